	.target	sm_80

	.elftype	@"ET_EXEC"


//--------------------- .note.nv.tkinfo           --------------------------
	.section	.note.nv.tkinfo,"",@"SHT_NOTE"
	.sectionflags	@"SHF_NOTE_NV_TKINFO"
	.tkinfo
        /*0018*/ 	.word	0x00000002
        /*0030*/ 	.string	""
        /*0030*/ 	.string	"ptxas"
        /*0030*/ 	.string	"Cuda compilation tools, release 13.0, V13.0.88"
        /*0030*/ 	.string	"Build cuda_13.0.r13.0/compiler.36424714_0"
        /*0030*/ 	.string	"-v  -suppress-debug-info  -lineinfo  -arch sm_80 "



//--------------------- .note.nv.cuinfo           --------------------------
	.section	.note.nv.cuinfo,"",@"SHT_NOTE"
	.sectionflags	@"SHF_NOTE_NV_CUINFO"
        /*0018*/ 	.short	0x0002
        /*001a*/ 	.short	0x0050
        /*001c*/ 	.short	0x0082
	.zero		2


//--------------------- .nv.info                  --------------------------
	.section	.nv.info,"",@"SHT_CUDA_INFO"
	.align	4


	//----- nvinfo : EIATTR_REGCOUNT
	.align		4
        /*0000*/ 	.byte	0x04, 0x2f
        /*0002*/ 	.short	(.L_1 - .L_0)
	.align		4
.L_0:
        /*0004*/ 	.word	index@(matmul_kernel)
        /*0008*/ 	.word	0x00000020


	//----- nvinfo : EIATTR_FRAME_SIZE
	.align		4
.L_1:
        /*000c*/ 	.byte	0x04, 0x11
        /*000e*/ 	.short	(.L_3 - .L_2)
	.align		4
.L_2:
        /*0010*/ 	.word	index@(matmul_kernel)
        /*0014*/ 	.word	0x00002ae8


	//----- nvinfo : EIATTR_MIN_STACK_SIZE
	.align		4
.L_3:
        /*0018*/ 	.byte	0x04, 0x12
        /*001a*/ 	.short	(.L_5 - .L_4)
	.align		4
.L_4:
        /*001c*/ 	.word	index@(matmul_kernel)
        /*0020*/ 	.word	0x00002ae8
.L_5:


//--------------------- .nv.info.matmul_kernel    --------------------------
	.section	.nv.info.matmul_kernel,"",@"SHT_CUDA_INFO"
	.sectionflags	@""
	.align	4


	//----- nvinfo : EIATTR_CUDA_API_VERSION
	.align		4
        /*0000*/ 	.byte	0x04, 0x37
        /*0002*/ 	.short	(.L_7 - .L_6)
.L_6:
        /*0004*/ 	.word	0x00000082


	//----- nvinfo : EIATTR_SW2861232_WAR
	.align		4
.L_7:
        /*0008*/ 	.byte	0x01, 0x35
	.zero		2


	//----- nvinfo : EIATTR_PARAM_CBANK
	.align		4
        /*000c*/ 	.byte	0x04, 0x0a
        /*000e*/ 	.short	(.L_9 - .L_8)
	.align		4
.L_8:
        /*0010*/ 	.word	index@(.nv.constant0.matmul_kernel)
        /*0014*/ 	.short	0x0160
        /*0016*/ 	.short	0x0050


	//----- nvinfo : EIATTR_CBANK_PARAM_SIZE
	.align		4
.L_9:
        /*0018*/ 	.byte	0x03, 0x19
        /*001a*/ 	.short	0x0050


	//----- nvinfo : EIATTR_KPARAM_INFO
	.align		4
        /*001c*/ 	.byte	0x04, 0x17
        /*001e*/ 	.short	(.L_11 - .L_10)
.L_10:
        /*0020*/ 	.word	0x00000000
        /*0024*/ 	.short	0x000d
        /*0026*/ 	.short	0x0048
        /*0028*/ 	.byte	0x00, 0xf4, 0x21, 0x00


	//----- nvinfo : EIATTR_KPARAM_INFO
	.align		4
.L_11:
        /*002c*/ 	.byte	0x04, 0x17
        /*002e*/ 	.short	(.L_13 - .L_12)
.L_12:
        /*0030*/ 	.word	0x00000000
        /*0034*/ 	.short	0x000c
        /*0036*/ 	.short	0x0040
        /*0038*/ 	.byte	0x00, 0xf4, 0x21, 0x00


	//----- nvinfo : EIATTR_KPARAM_INFO
	.align		4
.L_13:
        /*003c*/ 	.byte	0x04, 0x17
        /*003e*/ 	.short	(.L_15 - .L_14)
.L_14:
        /*0040*/ 	.word	0x00000000
        /*0044*/ 	.short	0x000b
        /*0046*/ 	.short	0x0038
        /*0048*/ 	.byte	0x00, 0xf0, 0x11, 0x00


	//----- nvinfo : EIATTR_KPARAM_INFO
	.align		4
.L_15:
        /*004c*/ 	.byte	0x04, 0x17
        /*004e*/ 	.short	(.L_17 - .L_16)
.L_16:
        /*0050*/ 	.word	0x00000000
        /*0054*/ 	.short	0x000a
        /*0056*/ 	.short	0x0034
        /*0058*/ 	.byte	0x00, 0xf0, 0x11, 0x00


	//----- nvinfo : EIATTR_KPARAM_INFO
	.align		4
.L_17:
        /*005c*/ 	.byte	0x04, 0x17
        /*005e*/ 	.short	(.L_19 - .L_18)
.L_18:
        /*0060*/ 	.word	0x00000000
        /*0064*/ 	.short	0x0009
        /*0066*/ 	.short	0x0030
        /*0068*/ 	.byte	0x00, 0xf0, 0x11, 0x00


	//----- nvinfo : EIATTR_KPARAM_INFO
	.align		4
.L_19:
        /*006c*/ 	.byte	0x04, 0x17
        /*006e*/ 	.short	(.L_21 - .L_20)
.L_20:
        /*0070*/ 	.word	0x00000000
        /*0074*/ 	.short	0x0008
        /*0076*/ 	.short	0x002c
        /*0078*/ 	.byte	0x00, 0xf0, 0x11, 0x00


	//----- nvinfo : EIATTR_KPARAM_INFO
	.align		4
.L_21:
        /*007c*/ 	.byte	0x04, 0x17
        /*007e*/ 	.short	(.L_23 - .L_22)
.L_22:
        /*0080*/ 	.word	0x00000000
        /*0084*/ 	.short	0x0007
        /*0086*/ 	.short	0x0028
        /*0088*/ 	.byte	0x00, 0xf0, 0x11, 0x00


	//----- nvinfo : EIATTR_KPARAM_INFO
	.align		4
.L_23:
        /*008c*/ 	.byte	0x04, 0x17
        /*008e*/ 	.short	(.L_25 - .L_24)
.L_24:
        /*0090*/ 	.word	0x00000000
        /*0094*/ 	.short	0x0006
        /*0096*/ 	.short	0x0024
        /*0098*/ 	.byte	0x00, 0xf0, 0x11, 0x00


	//----- nvinfo : EIATTR_KPARAM_INFO
	.align		4
.L_25:
        /*009c*/ 	.byte	0x04, 0x17
        /*009e*/ 	.short	(.L_27 - .L_26)
.L_26:
        /*00a0*/ 	.word	0x00000000
        /*00a4*/ 	.short	0x0005
        /*00a6*/ 	.short	0x0020
        /*00a8*/ 	.byte	0x00, 0xf0, 0x11, 0x00


	//----- nvinfo : EIATTR_KPARAM_INFO
	.align		4
.L_27:
        /*00ac*/ 	.byte	0x04, 0x17
        /*00ae*/ 	.short	(.L_29 - .L_28)
.L_28:
        /*00b0*/ 	.word	0x00000000
        /*00b4*/ 	.short	0x0004
        /*00b6*/ 	.short	0x001c
        /*00b8*/ 	.byte	0x00, 0xf0, 0x11, 0x00


	//----- nvinfo : EIATTR_KPARAM_INFO
	.align		4
.L_29:
        /*00bc*/ 	.byte	0x04, 0x17
        /*00be*/ 	.short	(.L_31 - .L_30)
.L_30:
        /*00c0*/ 	.word	0x00000000
        /*00c4*/ 	.short	0x0003
        /*00c6*/ 	.short	0x0018
        /*00c8*/ 	.byte	0x00, 0xf0, 0x11, 0x00


	//----- nvinfo : EIATTR_KPARAM_INFO
	.align		4
.L_31:
        /*00cc*/ 	.byte	0x04, 0x17
        /*00ce*/ 	.short	(.L_33 - .L_32)
.L_32:
        /*00d0*/ 	.word	0x00000000
        /*00d4*/ 	.short	0x0002
        /*00d6*/ 	.short	0x0010
        /*00d8*/ 	.byte	0x00, 0xf4, 0x21, 0x00


	//----- nvinfo : EIATTR_KPARAM_INFO
	.align		4
.L_33:
        /*00dc*/ 	.byte	0x04, 0x17
        /*00de*/ 	.short	(.L_35 - .L_34)
.L_34:
        /*00e0*/ 	.word	0x00000000
        /*00e4*/ 	.short	0x0001
        /*00e6*/ 	.short	0x0008
        /*00e8*/ 	.byte	0x00, 0xf4, 0x21, 0x00


	//----- nvinfo : EIATTR_KPARAM_INFO
	.align		4
.L_35:
        /*00ec*/ 	.byte	0x04, 0x17
        /*00ee*/ 	.short	(.L_37 - .L_36)
.L_36:
        /*00f0*/ 	.word	0x00000000
        /*00f4*/ 	.short	0x0000
        /*00f6*/ 	.short	0x0000
        /*00f8*/ 	.byte	0x00, 0xf4, 0x21, 0x00


	//----- nvinfo : EIATTR_MAXREG_COUNT
	.align		4
.L_37:
        /*00fc*/ 	.byte	0x03, 0x1b
        /*00fe*/ 	.short	0x00ff


	//----- nvinfo : EIATTR_NUM_BARRIERS
	.align		4
        /*0100*/ 	.byte	0x02, 0x4c
        /*0102*/ 	.byte	0x01
	.zero		1


	//----- nvinfo : EIATTR_ANNOTATIONS
	.align		4
        /*0104*/ 	.byte	0x04, 0x55
        /*0106*/ 	.short	(.L_39 - .L_38)


	//   ....[0]....
.L_38:
        /*0108*/ 	.word	0x00000001
        /*010c*/ 	.byte	0x90, 0x05, 0x00, 0x00, 0x01, 0x00, 0x00, 0x00, 0xa0, 0x05, 0x00, 0x00, 0x01, 0x00, 0x00, 0x00
        /* <DEDUP_REMOVED lines=1113> */
        /*46ac*/ 	.byte	0xa0, 0x0e, 0x01, 0x00


	//----- nvinfo : EIATTR_MERCURY_ISA_VERSION
	.align		4
.L_39:
        /*46b0*/ 	.byte	0x03, 0x5f
        /*46b2*/ 	.short	0x0000


	//----- nvinfo : EIATTR_EXIT_INSTR_OFFSETS
	.align		4
        /*46b4*/ 	.byte	0x04, 0x1c
        /*46b6*/ 	.short	(.L_41 - .L_40)


	//   ....[0]....
.L_40:
        /*46b8*/ 	.word	0x00047ac0


	//   ....[1]....
        /*46bc*/ 	.word	0x00047af0


	//----- nvinfo : EIATTR_REQNTID
	.align		4
.L_41:
        /*46c0*/ 	.byte	0x04, 0x10
        /*46c2*/ 	.short	(.L_43 - .L_42)
.L_42:
        /*46c4*/ 	.word	0x00000040
        /*46c8*/ 	.word	0x00000001
        /*46cc*/ 	.word	0x00000001
.L_43:


//--------------------- .nv.callgraph             --------------------------
	.section	.nv.callgraph,"",@"SHT_CUDA_CALLGRAPH"
	.align	4
	.sectionentsize	8
	.align		4
        /*0000*/ 	.word	0x00000000
	.align		4
        /*0004*/ 	.word	0xffffffff
	.align		4
        /*0008*/ 	.word	0x00000000
	.align		4
        /*000c*/ 	.word	0xfffffffe
	.align		4
        /*0010*/ 	.word	0x00000000
	.align		4
        /*0014*/ 	.word	0xfffffffd
	.align		4
        /*0018*/ 	.word	0x00000000
	.align		4
        /*001c*/ 	.word	0xfffffffc


//--------------------- .nv.rel.action            --------------------------
	.section	.nv.rel.action,"",@"SHT_CUDA_RELOCINFO"
	.align	8
	.sectionentsize	8
        /*0000*/ 	.byte	0x73, 0x00, 0x00, 0x00, 0x00, 0x00, 0x00, 0x00, 0x00, 0x00, 0x00, 0x11, 0x25, 0x00, 0x05, 0x36


//--------------------- .nv.constant0.matmul_kernel --------------------------
	.section	.nv.constant0.matmul_kernel,"a",@progbits
	.sectionflags	@""
	.align	4
.nv.constant0.matmul_kernel:
	.zero		432


//--------------------- .text.matmul_kernel       --------------------------
	.section	.text.matmul_kernel,"ax",@progbits
	.sectioninfo	@"SHI_REGISTERS=32"
	.align	128
        .global         matmul_kernel
        .type           matmul_kernel,@function
        .size           matmul_kernel,(.L_x_4 - matmul_kernel)
        .other          matmul_kernel,@"STO_CUDA_ENTRY STV_DEFAULT"
matmul_kernel:
.text.matmul_kernel:
[----:B------:R-:W-:-:S04]  /*0000*/  IMAD.MOV.U32 R1, RZ, RZ, c[0x0][0x28] ;  /* 0x00000a00ff017624 */ /* 0x000fc800078e00ff */
[----:B------:R-:W-:Y:S01]  /*0010*/  IMAD.MOV.U32 R0, RZ, RZ, c[0x0][0x17c] ;  /* 0x00005f00ff007624 */ /* 0x000fe200078e00ff */
[----:B------:R-:W-:Y:S01]  /*0020*/  IADD3 R1, R1, -0x2ae8, RZ ;  /* 0xffffd51801017810 */ /* 0x000fe20007ffe0ff */
[----:B------:R-:W0:Y:S01]  /*0030*/  S2R R28, SR_TID.X ;  /* 0x00000000001c7919 */ /* 0x000e220000002100 */
[----:B------:R-:W-:Y:S01]  /*0040*/  CS2R R12, SRZ ;  /* 0x00000000000c7805 */ /* 0x000fe2000001ff00 */
[----:B------:R-:W-:Y:S01]  /*0050*/  CS2R R14, SRZ ;  /* 0x00000000000e7805 */ /* 0x000fe2000001ff00 */
[----:B------:R-:W-:Y:S01]  /*0060*/  IADD3 R0, R0, 0x7f, RZ ;  /* 0x0000007f00007810 */ /* 0x000fe20007ffe0ff */
[----:B------:R-:W-:Y:S01]  /*0070*/  CS2R R16, SRZ ;  /* 0x0000000000107805 */ /* 0x000fe2000001ff00 */
[----:B------:R-:W-:Y:S01]  /*0080*/  CS2R R18, SRZ ;  /* 0x0000000000127805 */ /* 0x000fe2000001ff00 */
[----:B------:R-:W-:Y:S01]  /*0090*/  CS2R R20, SRZ ;  /* 0x0000000000147805 */ /* 0x000fe2000001ff00 */
[----:B------:R-:W-:Y:S01]  /*00a0*/  SHF.R.S32.HI R3, RZ, 0x1f, R0 ;  /* 0x0000001fff037819 */ /* 0x000fe20000011400 */
[----:B------:R-:W-:Y:S01]  /*00b0*/  CS2R R22, SRZ ;  /* 0x0000000000167805 */ /* 0x000fe2000001ff00 */
[----:B------:R-:W-:Y:S01]  /*00c0*/  CS2R R24, SRZ ;  /* 0x0000000000187805 */ /* 0x000fe2000001ff00 */
[----:B------:R-:W-:Y:S01]  /*00d0*/  CS2R R26, SRZ ;  /* 0x00000000001a7805 */ /* 0x000fe2000001ff00 */
[----:B------:R-:W-:-:S04]  /*00e0*/  LEA.HI R3, R3, R0, RZ, 0x7 ;  /* 0x0000000003037211 */ /* 0x000fc800078f38ff */
[----:B------:R-:W-:Y:S02]  /*00f0*/  SHF.R.S32.HI R0, RZ, 0x7, R3 ;  /* 0x00000007ff007819 */ /* 0x000fe40000011403 */
[----:B------:R-:W1:Y:S03]  /*0100*/  S2R R3, SR_CTAID.X ;  /* 0x0000000000037919 */ /* 0x000e660000002500 */
[----:B------:R-:W-:-:S05]  /*0110*/  IMAD.SHL.U32 R0, R0, 0x8, RZ ;  /* 0x0000000800007824 */ /* 0x000fca00078e00ff */
[-C--:B------:R-:W-:Y:S02]  /*0120*/  IABS R7, R0.reuse ;  /* 0x0000000000077213 */ /* 0x080fe40000000000 */
[----:B------:R-:W-:Y:S02]  /*0130*/  IABS R10, R0 ;  /* 0x00000000000a7213 */ /* 0x000fe40000000000 */
[----:B------:R-:W2:Y:S01]  /*0140*/  I2F.RP R2, R7 ;  /* 0x0000000700027306 */ /* 0x000ea20000209400 */
[----:B-1----:R-:W-:-:S07]  /*0150*/  IABS R8, R3 ;  /* 0x0000000300087213 */ /* 0x002fce0000000000 */
[----:B--2---:R-:W1:Y:S02]  /*0160*/  MUFU.RCP R2, R2 ;  /* 0x0000000200027308 */ /* 0x004e640000001000 */
[----:B-1----:R-:W-:Y:S01]  /*0170*/  IADD3 R4, R2, 0xffffffe, RZ ;  /* 0x0ffffffe02047810 */ /* 0x002fe20007ffe0ff */
[----:B------:R-:W-:-:S05]  /*0180*/  IMAD.MOV R2, RZ, RZ, -R10 ;  /* 0x000000ffff027224 */ /* 0x000fca00078e0a0a */
[----:B------:R1:W2:Y:S02]  /*0190*/  F2I.FTZ.U32.TRUNC.NTZ R5, R4 ;  /* 0x0000000400057305 */ /* 0x0002a4000021f000 */
[----:B-1----:R-:W-:Y:S02]  /*01a0*/  IMAD.MOV.U32 R4, RZ, RZ, RZ ;  /* 0x000000ffff047224 */ /* 0x002fe400078e00ff */
[----:B--2---:R-:W-:-:S04]  /*01b0*/  IMAD.MOV R6, RZ, RZ, -R5 ;  /* 0x000000ffff067224 */ /* 0x004fc800078e0a05 */
[----:B------:R-:W-:Y:S02]  /*01c0*/  IMAD R9, R6, R7, RZ ;  /* 0x0000000706097224 */ /* 0x000fe400078e02ff */
[----:B------:R-:W-:Y:S02]  /*01d0*/  IMAD.MOV.U32 R6, RZ, RZ, R8 ;  /* 0x000000ffff067224 */ /* 0x000fe400078e0008 */
[----:B------:R-:W-:-:S06]  /*01e0*/  IMAD.HI.U32 R5, R5, R9, R4 ;  /* 0x0000000905057227 */ /* 0x000fcc00078e0004 */
[----:B------:R-:W-:-:S04]  /*01f0*/  IMAD.HI.U32 R5, R5, R6, RZ ;  /* 0x0000000605057227 */ /* 0x000fc800078e00ff */
[----:B------:R-:W-:-:S05]  /*0200*/  IMAD R2, R5, R2, R6 ;  /* 0x0000000205027224 */ /* 0x000fca00078e0206 */
[----:B------:R-:W-:-:S13]  /*0210*/  ISETP.GT.U32.AND P1, PT, R7, R2, PT ;  /* 0x000000020700720c */ /* 0x000fda0003f24070 */
[----:B------:R-:W-:Y:S01]  /*0220*/  @!P1 IMAD.IADD R2, R2, 0x1, -R7 ;  /* 0x0000000102029824 */ /* 0x000fe200078e0a07 */
[----:B------:R-:W-:Y:S02]  /*0230*/  @!P1 IADD3 R5, R5, 0x1, RZ ;  /* 0x0000000105059810 */ /* 0x000fe40007ffe0ff */
[----:B------:R-:W-:Y:S02]  /*0240*/  ISETP.NE.AND P1, PT, R0, RZ, PT ;  /* 0x000000ff0000720c */ /* 0x000fe40003f25270 */
[----:B------:R-:W-:Y:S02]  /*0250*/  ISETP.GE.U32.AND P0, PT, R2, R7, PT ;  /* 0x000000070200720c */ /* 0x000fe40003f06070 */
[----:B------:R-:W-:-:S04]  /*0260*/  LOP3.LUT R2, R3, R0, RZ, 0x3c, !PT ;  /* 0x0000000003027212 */ /* 0x000fc800078e3cff */
[----:B------:R-:W-:Y:S01]  /*0270*/  ISETP.GE.AND P2, PT, R2, RZ, PT ;  /* 0x000000ff0200720c */ /* 0x000fe20003f46270 */
[----:B------:R-:W-:-:S05]  /*0280*/  IMAD.MOV.U32 R2, RZ, RZ, c[0x0][0x178] ;  /* 0x00005e00ff027624 */ /* 0x000fca00078e00ff */
[----:B------:R-:W-:Y:S02]  /*0290*/  IADD3 R2, R2, 0x3f, RZ ;  /* 0x0000003f02027810 */ /* 0x000fe40007ffe0ff */
[----:B------:R-:W-:-:S05]  /*02a0*/  @P0 IADD3 R5, R5, 0x1, RZ ;  /* 0x0000000105050810 */ /* 0x000fca0007ffe0ff */
[----:B------:R-:W-:Y:S01]  /*02b0*/  IMAD.MOV.U32 R4, RZ, RZ, R5 ;  /* 0x000000ffff047224 */ /* 0x000fe200078e0005 */
[----:B------:R-:W-:-:S03]  /*02c0*/  SHF.R.S32.HI R5, RZ, 0x1f, R2 ;  /* 0x0000001fff057819 */ /* 0x000fc60000011402 */
[----:B------:R-:W-:Y:S01]  /*02d0*/  @!P2 IMAD.MOV R4, RZ, RZ, -R4 ;  /* 0x000000ffff04a224 */ /* 0x000fe200078e0a04 */
[----:B------:R-:W-:Y:S02]  /*02e0*/  @!P1 LOP3.LUT R4, RZ, R0, RZ, 0x33, !PT ;  /* 0x00000000ff049212 */ /* 0x000fe400078e33ff */
[----:B------:R-:W-:-:S03]  /*02f0*/  LEA.HI R5, R5, R2, RZ, 0x6 ;  /* 0x0000000205057211 */ /* 0x000fc600078f30ff */
[----:B------:R-:W-:Y:S02]  /*0300*/  IMAD.SHL.U32 R2, R4, 0x8, RZ ;  /* 0x0000000804027824 */ /* 0x000fe400078e00ff */
[----:B------:R-:W-:-:S03]  /*0310*/  IMAD.MOV R4, RZ, RZ, -R4 ;  /* 0x000000ffff047224 */ /* 0x000fc600078e0a04 */
[----:B------:R-:W-:Y:S01]  /*0320*/  LEA.HI.SX32 R5, R5, -R2, 0x1a ;  /* 0x8000000205057211 */ /* 0x000fe200078fd2ff */
[----:B------:R-:W-:Y:S02]  /*0330*/  IMAD R9, R0, R4, R3 ;  /* 0x0000000400097224 */ /* 0x000fe400078e0203 */
[----:B------:R-:W-:Y:S01]  /*0340*/  IMAD.MOV.U32 R4, RZ, RZ, RZ ;  /* 0x000000ffff047224 */ /* 0x000fe200078e00ff */
[----:B------:R-:W-:-:S04]  /*0350*/  IMNMX R10, R5, 0x8, PT ;  /* 0x00000008050a7817 */ /* 0x000fc80003800200 */
[-C--:B------:R-:W-:Y:S02]  /*0360*/  IABS R8, R10.reuse ;  /* 0x0000000a00087213 */ /* 0x080fe40000000000 */
[----:B------:R-:W-:Y:S02]  /*0370*/  IABS R0, R10 ;  /* 0x0000000a00007213 */ /* 0x000fe40000000000 */
[----:B------:R-:W1:Y:S08]  /*0380*/  I2F.RP R6, R8 ;  /* 0x0000000800067306 */ /* 0x000e700000209400 */
[----:B-1----:R-:W1:Y:S02]  /*0390*/  MUFU.RCP R6, R6 ;  /* 0x0000000600067308 */ /* 0x002e640000001000 */
[----:B-1----:R-:W-:-:S06]  /*03a0*/  IADD3 R5, R6, 0xffffffe, RZ ;  /* 0x0ffffffe06057810 */ /* 0x002fcc0007ffe0ff */
[----:B------:R-:W1:Y:S02]  /*03b0*/  F2I.FTZ.U32.TRUNC.NTZ R5, R5 ;  /* 0x0000000500057305 */ /* 0x000e64000021f000 */
[----:B-1----:R-:W-:-:S04]  /*03c0*/  IMAD.MOV R7, RZ, RZ, -R5 ;  /* 0x000000ffff077224 */ /* 0x002fc800078e0a05 */
[----:B------:R-:W-:Y:S01]  /*03d0*/  IMAD.MOV.U32 R3, RZ, RZ, R7 ;  /* 0x000000ffff037224 */ /* 0x000fe200078e0007 */
[----:B------:R-:W-:-:S03]  /*03e0*/  IABS R7, R9 ;  /* 0x0000000900077213 */ /* 0x000fc60000000000 */
[----:B------:R-:W-:-:S04]  /*03f0*/  IMAD R3, R3, R8, RZ ;  /* 0x0000000803037224 */ /* 0x000fc800078e02ff */
[----:B------:R-:W-:-:S04]  /*0400*/  IMAD.HI.U32 R4, R5, R3, R4 ;  /* 0x0000000305047227 */ /* 0x000fc800078e0004 */
[----:B------:R-:W-:Y:S02]  /*0410*/  IMAD.MOV R3, RZ, RZ, -R0 ;  /* 0x000000ffff037224 */ /* 0x000fe400078e0a00 */
[----:B------:R-:W-:-:S04]  /*0420*/  IMAD.HI.U32 R0, R4, R7, RZ ;  /* 0x0000000704007227 */ /* 0x000fc800078e00ff */
[----:B------:R-:W-:Y:S01]  /*0430*/  IMAD R3, R0, R3, R7 ;  /* 0x0000000300037224 */ /* 0x000fe200078e0207 */
[----:B------:R-:W-:Y:S01]  /*0440*/  ULDC.64 UR4, c[0x0][0x118] ;  /* 0x0000460000047ab9 */ /* 0x000fe20000000a00 */
[----:B------:R-:W-:-:S03]  /*0450*/  CS2R R6, SRZ ;  /* 0x0000000000067805 */ /* 0x000fc6000001ff00 */
        /* <DEDUP_REMOVED lines=9> */
[----:B------:R-:W-:Y:S02]  /*04f0*/  @P0 IADD3 R0, R0, 0x1, RZ ;  /* 0x0000000100000810 */ /* 0x000fe40007ffe0ff */
[----:B------:R-:W-:-:S03]  /*0500*/  ISETP.GE.AND P0, PT, R3, 0x80, PT ;  /* 0x000000800300780c */ /* 0x000fc60003f06270 */
[----:B------:R-:W-:Y:S01]  /*0510*/  @!P2 IMAD.MOV R0, RZ, RZ, -R0 ;  /* 0x000000ffff00a224 */ /* 0x000fe200078e0a00 */
[----:B------:R-:W-:-:S05]  /*0520*/  @!P1 LOP3.LUT R0, RZ, R10, RZ, 0x33, !PT ;  /* 0x0000000aff009212 */ /* 0x000fca00078e33ff */
[----:B------:R-:W-:-:S04]  /*0530*/  IMAD.MOV R5, RZ, RZ, -R0 ;  /* 0x000000ffff057224 */ /* 0x000fc800078e0a00 */
[----:B------:R-:W-:Y:S02]  /*0540*/  IMAD R5, R10, R5, R9 ;  /* 0x000000050a057224 */ /* 0x000fe400078e0209 */
[----:B------:R-:W-:Y:S01]  /*0550*/  CS2R R8, SRZ ;  /* 0x0000000000087805 */ /* 0x000fe2000001ff00 */
[----:B------:R-:W-:Y:S01]  /*0560*/  CS2R R10, SRZ ;  /* 0x00000000000a7805 */ /* 0x000fe2000001ff00 */
[----:B------:R-:W-:Y:S02]  /*0570*/  IMAD.IADD R2, R2, 0x1, R5 ;  /* 0x0000000102027824 */ /* 0x000fe400078e0205 */
[----:B------:R-:W-:-:S03]  /*0580*/  CS2R R4, SRZ ;  /* 0x0000000000047805 */ /* 0x000fc6000001ff00 */
[----:B------:R1:W-:Y:S04]  /*0590*/  STL [R1+0x12f0], R2 ;  /* 0x0012f00201007387 */ /* 0x0003e80000100800 */
[----:B------:R-:W-:Y:S04]  /*05a0*/  STL [R1+0x10], RZ ;  /* 0x000010ff01007387 */ /* 0x000fe80000100800 */
[----:B------:R-:W-:Y:S01]  /*05b0*/  STL [R1+0x14], RZ ;  /* 0x000014ff01007387 */ /* 0x000fe20000100800 */
[----:B-1----:R-:W-:-:S03]  /*05c0*/  IMAD.SHL.U32 R2, R0, 0x80, RZ ;  /* 0x0000008000027824 */ /* 0x002fc600078e00ff */
[----:B------:R-:W-:Y:S02]  /*05d0*/  STL [R1+0x18], RZ ;  /* 0x000018ff01007387 */ /* 0x000fe40000100800 */
[C---:B------:R-:W-:Y:S02]  /*05e0*/  IADD3 R29, R2.reuse, 0x1, RZ ;  /* 0x00000001021d7810 */ /* 0x040fe40007ffe0ff */
[----:B------:R-:W-:Y:S01]  /*05f0*/  STL [R1+0x1c], RZ ;  /* 0x00001cff01007387 */ /* 0x000fe20000100800 */
[C---:B------:R-:W-:Y:S02]  /*0600*/  IADD3 R3, R2.reuse, 0x3, RZ ;  /* 0x0000000302037810 */ /* 0x040fe40007ffe0ff */
[----:B------:R-:W-:Y:S01]  /*0610*/  IADD3 R0, R2, 0x4, RZ ;  /* 0x0000000402007810 */ /* 0x000fe20007ffe0ff */
[----:B------:R-:W-:Y:S04]  /*0620*/  STL [R1], RZ ;  /* 0x000000ff01007387 */ /* 0x000fe80000100800 */
[----:B------:R-:W-:Y:S04]  /*0630*/  STL [R1+0x4], RZ ;  /* 0x000004ff01007387 */ /* 0x000fe80000100800 */
[----:B------:R-:W-:Y:S04]  /*0640*/  STL [R1+0x8], RZ ;  /* 0x000008ff01007387 */ /* 0x000fe80000100800 */
[----:B------:R-:W-:Y:S04]  /*0650*/  STL [R1+0xc], RZ ;  /* 0x00000cff01007387 */ /* 0x000fe80000100800 */
[----:B------:R0:W-:Y:S04]  /*0660*/  STL [R1+0x12ec], R4 ;  /* 0x0012ec0401007387 */ /* 0x0001e80000100800 */
[----:B------:R1:W-:Y:S04]  /*0670*/  STL [R1+0x12f4], R5 ;  /* 0x0012f40501007387 */ /* 0x0003e80000100800 */
[----:B------:R-:W-:Y:S01]  /*0680*/  STL [R1+0x20], RZ ;  /* 0x000020ff01007387 */ /* 0x000fe20000100800 */
[----:B0-----:R-:W-:-:S03]  /*0690*/  LOP3.LUT R4, R28, 0x3f, RZ, 0xc0, !PT ;  /* 0x0000003f1c047812 */ /* 0x001fc600078ec0ff */
[----:B------:R-:W-:Y:S01]  /*06a0*/  STL [R1+0x24], RZ ;  /* 0x000024ff01007387 */ /* 0x000fe20000100800 */
[C---:B------:R-:W-:Y:S02]  /*06b0*/  IADD3 R28, R2.reuse, 0x6e, RZ ;  /* 0x0000006e021c7810 */ /* 0x040fe40007ffe0ff */
[C---:B-1----:R-:W-:Y:S01]  /*06c0*/  IADD3 R5, R2.reuse, 0x2, RZ ;  /* 0x0000000202057810 */ /* 0x042fe20007ffe0ff */
[----:B------:R-:W-:Y:S04]  /*06d0*/  STL [R1+0x28], RZ ;  /* 0x000028ff01007387 */ /* 0x000fe80000100800 */
        /* <DEDUP_REMOVED lines=29> */
[----:B------:R-:W-:Y:S04]  /*08b0*/  STL [R1+0x4b8], R2 ;  /* 0x0004b80201007387 */ /* 0x000fe80000100800 */
[----:B------:R0:W-:Y:S04]  /*08c0*/  STL [R1+0x10f4], R5 ;  /* 0x0010f40501007387 */ /* 0x0001e80000100800 */
[----:B------:R-:W-:Y:S04]  /*08d0*/  STL [R1+0x10f8], R29 ;  /* 0x0010f81d01007387 */ /* 0x000fe80000100800 */
[----:B------:R1:W-:Y:S01]  /*08e0*/  STL [R1+0x10f0], R3 ;  /* 0x0010f00301007387 */ /* 0x0003e20000100800 */
[----:B0-----:R-:W-:-:S03]  /*08f0*/  IADD3 R5, R2, 0x5, RZ ;  /* 0x0000000502057810 */ /* 0x001fc60007ffe0ff */
[----:B------:R0:W-:Y:S04]  /*0900*/  STL [R1+0x10fc], R0 ;  /* 0x0010fc0001007387 */ /* 0x0001e80000100800 */
[----:B------:R2:W-:Y:S01]  /*0910*/  STL [R1+0x1100], R5 ;  /* 0x0011000501007387 */ /* 0x0005e20000100800 */
[C---:B-1----:R-:W-:Y:S02]  /*0920*/  IADD3 R3, R2.reuse, 0x6, RZ ;  /* 0x0000000602037810 */ /* 0x042fe40007ffe0ff */
[----:B0-----:R-:W-:-:S03]  /*0930*/  IADD3 R0, R2, 0x7, RZ ;  /* 0x0000000702007810 */ /* 0x001fc60007ffe0ff */
[----:B------:R0:W-:Y:S01]  /*0940*/  STL [R1+0x1104], R3 ;  /* 0x0011040301007387 */ /* 0x0001e20000100800 */
[----:B--2---:R-:W-:-:S03]  /*0950*/  IADD3 R5, R2, 0x8, RZ ;  /* 0x0000000802057810 */ /* 0x004fc60007ffe0ff */
[----:B------:R1:W-:Y:S04]  /*0960*/  STL [R1+0x1108], R0 ;  /* 0x0011080001007387 */ /* 0x0003e80000100800 */
[----:B------:R2:W-:Y:S01]  /*0970*/  STL [R1+0x110c], R5 ;  /* 0x00110c0501007387 */ /* 0x0005e20000100800 */
[C---:B0-----:R-:W-:Y:S02]  /*0980*/  IADD3 R3, R2.reuse, 0x9, RZ ;  /* 0x0000000902037810 */ /* 0x041fe40007ffe0ff */
[----:B-1----:R-:W-:-:S03]  /*0990*/  IADD3 R0, R2, 0xa, RZ ;  /* 0x0000000a02007810 */ /* 0x002fc60007ffe0ff */
        /* <DEDUP_REMOVED lines=202> */
[----:B0-----:R-:W-:-:S03]  /*1640*/  IADD3 R3, R2, 0x70, RZ ;  /* 0x0000007002037810 */ /* 0x001fc60007ffe0ff */
[----:B------:R-:W-:Y:S01]  /*1650*/  STL [R1+0x12a8], R28 ;  /* 0x0012a81c01007387 */ /* 0x000fe20000100800 */
[----:B-1----:R-:W-:-:S03]  /*1660*/  IADD3 R0, R2, 0x71, RZ ;  /* 0x0000007102007810 */ /* 0x002fc60007ffe0ff */
[----:B------:R0:W-:Y:S01]  /*1670*/  STL [R1+0x12b0], R3 ;  /* 0x0012b00301007387 */ /* 0x0001e20000100800 */
[C---:B--2---:R-:W-:Y:S02]  /*1680*/  IADD3 R5, R2.reuse, 0x73, RZ ;  /* 0x0000007302057810 */ /* 0x044fe40007ffe0ff */
[----:B0-----:R-:W-:-:S05]  /*1690*/  IADD3 R3, R2, 0x72, RZ ;  /* 0x0000007202037810 */ /* 0x001fca0007ffe0ff */
[----:B------:R0:W-:Y:S04]  /*16a0*/  STL [R1+0x12b8], R3 ;  /* 0x0012b80301007387 */ /* 0x0001e80000100800 */
[----:B------:R-:W-:Y:S04]  /*16b0*/  STL [R1+0x12bc], R0 ;  /* 0x0012bc0001007387 */ /* 0x000fe80000100800 */
[----:B------:R1:W-:Y:S01]  /*16c0*/  STL [R1+0x12c0], R5 ;  /* 0x0012c00501007387 */ /* 0x0003e20000100800 */
[----:B0-----:R-:W-:-:S05]  /*16d0*/  IADD3 R3, R2, 0x74, RZ ;  /* 0x0000007402037810 */ /* 0x001fca0007ffe0ff */
[----:B------:R0:W-:Y:S01]  /*16e0*/  STL [R1+0x12c4], R3 ;  /* 0x0012c40301007387 */ /* 0x0001e20000100800 */
[----:B-1----:R-:W-:-:S05]  /*16f0*/  IADD3 R5, R2, 0x75, RZ ;  /* 0x0000007502057810 */ /* 0x002fca0007ffe0ff */
        /* <DEDUP_REMOVED lines=9> */
[C---:B0-----:R-:W-:Y:S02]  /*1790*/  IADD3 R3, R2.reuse, 0x7a, RZ ;  /* 0x0000007a02037810 */ /* 0x041fe40007ffe0ff */
[----:B-1----:R-:W-:-:S05]  /*17a0*/  IADD3 R5, R2, 0x7b, RZ ;  /* 0x0000007b02057810 */ /* 0x002fca0007ffe0ff */
[----:B------:R0:W-:Y:S02]  /*17b0*/  STL [R1+0x12e0], R5 ;  /* 0x0012e00501007387 */ /* 0x0001e40000100800 */
[----:B0-----:R-:W-:-:S05]  /*17c0*/  IADD3 R5, R2, 0x7c, RZ ;  /* 0x0000007c02057810 */ /* 0x001fca0007ffe0ff */
[----:B------:R0:W-:Y:S04]  /*17d0*/  STL [R1+0x12d4], R5 ;  /* 0x0012d40501007387 */ /* 0x0001e80000100800 */
[----:B------:R-:W-:Y:S01]  /*17e0*/  STL [R1+0x12e8], R3 ;  /* 0x0012e80301007387 */ /* 0x000fe20000100800 */
[----:B0-----:R-:W-:-:S05]  /*17f0*/  IADD3 R5, R2, 0x7d, RZ ;  /* 0x0000007d02057810 */ /* 0x001fca0007ffe0ff */
[----:B------:R0:W-:Y:S02]  /*1800*/  STL [R1+0x12c8], R5 ;  /* 0x0012c80501007387 */ /* 0x0001e40000100800 */
[C---:B0-----:R-:W-:Y:S02]  /*1810*/  IADD3 R5, R2.reuse, 0x7e, RZ ;  /* 0x0000007e02057810 */ /* 0x041fe40007ffe0ff */
[----:B------:R-:W-:-:S03]  /*1820*/  IADD3 R2, R2, 0x7f, RZ ;  /* 0x0000007f02027810 */ /* 0x000fc60007ffe0ff */
[----:B------:R0:W-:Y:S04]  /*1830*/  STL [R1+0x127c], R5 ;  /* 0x00127c0501007387 */ /* 0x0001e80000100800 */
[----:B0-----:R0:W5:Y:S04]  /*1840*/  LDL.LU R5, [R1+0x12f4] ;  /* 0x0012f40001057983 */ /* 0x0011680000300800 */
[----:B------:R1:W-:Y:S04]  /*1850*/  STL [R1+0x1270], R2 ;  /* 0x0012700201007387 */ /* 0x0003e80000100800 */
[----:B-1----:R-:W2:Y:S02]  /*1860*/  LDL.LU R2, [R1+0x12f0] ;  /* 0x0012f00001027983 */ /* 0x002ea40000300800 */
[----:B--2---:R-:W-:-:S02]  /*1870*/  IMAD R2, R2, 0x40, R4 ;  /* 0x0000004002027824 */ /* 0x004fc400078e0204 */
[----:B------:R0:W5:Y:S04]  /*1880*/  LDL.LU R4, [R1+0x12ec] ;  /* 0x0012ec0001047983 */ /* 0x0001680000300800 */
[----:B------:R0:W-:Y:S01]  /*1890*/  STL [R1+0x10ec], R2 ;  /* 0x0010ec0201007387 */ /* 0x0001e20000100800 */
[----:B------:R-:W-:Y:S05]  /*18a0*/  @!P0 BRA `(.L_x_0) ;  /* 0x000421b000008947 */ /* 0x000fea0003800000 */
[----:B------:R-:W2:Y:S01]  /*18b0*/  LDL R8, [R1+0x12c8] ;  /* 0x0012c80001087983 */ /* 0x000ea20000100800 */
[----:B------:R-:W-:Y:S01]  /*18c0*/  IABS R15, c[0x0][0x17c] ;  /* 0x00005f00000f7a13 */ /* 0x000fe20000000000 */
[----:B------:R-:W-:Y:S02]  /*18d0*/  IMAD.MOV.U32 R9, RZ, RZ, R2 ;  /* 0x000000ffff097224 */ /* 0x000fe400078e0002 */
[----:B------:R-:W3:Y:S01]  /*18e0*/  LDL R6, [R1+0x4b8] ;  /* 0x0004b80001067983 */ /* 0x000ee20000100800 */
[----:B0-----:R-:W0:Y:S03]  /*18f0*/  I2F.RP R2, R15 ;  /* 0x0000000f00027306 */ /* 0x001e260000209400 */
[----:B------:R-:W1:Y:S04]  /*1900*/  S2R R7, SR_TID.X ;  /* 0x0000000000077919 */ /* 0x000e680000002100 */
[----:B------:R-:W4:Y:S04]  /*1910*/  LDL R10, [R1+0x127c] ;  /* 0x00127c00010a7983 */ /* 0x000f280000100800 */
[----:B------:R-:W3:Y:S04]  /*1920*/  LDL R24, [R1+0x12b4] ;  /* 0x0012b40001187983 */ /* 0x000ee80000100800 */
[----:B------:R-:W3:Y:S01]  /*1930*/  LDL R20, [R1+0x12cc] ;  /* 0x0012cc0001147983 */ /* 0x000ee20000100800 */
[----:B0-----:R-:W0:Y:S03]  /*1940*/  MUFU.RCP R2, R2 ;  /* 0x0000000200027308 */ /* 0x001e260000001000 */
[----:B------:R-:W3:Y:S04]  /*1950*/  LDL R16, [R1+0x12e4] ;  /* 0x0012e40001107983 */ /* 0x000ee80000100800 */
[----:B------:R-:W3:Y:S04]  /*1960*/  LDL R26, [R1+0x12b0] ;  /* 0x0012b000011a7983 */ /* 0x000ee80000100800 */
[----:B------:R-:W3:Y:S04]  /*1970*/  LDL R18, [R1+0x12d8] ;  /* 0x0012d80001127983 */ /* 0x000ee80000100800 */
[----:B------:R-:W3:Y:S01]  /*1980*/  LDL R11, [R1+0x12d4] ;  /* 0x0012d400010b7983 */ /* 0x000ee20000100800 */
[----:B0-----:R-:W-:-:S03]  /*1990*/  IADD3 R2, R2, 0xffffffe, RZ ;  /* 0x0ffffffe02027810 */ /* 0x001fc60007ffe0ff */
[----:B------:R-:W3:Y:S01]  /*19a0*/  LDL R19, [R1+0x12d0] ;  /* 0x0012d00001137983 */ /* 0x000ee20000100800 */
[----:B-----5:R0:W0:Y:S01]  /*19b0*/  F2I.FTZ.U32.TRUNC.NTZ R5, R2 ;  /* 0x0000000200057305 */ /* 0x020022000021f000 */
[C---:B-1----:R-:W-:Y:S02]  /*19c0*/  LOP3.LUT R4, R7.reuse, 0x7, RZ, 0xc0, !PT ;  /* 0x0000000707047812 */ /* 0x042fe400078ec0ff */
[----:B------:R-:W3:Y:S04]  /*19d0*/  LDL R21, [R1+0x12c4] ;  /* 0x0012c40001157983 */ /* 0x000ee80000100800 */
[----:B------:R-:W3:Y:S01]  /*19e0*/  LDL R23, [R1+0x12b8] ;  /* 0x0012b80001177983 */ /* 0x000ee20000100800 */
[----:B0-----:R-:W-:-:S03]  /*19f0*/  IMAD.SHL.U32 R2, R7, 0x2, RZ ;  /* 0x0000000207027824 */ /* 0x001fc600078e00ff */
[----:B------:R-:W3:Y:S01]  /*1a00*/  LDL R17, [R1+0x12dc] ;  /* 0x0012dc0001117983 */ /* 0x000ee20000100800 */
[----:B------:R-:W-:-:S03]  /*1a10*/  IMAD R7, R4, 0x110, RZ ;  /* 0x0000011004077824 */ /* 0x000fc600078e02ff */
[----:B------:R-:W3:Y:S01]  /*1a20*/  LDL R22, [R1+0x12c0] ;  /* 0x0012c00001167983 */ /* 0x000ee20000100800 */
[----:B------:R-:W-:-:S03]  /*1a30*/  IMAD.MOV R14, RZ, RZ, -R5 ;  /* 0x000000ffff0e7224 */ /* 0x000fc600078e0a05 */
[----:B------:R-:W3:Y:S04]  /*1a40*/  LDL R12, [R1+0x12e0] ;  /* 0x0012e000010c7983 */ /* 0x000ee80000100800 */
[----:B------:R2:W-:Y:S01]  /*1a50*/  STL [R1+0x15cc], R29 ;  /* 0x0015cc1d01007387 */ /* 0x0005e20000100800 */
[----:B------:R-:W-:Y:S02]  /*1a60*/  IMAD R14, R14, R15, RZ ;  /* 0x0000000f0e0e7224 */ /* 0x000fe400078e02ff */
[----:B--2---:R-:W-:Y:S02]  /*1a70*/  IMAD.MOV.U32 R29, RZ, RZ, R8 ;  /* 0x000000ffff1d7224 */ /* 0x004fe400078e0008 */
[----:B------:R-:W-:Y:S02]  /*1a80*/  IMAD R8, R4, 0x90, RZ ;  /* 0x0000009004087824 */ /* 0x000fe400078e02ff */
[----:B------:R-:W-:-:S04]  /*1a90*/  IMAD.MOV.U32 R4, RZ, RZ, RZ ;  /* 0x000000ffff047224 */ /* 0x000fc800078e00ff */
[----:B------:R-:W-:Y:S02]  /*1aa0*/  IMAD.HI.U32 R14, R5, R14, R4 ;  /* 0x0000000e050e7227 */ /* 0x000fe400078e0004 */
[----:B------:R-:W2:Y:S02]  /*1ab0*/  LDL R4, [R1+0x1270] ;  /* 0x0012700001047983 */ /* 0x000ea40000100800 */
[----:B------:R-:W-:Y:S01]  /*1ac0*/  IMAD.MOV.U32 R27, RZ, RZ, R28 ;  /* 0x000000ffff1b7224 */ /* 0x000fe200078e001c */
[----:B------:R-:W-:Y:S01]  /*1ad0*/  IABS R28, c[0x0][0x178] ;  /* 0x00005e00001c7a13 */ /* 0x000fe20000000000 */
[----:B------:R-:W-:-:S03]  /*1ae0*/  IMAD.MOV.U32 R25, RZ, RZ, R0 ;  /* 0x000000ffff197224 */ /* 0x000fc600078e0000 */
[----:B------:R-:W0:Y:S08]  /*1af0*/  I2F.RP R0, R28 ;  /* 0x0000001c00007306 */ /* 0x000e300000209400 */
[----:B0-----:R-:W0:Y:S01]  /*1b00*/  MUFU.RCP R0, R0 ;  /* 0x0000000000007308 */ /* 0x001e220000001000 */
[----:B------:R-:W-:Y:S01]  /*1b10*/  IMAD.MOV.U32 R13, RZ, RZ, R3 ;  /* 0x000000ffff0d7224 */ /* 0x000fe200078e0003 */
[----:B0-----:R-:W-:-:S06]  /*1b20*/  IADD3 R0, R0, 0xffffffe, RZ ;  /* 0x0ffffffe00007810 */ /* 0x001fcc0007ffe0ff */
[----:B------:R3:W0:Y:S01]  /*1b30*/  F2I.FTZ.U32.TRUNC.NTZ R3, R0 ;  /* 0x0000000000037305 */ /* 0x000622000021f000 */
[--C-:B------:R-:W-:Y:S02]  /*1b40*/  LOP3.LUT R8, R8, 0x10, R2.reuse, 0x78, !PT ;  /* 0x0000001008087812 */ /* 0x100fe400078e7802 */
[----:B------:R-:W-:Y:S01]  /*1b50*/  LOP3.LUT R7, R7, 0x30, R2, 0x78, !PT ;  /* 0x0000003007077812 */ /* 0x000fe200078e7802 */
[----:B------:R-:W-:Y:S01]  /*1b60*/  IMAD.MOV.U32 R2, RZ, RZ, RZ ;  /* 0x000000ffff027224 */ /* 0x000fe200078e00ff */
[----:B---3--:R-:W-:Y:S01]  /*1b70*/  IABS R0, R6 ;  /* 0x0000000600007213 */ /* 0x008fe20000000000 */
[----:B0-----:R-:W-:-:S04]  /*1b80*/  IMAD.MOV R6, RZ, RZ, -R3 ;  /* 0x000000ffff067224 */ /* 0x001fc800078e0a03 */
[----:B------:R-:W-:Y:S01]  /*1b90*/  IMAD R6, R6, R28, RZ ;  /* 0x0000001c06067224 */ /* 0x000fe200078e02ff */
[----:B------:R-:W-:Y:S01]  /*1ba0*/  STL [R1+0x18c], R8 ;  /* 0x00018c0801007387 */ /* 0x000fe20000100800 */
[----:B----4-:R-:W-:Y:S01]  /*1bb0*/  IMAD.MOV.U32 R5, RZ, RZ, R10 ;  /* 0x000000ffff057224 */ /* 0x010fe200078e000a */
[----:B------:R-:W-:Y:S01]  /*1bc0*/  IABS R9, R9 ;  /* 0x0000000900097213 */ /* 0x000fe20000000000 */
[----:B------:R-:W-:Y:S01]  /*1bd0*/  IMAD.HI.U32 R10, R3, R6, R2 ;  /* 0x00000006030a7227 */ /* 0x000fe200078e0002 */
[----:B------:R-:W-:Y:S01]  /*1be0*/  STL [R1+0x190], R7 ;  /* 0x0001900701007387 */ /* 0x000fe20000100800 */
[----:B------:R-:W-:Y:S02]  /*1bf0*/  IABS R2, R29 ;  /* 0x0000001d00027213 */ /* 0x000fe40000000000 */
[----:B------:R-:W-:Y:S01]  /*1c00*/  IABS R5, R5 ;  /* 0x0000000500057213 */ /* 0x000fe20000000000 */
[----:B------:R-:W-:-:S04]  /*1c10*/  IMAD.HI.U32 R3, R14, R0, RZ ;  /* 0x000000000e037227 */ /* 0x000fc800078e00ff */
[----:B------:R-:W-:-:S04]  /*1c20*/  IMAD.HI.U32 R10, R10, R9, RZ ;  /* 0x000000090a0a7227 */ /* 0x000fc800078e00ff */
[----:B------:R-:W-:-:S04]  /*1c30*/  IMAD.HI.U32 R6, R14, R5, RZ ;  /* 0x000000050e067227 */ /* 0x000fc800078e00ff */
[----:B------:R-:W-:Y:S02]  /*1c40*/  IMAD.MOV R10, RZ, RZ, -R10 ;  /* 0x000000ffff0a7224 */ /* 0x000fe400078e0a0a */
[----:B------:R-:W-:Y:S02]  /*1c50*/  IMAD.MOV R3, RZ, RZ, -R3 ;  /* 0x000000ffff037224 */ /* 0x000fe400078e0a03 */
[----:B------:R-:W-:Y:S02]  /*1c60*/  IMAD.MOV R6, RZ, RZ, -R6 ;  /* 0x000000ffff067224 */ /* 0x000fe400078e0a06 */
[----:B------:R-:W-:Y:S02]  /*1c70*/  IMAD R9, R28, R10, R9 ;  /* 0x0000000a1c097224 */ /* 0x000fe400078e0209 */
[C---:B------:R-:W-:Y:S01]  /*1c80*/  IMAD R0, R15.reuse, R3, R0 ;  /* 0x000000030f007224 */ /* 0x040fe200078e0200 */
[----:B------:R-:W-:Y:S01]  /*1c90*/  IABS R3, R11 ;  /* 0x0000000b00037213 */ /* 0x000fe20000000000 */
[----:B------:R-:W-:Y:S01]  /*1ca0*/  IMAD R5, R15, R6, R5 ;  /* 0x000000060f057224 */ /* 0x000fe200078e0205 */
[----:B------:R0:W-:Y:S02]  /*1cb0*/  STL [R1+0x3c0], R9 ;  /* 0x0003c00901007387 */ /* 0x0001e40000100800 */
[----:B0-----:R-:W-:-:S05]  /*1cc0*/  IABS R9, R12 ;  /* 0x0000000c00097213 */ /* 0x001fca0000000000 */
[----:B------:R-:W-:-:S04]  /*1cd0*/  IMAD.HI.U32 R10, R14, R9, RZ ;  /* 0x000000090e0a7227 */ /* 0x000fc800078e00ff */
[----:B------:R-:W-:-:S04]  /*1ce0*/  IMAD.MOV R10, RZ, RZ, -R10 ;  /* 0x000000ffff0a7224 */ /* 0x000fc800078e0a0a */
[----:B------:R-:W-:Y:S01]  /*1cf0*/  IMAD R9, R15, R10, R9 ;  /* 0x0000000a0f097224 */ /* 0x000fe200078e0209 */
[----:B--2---:R-:W-:Y:S01]  /*1d00*/  IABS R7, R4 ;  /* 0x0000000400077213 */ /* 0x004fe20000000000 */
[----:B------:R-:W-:-:S04]  /*1d10*/  IMAD.HI.U32 R4, R14, R2, RZ ;  /* 0x000000020e047227 */ /* 0x000fc800078e00ff */
[----:B------:R-:W-:-:S04]  /*1d20*/  IMAD.HI.U32 R8, R14, R7, RZ ;  /* 0x000000070e087227 */ /* 0x000fc800078e00ff */
[----:B------:R-:W-:Y:S02]  /*1d30*/  IMAD.MOV R8, RZ, RZ, -R8 ;  /* 0x000000ffff087224 */ /* 0x000fe400078e0a08 */
[----:B------:R-:W-:Y:S02]  /*1d40*/  IMAD.MOV R4, RZ, RZ, -R4 ;  /* 0x000000ffff047224 */ /* 0x000fe400078e0a04 */
[C---:B------:R-:W-:Y:S02]  /*1d50*/  IMAD R7, R15.reuse, R8, R7 ;  /* 0x000000080f077224 */ /* 0x040fe400078e0207 */
[----:B------:R-:W-:Y:S02]  /*1d60*/  IMAD R2, R15, R4, R2 ;  /* 0x000000040f027224 */ /* 0x000fe400078e0202 */
[----:B------:R-:W-:Y:S01]  /*1d70*/  IMAD.HI.U32 R4, R14, R3, RZ ;  /* 0x000000030e047227 */ /* 0x000fe200078e00ff */
[----:B------:R0:W-:Y:S04]  /*1d80*/  STL [R1+0x84], R7 ;  /* 0x0000840701007387 */ /* 0x0001e80000100800 */
[----:B------:R1:W-:Y:S01]  /*1d90*/  STL [R1+0x80], R5 ;  /* 0x0000800501007387 */ /* 0x0003e20000100800 */
[----:B------:R-:W-:Y:S01]  /*1da0*/  IMAD.MOV R4, RZ, RZ, -R4 ;  /* 0x000000ffff047224 */ /* 0x000fe200078e0a04 */
[----:B0-----:R-:W-:-:S02]  /*1db0*/  IABS R7, R13 ;  /* 0x0000000d00077213 */ /* 0x001fc40000000000 */
[----:B------:R0:W-:Y:S01]  /*1dc0*/  STL [R1+0x7c], R2 ;  /* 0x00007c0201007387 */ /* 0x0001e20000100800 */
[----:B-1----:R-:W-:Y:S02]  /*1dd0*/  IABS R5, R16 ;  /* 0x0000001000057213 */ /* 0x002fe40000000000 */
[----:B------:R-:W-:Y:S01]  /*1de0*/  IMAD.HI.U32 R8, R14, R7, RZ ;  /* 0x000000070e087227 */ /* 0x000fe200078e00ff */
[----:B0-----:R-:W-:-:S03]  /*1df0*/  IABS R2, R17 ;  /* 0x0000001100027213 */ /* 0x001fc60000000000 */
[----:B------:R-:W-:Y:S02]  /*1e00*/  IMAD R3, R15, R4, R3 ;  /* 0x000000040f037224 */ /* 0x000fe400078e0203 */
[----:B------:R-:W-:-:S04]  /*1e10*/  IMAD.HI.U32 R6, R14, R5, RZ ;  /* 0x000000050e067227 */ /* 0x000fc800078e00ff */
[----:B------:R-:W-:-:S04]  /*1e20*/  IMAD.HI.U32 R4, R14, R2, RZ ;  /* 0x000000020e047227 */ /* 0x000fc800078e00ff */
[----:B------:R-:W-:Y:S01]  /*1e30*/  IMAD.MOV R8, RZ, RZ, -R8 ;  /* 0x000000ffff087224 */ /* 0x000fe200078e0a08 */
[----:B------:R0:W-:Y:S01]  /*1e40*/  STL [R1+0x78], R3 ;  /* 0x0000780301007387 */ /* 0x0001e20000100800 */
[----:B------:R-:W-:Y:S02]  /*1e50*/  IMAD.MOV R6, RZ, RZ, -R6 ;  /* 0x000000ffff067224 */ /* 0x000fe400078e0a06 */
[----:B------:R-:W-:Y:S02]  /*1e60*/  IMAD.MOV R4, RZ, RZ, -R4 ;  /* 0x000000ffff047224 */ /* 0x000fe400078e0a04 */
[C---:B------:R-:W-:Y:S01]  /*1e70*/  IMAD R7, R15.reuse, R8, R7 ;  /* 0x000000080f077224 */ /* 0x040fe200078e0207 */
[----:B------:R1:W-:Y:S01]  /*1e80*/  STL [R1+0x74], R9 ;  /* 0x0000740901007387 */ /* 0x0003e20000100800 */
[C---:B------:R-:W-:Y:S01]  /*1e90*/  IMAD R5, R15.reuse, R6, R5 ;  /* 0x000000060f057224 */ /* 0x040fe200078e0205 */
[----:B0-----:R-:W-:Y:S01]  /*1ea0*/  IABS R3, R18 ;  /* 0x0000001200037213 */ /* 0x001fe20000000000 */
[----:B------:R-:W-:Y:S01]  /*1eb0*/  IMAD R2, R15, R4, R2 ;  /* 0x000000040f027224 */ /* 0x000fe200078e0202 */
[----:B------:R0:W-:Y:S03]  /*1ec0*/  STL [R1+0x70], R7 ;  /* 0x0000700701007387 */ /* 0x0001e60000100800 */
[----:B------:R-:W-:Y:S01]  /*1ed0*/  IMAD.HI.U32 R4, R14, R3, RZ ;  /* 0x000000030e047227 */ /* 0x000fe200078e00ff */
[----:B-1----:R-:W-:Y:S01]  /*1ee0*/  IABS R9, R19 ;  /* 0x0000001300097213 */ /* 0x002fe20000000000 */
[----:B------:R1:W-:Y:S01]  /*1ef0*/  STL [R1+0x6c], R5 ;  /* 0x00006c0501007387 */ /* 0x0003e20000100800 */
[----:B0-----:R-:W-:-:S03]  /*1f00*/  IABS R7, R20 ;  /* 0x0000001400077213 */ /* 0x001fc60000000000 */
[----:B------:R0:W-:Y:S01]  /*1f10*/  STL [R1+0x68], R2 ;  /* 0x0000680201007387 */ /* 0x0001e20000100800 */
[----:B------:R-:W-:Y:S02]  /*1f20*/  IMAD.MOV R4, RZ, RZ, -R4 ;  /* 0x000000ffff047224 */ /* 0x000fe400078e0a04 */
[----:B------:R-:W-:Y:S01]  /*1f30*/  IMAD.HI.U32 R10, R14, R9, RZ ;  /* 0x000000090e0a7227 */ /* 0x000fe200078e00ff */
[----:B-1----:R-:W-:-:S03]  /*1f40*/  IABS R5, R21 ;  /* 0x0000001500057213 */ /* 0x002fc60000000000 */
[C---:B------:R-:W-:Y:S01]  /*1f50*/  IMAD.HI.U32 R8, R14.reuse, R7, RZ ;  /* 0x000000070e087227 */ /* 0x040fe200078e00ff */
[----:B0-----:R-:W-:Y:S02]  /*1f60*/  IABS R2, R22 ;  /* 0x0000001600027213 */ /* 0x001fe40000000000 */
[----:B------:R-:W2:Y:S01]  /*1f70*/  LDL R22, [R1+0x12ac] ;  /* 0x0012ac0001167983 */ /* 0x000ea20000100800 */
[----:B------:R-:W-:Y:S02]  /*1f80*/  IMAD R3, R15, R4, R3 ;  /* 0x000000040f037224 */ /* 0x000fe400078e0203 */
[----:B------:R-:W-:-:S04]  /*1f90*/  IMAD.HI.U32 R6, R14, R5, RZ ;  /* 0x000000050e067227 */ /* 0x000fc800078e00ff */
[----:B------:R-:W-:Y:S02]  /*1fa0*/  IMAD.MOV R10, RZ, RZ, -R10 ;  /* 0x000000ffff0a7224 */ /* 0x000fe400078e0a0a */
[----:B------:R-:W-:-:S04]  /*1fb0*/  IMAD.HI.U32 R4, R14, R2, RZ ;  /* 0x000000020e047227 */ /* 0x000fc800078e00ff */
[----:B------:R-:W-:Y:S02]  /*1fc0*/  IMAD.MOV R8, RZ, RZ, -R8 ;  /* 0x000000ffff087224 */ /* 0x000fe400078e0a08 */
[----:B------:R-:W-:Y:S02]  /*1fd0*/  IMAD.MOV R6, RZ, RZ, -R6 ;  /* 0x000000ffff067224 */ /* 0x000fe400078e0a06 */
[C---:B------:R-:W-:Y:S02]  /*1fe0*/  IMAD R9, R15.reuse, R10, R9 ;  /* 0x0000000a0f097224 */ /* 0x040fe400078e0209 */
[----:B------:R-:W-:Y:S02]  /*1ff0*/  IMAD.MOV R4, RZ, RZ, -R4 ;  /* 0x000000ffff047224 */ /* 0x000fe400078e0a04 */
[C---:B------:R-:W-:Y:S01]  /*2000*/  IMAD R7, R15.reuse, R8, R7 ;  /* 0x000000080f077224 */ /* 0x040fe200078e0207 */
[----:B------:R0:W-:Y:S01]  /*2010*/  STL [R1+0x64], R3 ;  /* 0x0000640301007387 */ /* 0x0001e20000100800 */
[----:B------:R-:W-:-:S02]  /*2020*/  IMAD R5, R15, R6, R5 ;  /* 0x000000060f057224 */ /* 0x000fc400078e0205 */
[----:B------:R-:W-:Y:S01]  /*2030*/  IMAD R2, R15, R4, R2 ;  /* 0x000000040f027224 */ /* 0x000fe200078e0202 */
[----:B------:R1:W-:Y:S04]  /*2040*/  STL [R1+0x60], R9 ;  /* 0x0000600901007387 */ /* 0x0003e80000100800 */
[----:B------:R3:W-:Y:S01]  /*2050*/  STL [R1+0x5c], R7 ;  /* 0x00005c0701007387 */ /* 0x0007e20000100800 */
[----:B0-----:R-:W-:-:S03]  /*2060*/  IABS R3, R23 ;  /* 0x0000001700037213 */ /* 0x001fc60000000000 */
[----:B------:R-:W4:Y:S01]  /*2070*/  LDL R23, [R1+0x12a0] ;  /* 0x0012a00001177983 */ /* 0x000f220000100800 */
[----:B-1----:R-:W-:-:S03]  /*2080*/  IABS R9, R25 ;  /* 0x0000001900097213 */ /* 0x002fc60000000000 */
[----:B------:R0:W-:Y:S04]  /*2090*/  STL [R1+0x58], R5 ;  /* 0x0000580501007387 */ /* 0x0001e80000100800 */
[----:B------:R1:W-:Y:S04]  /*20a0*/  STL [R1+0x54], R2 ;  /* 0x0000540201007387 */ /* 0x0003e80000100800 */
[----:B------:R-:W4:Y:S01]  /*20b0*/  LDL R25, [R1+0x12a4] ;  /* 0x0012a40001197983 */ /* 0x000f220000100800 */
[----:B---3--:R-:W-:Y:S02]  /*20c0*/  IABS R7, R26 ;  /* 0x0000001a00077213 */ /* 0x008fe40000000000 */
[----:B0-----:R-:W-:Y:S01]  /*20d0*/  IABS R5, R24 ;  /* 0x0000001800057213 */ /* 0x001fe20000000000 */
[----:B------:R-:W3:Y:S01]  /*20e0*/  LDL R26, [R1+0x1298] ;  /* 0x00129800011a7983 */ /* 0x000ee20000100800 */
[----:B------:R-:W-:-:S03]  /*20f0*/  IMAD.HI.U32 R4, R14, R3, RZ ;  /* 0x000000030e047227 */ /* 0x000fc600078e00ff */
[----:B------:R-:W3:Y:S01]  /*2100*/  LDL R24, [R1+0x129c] ;  /* 0x00129c0001187983 */ /* 0x000ee20000100800 */
[----:B------:R-:W-:-:S04]  /*2110*/  IMAD.HI.U32 R10, R14, R9, RZ ;  /* 0x000000090e0a7227 */ /* 0x000fc800078e00ff */
[----:B------:R-:W-:-:S04]  /*2120*/  IMAD.HI.U32 R8, R14, R7, RZ ;  /* 0x000000070e087227 */ /* 0x000fc800078e00ff */
[----:B------:R-:W-:Y:S02]  /*2130*/  IMAD.MOV R4, RZ, RZ, -R4 ;  /* 0x000000ffff047224 */ /* 0x000fe400078e0a04 */
[----:B------:R-:W-:Y:S02]  /*2140*/  IMAD.MOV R10, RZ, RZ, -R10 ;  /* 0x000000ffff0a7224 */ /* 0x000fe400078e0a0a */
[----:B------:R-:W-:Y:S02]  /*2150*/  IMAD.MOV R8, RZ, RZ, -R8 ;  /* 0x000000ffff087224 */ /* 0x000fe400078e0a08 */
[C---:B------:R-:W-:Y:S02]  /*2160*/  IMAD R3, R15.reuse, R4, R3 ;  /* 0x000000040f037224 */ /* 0x040fe400078e0203 */
[C---:B------:R-:W-:Y:S01]  /*2170*/  IMAD R9, R15.reuse, R10, R9 ;  /* 0x0000000a0f097224 */ /* 0x040fe200078e0209 */
[----:B-1----:R-:W-:Y:S01]  /*2180*/  IABS R2, R27 ;  /* 0x0000001b00027213 */ /* 0x002fe20000000000 */
[----:B------:R-:W-:Y:S01]  /*2190*/  IMAD R7, R15, R8, R7 ;  /* 0x000000080f077224 */ /* 0x000fe200078e0207 */
[----:B------:R-:W3:Y:S01]  /*21a0*/  LDL R27, [R1+0x1290] ;  /* 0x00129000011b7983 */ /* 0x000ee20000100800 */
[----:B------:R-:W-:-:S03]  /*21b0*/  IMAD.HI.U32 R6, R14, R5, RZ ;  /* 0x000000050e067227 */ /* 0x000fc600078e00ff */
[----:B------:R2:W-:Y:S01]  /*21c0*/  STL [R1+0x50], R3 ;  /* 0x0000500301007387 */ /* 0x0005e20000100800 */
[----:B------:R-:W-:-:S03]  /*21d0*/  IMAD.HI.U32 R4, R14, R2, RZ ;  /* 0x000000020e047227 */ /* 0x000fc600078e00ff */
[----:B------:R4:W-:Y:S04]  /*21e0*/  STL [R1+0x4c], R9 ;  /* 0x00004c0901007387 */ /* 0x0009e80000100800 */
[----:B------:R0:W-:Y:S01]  /*21f0*/  STL [R1+0x48], R7 ;  /* 0x0000480701007387 */ /* 0x0001e20000100800 */
[----:B------:R-:W-:Y:S02]  /*2200*/  IMAD.MOV R6, RZ, RZ, -R6 ;  /* 0x000000ffff067224 */ /* 0x000fe400078e0a06 */
[----:B------:R-:W-:Y:S02]  /*2210*/  IMAD.MOV R4, RZ, RZ, -R4 ;  /* 0x000000ffff047224 */ /* 0x000fe400078e0a04 */
[C---:B------:R-:W-:Y:S02]  /*2220*/  IMAD R5, R15.reuse, R6, R5 ;  /* 0x000000060f057224 */ /* 0x040fe400078e0205 */
[----:B------:R-:W-:Y:S01]  /*2230*/  IMAD R2, R15, R4, R2 ;  /* 0x000000040f027224 */ /* 0x000fe200078e0202 */
[----:B--2---:R-:W-:-:S02]  /*2240*/  IABS R3, R22 ;  /* 0x0000001600037213 */ /* 0x004fc40000000000 */
[----:B------:R-:W2:Y:S04]  /*2250*/  LDL R22, [R1+0x1294] ;  /* 0x0012940001167983 */ /* 0x000ea80000100800 */
[----:B------:R3:W-:Y:S04]  /*2260*/  STL [R1+0x174], R5 ;  /* 0x0001740501007387 */ /* 0x0007e80000100800 */
[----:B------:R1:W-:Y:S01]  /*2270*/  STL [R1+0x17c], R2 ;  /* 0x00017c0201007387 */ /* 0x0003e20000100800 */
[----:B----4-:R-:W-:-:S03]  /*2280*/  IABS R9, R23 ;  /* 0x0000001700097213 */ /* 0x010fc60000000000 */
[----:B------:R-:W4:Y:S01]  /*2290*/  LDL R23, [R1+0x1288] ;  /* 0x0012880001177983 */ /* 0x000f220000100800 */
[----:B0-----:R-:W-:-:S03]  /*22a0*/  IABS R7, R25 ;  /* 0x0000001900077213 */ /* 0x001fc60000000000 */
[----:B------:R-:W4:Y:S01]  /*22b0*/  LDL R25, [R1+0x128c] ;  /* 0x00128c0001197983 */ /* 0x000f220000100800 */
[C---:B------:R-:W-:Y:S01]  /*22c0*/  IMAD.HI.U32 R4, R14.reuse, R3, RZ ;  /* 0x000000030e047227 */ /* 0x040fe200078e00ff */
[----:B---3--:R-:W-:Y:S02]  /*22d0*/  IABS R5, R26 ;  /* 0x0000001a00057213 */ /* 0x008fe40000000000 */
[----:B------:R-:W3:Y:S01]  /*22e0*/  LDL R26, [R1+0x1280] ;  /* 0x00128000011a7983 */ /* 0x000ee20000100800 */
[----:B------:R-:W-:Y:S01]  /*22f0*/  IMAD.MOV R4, RZ, RZ, -R4 ;  /* 0x000000ffff047224 */ /* 0x000fe200078e0a04 */
[----:B-1----:R-:W-:Y:S01]  /*2300*/  IABS R2, R24 ;  /* 0x0000001800027213 */ /* 0x002fe20000000000 */
[C---:B------:R-:W-:Y:S01]  /*2310*/  IMAD.HI.U32 R10, R14.reuse, R9, RZ ;  /* 0x000000090e0a7227 */ /* 0x040fe200078e00ff */
[----:B------:R-:W3:Y:S03]  /*2320*/  LDL R24, [R1+0x1284] ;  /* 0x0012840001187983 */ /* 0x000ee60000100800 */
[----:B------:R-:W-:-:S04]  /*2330*/  IMAD.HI.U32 R8, R14, R7, RZ ;  /* 0x000000070e087227 */ /* 0x000fc800078e00ff */
[----:B------:R-:W-:Y:S02]  /*2340*/  IMAD R3, R15, R4, R3 ;  /* 0x000000040f037224 */ /* 0x000fe400078e0203 */
[----:B------:R-:W-:-:S04]  /*2350*/  IMAD.HI.U32 R6, R14, R5, RZ ;  /* 0x000000050e067227 */ /* 0x000fc800078e00ff */
[----:B------:R-:W-:-:S04]  /*2360*/  IMAD.HI.U32 R4, R14, R2, RZ ;  /* 0x000000020e047227 */ /* 0x000fc800078e00ff */
[----:B------:R-:W-:Y:S02]  /*2370*/  IMAD.MOV R10, RZ, RZ, -R10 ;  /* 0x000000ffff0a7224 */ /* 0x000fe400078e0a0a */
[----:B------:R-:W-:Y:S02]  /*2380*/  IMAD.MOV R8, RZ, RZ, -R8 ;  /* 0x000000ffff087224 */ /* 0x000fe400078e0a08 */
[----:B------:R-:W-:Y:S02]  /*2390*/  IMAD.MOV R6, RZ, RZ, -R6 ;  /* 0x000000ffff067224 */ /* 0x000fe400078e0a06 */
[----:B------:R-:W-:Y:S02]  /*23a0*/  IMAD.MOV R4, RZ, RZ, -R4 ;  /* 0x000000ffff047224 */ /* 0x000fe400078e0a04 */
[C---:B------:R-:W-:Y:S02]  /*23b0*/  IMAD R9, R15.reuse, R10, R9 ;  /* 0x0000000a0f097224 */ /* 0x040fe400078e0209 */
[C---:B------:R-:W-:Y:S01]  /*23c0*/  IMAD R7, R15.reuse, R8, R7 ;  /* 0x000000080f077224 */ /* 0x040fe200078e0207 */
[----:B------:R0:W-:Y:S01]  /*23d0*/  STL [R1+0x180], R3 ;  /* 0x0001800301007387 */ /* 0x0001e20000100800 */
[----:B------:R-:W-:-:S02]  /*23e0*/  IMAD R5, R15, R6, R5 ;  /* 0x000000060f057224 */ /* 0x000fc400078e0205 */
[----:B------:R-:W-:Y:S01]  /*23f0*/  IMAD R2, R15, R4, R2 ;  /* 0x000000040f027224 */ /* 0x000fe200078e0202 */
[----:B------:R2:W-:Y:S04]  /*2400*/  STL [R1+0x158], R9 ;  /* 0x0001580901007387 */ /* 0x0005e80000100800 */
[----:B------:R4:W-:Y:S01]  /*2410*/  STL [R1+0x15c], R7 ;  /* 0x00015c0701007387 */ /* 0x0009e20000100800 */
[----:B0-----:R-:W-:-:S03]  /*2420*/  IABS R3, R27 ;  /* 0x0000001b00037213 */ /* 0x001fc60000000000 */
[----:B------:R-:W3:Y:S04]  /*2430*/  LDL R27, [R1+0x1274] ;  /* 0x00127400011b7983 */ /* 0x000ee80000100800 */
[----:B------:R0:W-:Y:S04]  /*2440*/  STL [R1+0x168], R5 ;  /* 0x0001680501007387 */ /* 0x0001e80000100800 */
[----:B------:R3:W-:Y:S01]  /*2450*/  STL [R1+0x16c], R2 ;  /* 0x00016c0201007387 */ /* 0x0007e20000100800 */
[----:B--2---:R-:W-:-:S03]  /*2460*/  IABS R9, R22 ;  /* 0x0000001600097213 */ /* 0x004fc60000000000 */
[----:B------:R-:W2:Y:S01]  /*2470*/  LDL R22, [R1+0x1278] ;  /* 0x0012780001167983 */ /* 0x000ea20000100800 */
[----:B----4-:R-:W-:-:S03]  /*2480*/  IABS R7, R23 ;  /* 0x0000001700077213 */ /* 0x010fc60000000000 */
[----:B------:R-:W4:Y:S01]  /*2490*/  LDL R23, [R1+0x1268] ;  /* 0x0012680001177983 */ /* 0x000f220000100800 */
[----:B0-----:R-:W-:-:S03]  /*24a0*/  IABS R5, R25 ;  /* 0x0000001900057213 */ /* 0x001fc60000000000 */
[----:B------:R-:W4:Y:S01]  /*24b0*/  LDL R25, [R1+0x126c] ;  /* 0x00126c0001197983 */ /* 0x000f220000100800 */
[C---:B------:R-:W-:Y:S01]  /*24c0*/  IMAD.HI.U32 R4, R14.reuse, R3, RZ ;  /* 0x000000030e047227 */ /* 0x040fe200078e00ff */
[----:B---3--:R-:W-:Y:S02]  /*24d0*/  IABS R2, R26 ;  /* 0x0000001a00027213 */ /* 0x008fe40000000000 */
[----:B------:R-:W3:Y:S01]  /*24e0*/  LDL R26, [R1+0x1264] ;  /* 0x00126400011a7983 */ /* 0x000ee20000100800 */
[----:B------:R-:W-:Y:S02]  /*24f0*/  IMAD.MOV R4, RZ, RZ, -R4 ;  /* 0x000000ffff047224 */ /* 0x000fe400078e0a04 */
[----:B------:R-:W-:-:S04]  /*2500*/  IMAD.HI.U32 R10, R14, R9, RZ ;  /* 0x000000090e0a7227 */ /* 0x000fc800078e00ff */
[----:B------:R-:W-:-:S04]  /*2510*/  IMAD.HI.U32 R8, R14, R7, RZ ;  /* 0x000000070e087227 */ /* 0x000fc800078e00ff */
        /* <DEDUP_REMOVED lines=15> */
[----:B------:R-:W3:Y:S01]  /*2610*/  LDL R24, [R1+0x1260] ;  /* 0x0012600001187983 */ /* 0x000ee20000100800 */
[----:B-1----:R-:W-:-:S03]  /*2620*/  IABS R9, R27 ;  /* 0x0000001b00097213 */ /* 0x002fc60000000000 */
[----:B------:R4:W-:Y:S04]  /*2630*/  STL [R1+0x150], R5 ;  /* 0x0001500501007387 */ /* 0x0009e80000100800 */
[----:B------:R0:W-:Y:S04]  /*2640*/  STL [R1+0x154], R2 ;  /* 0x0001540201007387 */ /* 0x0001e80000100800 */
[----:B------:R-:W3:Y:S01]  /*2650*/  LDL R27, [R1+0x125c] ;  /* 0x00125c00011b7983 */ /* 0x000ee20000100800 */
[----:B--2---:R-:W-:-:S03]  /*2660*/  IABS R7, R22 ;  /* 0x0000001600077213 */ /* 0x004fc60000000000 */
[----:B------:R-:W2:Y:S01]  /*2670*/  LDL R22, [R1+0x1258] ;  /* 0x0012580001167983 */ /* 0x000ea20000100800 */
[----:B----4-:R-:W-:-:S03]  /*2680*/  IABS R5, R23 ;  /* 0x0000001700057213 */ /* 0x010fc60000000000 */
[----:B------:R-:W4:Y:S01]  /*2690*/  LDL R23, [R1+0x1254] ;  /* 0x0012540001177983 */ /* 0x000f220000100800 */
[----:B0-----:R-:W-:-:S03]  /*26a0*/  IABS R2, R25 ;  /* 0x0000001900027213 */ /* 0x001fc60000000000 */
[----:B------:R-:W4:Y:S01]  /*26b0*/  LDL R25, [R1+0x1250] ;  /* 0x0012500001197983 */ /* 0x000f220000100800 */
[----:B------:R-:W-:-:S04]  /*26c0*/  IMAD.HI.U32 R4, R14, R3, RZ ;  /* 0x000000030e047227 */ /* 0x000fc800078e00ff */
[----:B------:R-:W-:-:S04]  /*26d0*/  IMAD.HI.U32 R10, R14, R9, RZ ;  /* 0x000000090e0a7227 */ /* 0x000fc800078e00ff */
[----:B------:R-:W-:-:S04]  /*26e0*/  IMAD.HI.U32 R8, R14, R7, RZ ;  /* 0x000000070e087227 */ /* 0x000fc800078e00ff */
[----:B------:R-:W-:Y:S02]  /*26f0*/  IMAD.MOV R4, RZ, RZ, -R4 ;  /* 0x000000ffff047224 */ /* 0x000fe400078e0a04 */
[----:B------:R-:W-:Y:S02]  /*2700*/  IMAD.MOV R10, RZ, RZ, -R10 ;  /* 0x000000ffff0a7224 */ /* 0x000fe400078e0a0a */
[----:B------:R-:W-:Y:S02]  /*2710*/  IMAD.MOV R8, RZ, RZ, -R8 ;  /* 0x000000ffff087224 */ /* 0x000fe400078e0a08 */
[C---:B------:R-:W-:Y:S02]  /*2720*/  IMAD R3, R15.reuse, R4, R3 ;  /* 0x000000040f037224 */ /* 0x040fe400078e0203 */
[C---:B------:R-:W-:Y:S02]  /*2730*/  IMAD R9, R15.reuse, R10, R9 ;  /* 0x0000000a0f097224 */ /* 0x040fe400078e0209 */
[----:B------:R-:W-:Y:S01]  /*2740*/  IMAD R7, R15, R8, R7 ;  /* 0x000000080f077224 */ /* 0x000fe200078e0207 */
[----:B------:R3:W-:Y:S01]  /*2750*/  STL [R1+0x14c], R3 ;  /* 0x00014c0301007387 */ /* 0x0007e20000100800 */
[----:B------:R-:W-:-:S03]  /*2760*/  IMAD.HI.U32 R6, R14, R5, RZ ;  /* 0x000000050e067227 */ /* 0x000fc600078e00ff */
[----:B------:R0:W-:Y:S01]  /*2770*/  STL [R1+0x11c], R9 ;  /* 0x00011c0901007387 */ /* 0x0001e20000100800 */
[----:B------:R-:W-:-:S03]  /*2780*/  IMAD.HI.U32 R4, R14, R2, RZ ;  /* 0x000000020e047227 */ /* 0x000fc600078e00ff */
[----:B------:R1:W-:Y:S01]  /*2790*/  STL [R1+0x120], R7 ;  /* 0x0001200701007387 */ /* 0x0003e20000100800 */
[----:B---3--:R-:W-:-:S03]  /*27a0*/  IABS R3, R26 ;  /* 0x0000001a00037213 */ /* 0x008fc60000000000 */
[----:B------:R-:W3:Y:S01]  /*27b0*/  LDL R26, [R1+0x124c] ;  /* 0x00124c00011a7983 */ /* 0x000ee20000100800 */
[----:B------:R-:W-:Y:S02]  /*27c0*/  IMAD.MOV R6, RZ, RZ, -R6 ;  /* 0x000000ffff067224 */ /* 0x000fe400078e0a06 */
[----:B------:R-:W-:Y:S02]  /*27d0*/  IMAD.MOV R4, RZ, RZ, -R4 ;  /* 0x000000ffff047224 */ /* 0x000fe400078e0a04 */
[C---:B------:R-:W-:Y:S02]  /*27e0*/  IMAD R5, R15.reuse, R6, R5 ;  /* 0x000000060f057224 */ /* 0x040fe400078e0205 */
[----:B------:R-:W-:-:S03]  /*27f0*/  IMAD R2, R15, R4, R2 ;  /* 0x000000040f027224 */ /* 0x000fc600078e0202 */
[----:B------:R2:W-:Y:S01]  /*2800*/  STL [R1+0x12c], R5 ;  /* 0x00012c0501007387 */ /* 0x0005e20000100800 */
[----:B0-----:R-:W-:-:S03]  /*2810*/  IABS R9, R24 ;  /* 0x0000001800097213 */ /* 0x001fc60000000000 */
[----:B------:R4:W-:Y:S04]  /*2820*/  STL [R1+0x130], R2 ;  /* 0x0001300201007387 */ /* 0x0009e80000100800 */
[----:B------:R-:W3:Y:S01]  /*2830*/  LDL R24, [R1+0x1248] ;  /* 0x0012480001187983 */ /* 0x000ee20000100800 */
[----:B-1----:R-:W-:-:S03]  /*2840*/  IABS R7, R27 ;  /* 0x0000001b00077213 */ /* 0x002fc60000000000 */
[----:B------:R-:W3:Y:S01]  /*2850*/  LDL R27, [R1+0x1244] ;  /* 0x00124400011b7983 */ /* 0x000ee20000100800 */
        /* <DEDUP_REMOVED lines=9> */
[----:B--2---:R-:W-:-:S02]  /*28f0*/  IABS R5, R22 ;  /* 0x0000001600057213 */ /* 0x004fc40000000000 */
[----:B------:R-:W2:Y:S01]  /*2900*/  LDL R22, [R1+0x1240] ;  /* 0x0012400001167983 */ /* 0x000ea20000100800 */
[----:B----4-:R-:W-:-:S03]  /*2910*/  IABS R2, R23 ;  /* 0x0000001700027213 */ /* 0x010fc60000000000 */
[----:B------:R-:W4:Y:S04]  /*2920*/  LDL R23, [R1+0x123c] ;  /* 0x00123c0001177983 */ /* 0x000f280000100800 */
[----:B------:R0:W-:Y:S04]  /*2930*/  STL [R1+0x124], R3 ;  /* 0x0001240301007387 */ /* 0x0001e80000100800 */
[----:B------:R3:W-:Y:S04]  /*2940*/  STL [R1+0xfc], R9 ;  /* 0x0000fc0901007387 */ /* 0x0007e80000100800 */
[----:B------:R1:W-:Y:S01]  /*2950*/  STL [R1+0x104], R7 ;  /* 0x0001040701007387 */ /* 0x0003e20000100800 */
[----:B0-----:R-:W-:-:S03]  /*2960*/  IABS R3, R25 ;  /* 0x0000001900037213 */ /* 0x001fc60000000000 */
[----:B------:R-:W4:Y:S01]  /*2970*/  LDL R25, [R1+0x1238] ;  /* 0x0012380001197983 */ /* 0x000f220000100800 */
[----:B------:R-:W-:-:S04]  /*2980*/  IMAD.HI.U32 R6, R14, R5, RZ ;  /* 0x000000050e067227 */ /* 0x000fc800078e00ff */
[----:B------:R-:W-:-:S04]  /*2990*/  IMAD.HI.U32 R4, R14, R2, RZ ;  /* 0x000000020e047227 */ /* 0x000fc800078e00ff */
[----:B------:R-:W-:Y:S02]  /*29a0*/  IMAD.MOV R6, RZ, RZ, -R6 ;  /* 0x000000ffff067224 */ /* 0x000fe400078e0a06 */
[----:B------:R-:W-:Y:S02]  /*29b0*/  IMAD.MOV R4, RZ, RZ, -R4 ;  /* 0x000000ffff047224 */ /* 0x000fe400078e0a04 */
[C---:B------:R-:W-:Y:S02]  /*29c0*/  IMAD R5, R15.reuse, R6, R5 ;  /* 0x000000060f057224 */ /* 0x040fe400078e0205 */
[----:B------:R-:W-:-:S03]  /*29d0*/  IMAD R2, R15, R4, R2 ;  /* 0x000000040f027224 */ /* 0x000fc600078e0202 */
[----:B------:R0:W-:Y:S04]  /*29e0*/  STL [R1+0x114], R5 ;  /* 0x0001140501007387 */ /* 0x0001e80000100800 */
[----:B------:R2:W-:Y:S01]  /*29f0*/  STL [R1+0x118], R2 ;  /* 0x0001180201007387 */ /* 0x0005e20000100800 */
[----:B---3--:R-:W-:-:S03]  /*2a00*/  IABS R9, R26 ;  /* 0x0000001a00097213 */ /* 0x008fc60000000000 */
[----:B------:R-:W3:Y:S01]  /*2a10*/  LDL R26, [R1+0x1234] ;  /* 0x00123400011a7983 */ /* 0x000ee20000100800 */
[----:B------:R-:W-:-:S04]  /*2a20*/  IMAD.HI.U32 R4, R14, R3, RZ ;  /* 0x000000030e047227 */ /* 0x000fc800078e00ff */
[----:B------:R-:W-:Y:S02]  /*2a30*/  IMAD.MOV R4, RZ, RZ, -R4 ;  /* 0x000000ffff047224 */ /* 0x000fe400078e0a04 */
[----:B------:R-:W-:Y:S01]  /*2a40*/  IMAD.HI.U32 R10, R14, R9, RZ ;  /* 0x000000090e0a7227 */ /* 0x000fe200078e00ff */
[----:B-1----:R-:W-:Y:S02]  /*2a50*/  IABS R7, R24 ;  /* 0x0000001800077213 */ /* 0x002fe40000000000 */
[----:B------:R-:W3:Y:S01]  /*2a60*/  LDL R24, [R1+0x1230] ;  /* 0x0012300001187983 */ /* 0x000ee20000100800 */
[----:B0-----:R-:W-:-:S03]  /*2a70*/  IABS R5, R27 ;  /* 0x0000001b00057213 */ /* 0x001fc60000000000 */
[----:B------:R-:W3:Y:S01]  /*2a80*/  LDL R27, [R1+0x122c] ;  /* 0x00122c00011b7983 */ /* 0x000ee20000100800 */
[----:B------:R-:W-:-:S04]  /*2a90*/  IMAD.HI.U32 R8, R14, R7, RZ ;  /* 0x000000070e087227 */ /* 0x000fc800078e00ff */
[----:B------:R-:W-:Y:S02]  /*2aa0*/  IMAD R3, R15, R4, R3 ;  /* 0x000000040f037224 */ /* 0x000fe400078e0203 */
        /* <DEDUP_REMOVED lines=8> */
[----:B------:R-:W2:Y:S03]  /*2b30*/  LDL R22, [R1+0x1228] ;  /* 0x0012280001167983 */ /* 0x000ea60000100800 */
[----:B------:R-:W-:-:S04]  /*2b40*/  IMAD.HI.U32 R4, R14, R2, RZ ;  /* 0x000000020e047227 */ /* 0x000fc800078e00ff */
[----:B------:R-:W-:Y:S01]  /*2b50*/  IMAD.MOV R4, RZ, RZ, -R4 ;  /* 0x000000ffff047224 */ /* 0x000fe200078e0a04 */
[----:B------:R4:W-:Y:S03]  /*2b60*/  STL [R1+0x108], R3 ;  /* 0x0001080301007387 */ /* 0x0009e60000100800 */
[----:B------:R-:W-:Y:S01]  /*2b70*/  IMAD R2, R15, R4, R2 ;  /* 0x000000040f027224 */ /* 0x000fe200078e0202 */
[----:B------:R0:W-:Y:S04]  /*2b80*/  STL [R1+0xe4], R9 ;  /* 0x0000e40901007387 */ /* 0x0001e80000100800 */
[----:B------:R3:W-:Y:S01]  /*2b90*/  STL [R1+0xe8], R7 ;  /* 0x0000e80701007387 */ /* 0x0007e20000100800 */
[----:B----4-:R-:W-:-:S03]  /*2ba0*/  IABS R3, R23 ;  /* 0x0000001700037213 */ /* 0x010fc60000000000 */
[----:B------:R-:W4:Y:S04]  /*2bb0*/  LDL R23, [R1+0x1224] ;  /* 0x0012240001177983 */ /* 0x000f280000100800 */
[----:B------:R1:W-:Y:S04]  /*2bc0*/  STL [R1+0xf0], R5 ;  /* 0x0000f00501007387 */ /* 0x0003e80000100800 */
[----:B------:R1:W-:Y:S01]  /*2bd0*/  STL [R1+0xf4], R2 ;  /* 0x0000f40201007387 */ /* 0x0003e20000100800 */
[----:B0-----:R-:W-:-:S03]  /*2be0*/  IABS R9, R25 ;  /* 0x0000001900097213 */ /* 0x001fc60000000000 */
[----:B------:R-:W4:Y:S01]  /*2bf0*/  LDL R25, [R1+0x1220] ;  /* 0x0012200001197983 */ /* 0x000f220000100800 */
[----:B------:R-:W-:-:S04]  /*2c00*/  IMAD.HI.U32 R4, R14, R3, RZ ;  /* 0x000000030e047227 */ /* 0x000fc800078e00ff */
[----:B------:R-:W-:Y:S02]  /*2c10*/  IMAD.MOV R4, RZ, RZ, -R4 ;  /* 0x000000ffff047224 */ /* 0x000fe400078e0a04 */
[C---:B------:R-:W-:Y:S01]  /*2c20*/  IMAD.HI.U32 R10, R14.reuse, R9, RZ ;  /* 0x000000090e0a7227 */ /* 0x040fe200078e00ff */
[----:B---3--:R-:W-:Y:S02]  /*2c30*/  IABS R7, R26 ;  /* 0x0000001a00077213 */ /* 0x008fe40000000000 */
[----:B------:R-:W3:Y:S01]  /*2c40*/  LDL R26, [R1+0x121c] ;  /* 0x00121c00011a7983 */ /* 0x000ee20000100800 */
[----:B------:R-:W-:Y:S02]  /*2c50*/  IMAD R3, R15, R4, R3 ;  /* 0x000000040f037224 */ /* 0x000fe400078e0203 */
[----:B------:R-:W-:Y:S01]  /*2c60*/  IMAD.HI.U32 R8, R14, R7, RZ ;  /* 0x000000070e087227 */ /* 0x000fe200078e00ff */
[----:B-1----:R-:W-:Y:S02]  /*2c70*/  IABS R5, R24 ;  /* 0x0000001800057213 */ /* 0x002fe40000000000 */
[----:B------:R-:W3:Y:S01]  /*2c80*/  LDL R24, [R1+0x1218] ;  /* 0x0012180001187983 */ /* 0x000ee20000100800 */
[----:B------:R-:W-:-:S03]  /*2c90*/  IABS R2, R27 ;  /* 0x0000001b00027213 */ /* 0x000fc60000000000 */
[----:B------:R-:W3:Y:S01]  /*2ca0*/  LDL R27, [R1+0x1214] ;  /* 0x00121400011b7983 */ /* 0x000ee20000100800 */
        /* <DEDUP_REMOVED lines=11> */
[----:B------:R-:W-:Y:S04]  /*2d60*/  STL [R1+0xcc], R9 ;  /* 0x0000cc0901007387 */ /* 0x000fe80000100800 */
[----:B------:R4:W-:Y:S01]  /*2d70*/  STL [R1+0xd0], R7 ;  /* 0x0000d00701007387 */ /* 0x0009e20000100800 */
[----:B--2---:R-:W-:-:S03]  /*2d80*/  IABS R3, R22 ;  /* 0x0000001600037213 */ /* 0x004fc60000000000 */
[----:B------:R-:W2:Y:S04]  /*2d90*/  LDL R22, [R1+0x1210] ;  /* 0x0012100001167983 */ /* 0x000ea80000100800 */
[----:B------:R3:W-:Y:S04]  /*2da0*/  STL [R1+0xd8], R5 ;  /* 0x0000d80501007387 */ /* 0x0007e80000100800 */
[----:B------:R0:W-:Y:S01]  /*2db0*/  STL [R1+0xdc], R2 ;  /* 0x0000dc0201007387 */ /* 0x0001e20000100800 */
[----:B----4-:R-:W-:-:S03]  /*2dc0*/  IABS R7, R25 ;  /* 0x0000001900077213 */ /* 0x010fc60000000000 */
[----:B------:R-:W4:Y:S01]  /*2dd0*/  LDL R25, [R1+0x1208] ;  /* 0x0012080001197983 */ /* 0x000f220000100800 */
[----:B------:R-:W-:-:S03]  /*2de0*/  IABS R9, R23 ;  /* 0x0000001700097213 */ /* 0x000fc60000000000 */
[----:B------:R-:W2:Y:S01]  /*2df0*/  LDL R23, [R1+0x120c] ;  /* 0x00120c0001177983 */ /* 0x000ea20000100800 */
[----:B------:R-:W-:-:S04]  /*2e00*/  IMAD.HI.U32 R4, R14, R3, RZ ;  /* 0x000000030e047227 */ /* 0x000fc800078e00ff */
[----:B------:R-:W-:-:S04]  /*2e10*/  IMAD.HI.U32 R10, R14, R9, RZ ;  /* 0x000000090e0a7227 */ /* 0x000fc800078e00ff */
[----:B------:R-:W-:-:S04]  /*2e20*/  IMAD.HI.U32 R8, R14, R7, RZ ;  /* 0x000000070e087227 */ /* 0x000fc800078e00ff */
[----:B------:R-:W-:Y:S02]  /*2e30*/  IMAD.MOV R4, RZ, RZ, -R4 ;  /* 0x000000ffff047224 */ /* 0x000fe400078e0a04 */
[----:B------:R-:W-:Y:S02]  /*2e40*/  IMAD.MOV R10, RZ, RZ, -R10 ;  /* 0x000000ffff0a7224 */ /* 0x000fe400078e0a0a */
[----:B------:R-:W-:Y:S01]  /*2e50*/  IMAD.MOV R8, RZ, RZ, -R8 ;  /* 0x000000ffff087224 */ /* 0x000fe200078e0a08 */
[----:B---3--:R-:W-:Y:S02]  /*2e60*/  IABS R5, R26 ;  /* 0x0000001a00057213 */ /* 0x008fe40000000000 */
[----:B------:R-:W3:Y:S01]  /*2e70*/  LDL R26, [R1+0x1204] ;  /* 0x00120400011a7983 */ /* 0x000ee20000100800 */
[C---:B------:R-:W-:Y:S02]  /*2e80*/  IMAD R3, R15.reuse, R4, R3 ;  /* 0x000000040f037224 */ /* 0x040fe400078e0203 */
[----:B------:R-:W-:-:S02]  /*2e90*/  IMAD R9, R15, R10, R9 ;  /* 0x0000000a0f097224 */ /* 0x000fc400078e0209 */
[----:B------:R-:W-:Y:S02]  /*2ea0*/  IMAD R7, R15, R8, R7 ;  /* 0x000000080f077224 */ /* 0x000fe400078e0207 */
[----:B------:R-:W-:Y:S01]  /*2eb0*/  IMAD.HI.U32 R6, R14, R5, RZ ;  /* 0x000000050e067227 */ /* 0x000fe200078e00ff */
[----:B0-----:R-:W-:Y:S02]  /*2ec0*/  IABS R2, R24 ;  /* 0x0000001800027213 */ /* 0x001fe40000000000 */
[----:B------:R-:W3:Y:S04]  /*2ed0*/  LDL R24, [R1+0x1200] ;  /* 0x0012000001187983 */ /* 0x000ee80000100800 */
[----:B------:R0:W-:Y:S04]  /*2ee0*/  STL [R1+0xd4], R3 ;  /* 0x0000d40301007387 */ /* 0x0001e80000100800 */
[----:B------:R-:W-:Y:S04]  /*2ef0*/  STL [R1+0xb8], R9 ;  /* 0x0000b80901007387 */ /* 0x000fe80000100800 */
[----:B------:R-:W-:Y:S01]  /*2f00*/  STL [R1+0xbc], R7 ;  /* 0x0000bc0701007387 */ /* 0x000fe20000100800 */
[----:B0-----:R-:W-:-:S03]  /*2f10*/  IABS R3, R27 ;  /* 0x0000001b00037213 */ /* 0x001fc60000000000 */
[----:B------:R-:W3:Y:S01]  /*2f20*/  LDL R27, [R1+0x11fc] ;  /* 0x0011fc00011b7983 */ /* 0x000ee20000100800 */
[----:B------:R-:W-:-:S04]  /*2f30*/  IMAD.HI.U32 R4, R14, R2, RZ ;  /* 0x000000020e047227 */ /* 0x000fc800078e00ff */
[----:B------:R-:W-:Y:S02]  /*2f40*/  IMAD.MOV R6, RZ, RZ, -R6 ;  /* 0x000000ffff067224 */ /* 0x000fe400078e0a06 */
[----:B------:R-:W-:Y:S02]  /*2f50*/  IMAD.MOV R4, RZ, RZ, -R4 ;  /* 0x000000ffff047224 */ /* 0x000fe400078e0a04 */
[C---:B------:R-:W-:Y:S02]  /*2f60*/  IMAD R5, R15.reuse, R6, R5 ;  /* 0x000000060f057224 */ /* 0x040fe400078e0205 */
[----:B------:R-:W-:-:S03]  /*2f70*/  IMAD R2, R15, R4, R2 ;  /* 0x000000040f027224 */ /* 0x000fc600078e0202 */
[----:B------:R4:W-:Y:S04]  /*2f80*/  STL [R1+0xc4], R5 ;  /* 0x0000c40501007387 */ /* 0x0009e80000100800 */
[----:B------:R3:W-:Y:S01]  /*2f90*/  STL [R1+0xc8], R2 ;  /* 0x0000c80201007387 */ /* 0x0007e20000100800 */
[----:B------:R-:W-:-:S03]  /*2fa0*/  IMAD.HI.U32 R4, R14, R3, RZ ;  /* 0x000000030e047227 */ /* 0x000fc600078e00ff */
[----:B------:R-:W3:Y:S01]  /*2fb0*/  LDL R21, [R1+0x11f8] ;  /* 0x0011f80001157983 */ /* 0x000ee20000100800 */
[----:B----4-:R-:W-:-:S03]  /*2fc0*/  IABS R5, R25 ;  /* 0x0000001900057213 */ /* 0x010fc60000000000 */
[----:B------:R-:W4:Y:S01]  /*2fd0*/  LDL R25, [R1+0x11f4] ;  /* 0x0011f40001197983 */ /* 0x000f220000100800 */
[----:B--2---:R-:W-:Y:S02]  /*2fe0*/  IABS R9, R22 ;  /* 0x0000001600097213 */ /* 0x004fe40000000000 */
[----:B------:R-:W-:Y:S02]  /*2ff0*/  IABS R7, R23 ;  /* 0x0000001700077213 */ /* 0x000fe40000000000 */
[----:B------:R-:W2:Y:S01]  /*3000*/  LDL R23, [R1+0x11f0] ;  /* 0x0011f00001177983 */ /* 0x000ea20000100800 */
[----:B------:R-:W-:Y:S02]  /*3010*/  IMAD.MOV R4, RZ, RZ, -R4 ;  /* 0x000000ffff047224 */ /* 0x000fe400078e0a04 */
[----:B------:R-:W-:-:S04]  /*3020*/  IMAD.HI.U32 R10, R14, R9, RZ ;  /* 0x000000090e0a7227 */ /* 0x000fc800078e00ff */
[----:B------:R-:W-:-:S04]  /*3030*/  IMAD.HI.U32 R8, R14, R7, RZ ;  /* 0x000000070e087227 */ /* 0x000fc800078e00ff */
[----:B------:R-:W-:Y:S02]  /*3040*/  IMAD R3, R15, R4, R3 ;  /* 0x000000040f037224 */ /* 0x000fe400078e0203 */
[----:B------:R-:W-:-:S04]  /*3050*/  IMAD.HI.U32 R6, R14, R5, RZ ;  /* 0x000000050e067227 */ /* 0x000fc800078e00ff */
[----:B------:R-:W-:Y:S02]  /*3060*/  IMAD.MOV R10, RZ, RZ, -R10 ;  /* 0x000000ffff0a7224 */ /* 0x000fe400078e0a0a */
[----:B------:R-:W-:Y:S01]  /*3070*/  IMAD.MOV R8, RZ, RZ, -R8 ;  /* 0x000000ffff087224 */ /* 0x000fe200078e0a08 */
[----:B---3--:R-:W-:Y:S01]  /*3080*/  IABS R2, R26 ;  /* 0x0000001a00027213 */ /* 0x008fe20000000000 */
[----:B------:R-:W-:Y:S01]  /*3090*/  IMAD.MOV R6, RZ, RZ, -R6 ;  /* 0x000000ffff067224 */ /* 0x000fe200078e0a06 */
[----:B------:R-:W3:Y:S03]  /*30a0*/  LDL R26, [R1+0x11ec] ;  /* 0x0011ec00011a7983 */ /* 0x000ee60000100800 */
[----:B------:R-:W-:-:S04]  /*30b0*/  IMAD.HI.U32 R4, R14, R2, RZ ;  /* 0x000000020e047227 */ /* 0x000fc800078e00ff */
[----:B------:R-:W-:Y:S02]  /*30c0*/  IMAD.MOV R4, RZ, RZ, -R4 ;  /* 0x000000ffff047224 */ /* 0x000fe400078e0a04 */
[C---:B------:R-:W-:Y:S02]  /*30d0*/  IMAD R9, R15.reuse, R10, R9 ;  /* 0x0000000a0f097224 */ /* 0x040fe400078e0209 */
[C---:B------:R-:W-:Y:S01]  /*30e0*/  IMAD R7, R15.reuse, R8, R7 ;  /* 0x000000080f077224 */ /* 0x040fe200078e0207 */
[----:B------:R-:W-:Y:S01]  /*30f0*/  STL [R1+0xc0], R3 ;  /* 0x0000c00301007387 */ /* 0x000fe20000100800 */
[C---:B------:R-:W-:Y:S02]  /*3100*/  IMAD R5, R15.reuse, R6, R5 ;  /* 0x000000060f057224 */ /* 0x040fe400078e0205 */
[----:B------:R-:W-:Y:S01]  /*3110*/  IMAD R2, R15, R4, R2 ;  /* 0x000000040f027224 */ /* 0x000fe200078e0202 */
[----:B------:R0:W-:Y:S04]  /*3120*/  STL [R1+0xa4], R9 ;  /* 0x0000a40901007387 */ /* 0x0001e80000100800 */
[----:B------:R-:W-:Y:S04]  /*3130*/  STL [R1+0xa8], R7 ;  /* 0x0000a80701007387 */ /* 0x000fe80000100800 */
[----:B------:R-:W3:Y:S04]  /*3140*/  LDL R22, [R1+0x11e8] ;  /* 0x0011e80001167983 */ /* 0x000ee80000100800 */
[----:B------:R-:W-:Y:S01]  /*3150*/  STL [R1+0xb0], R5 ;  /* 0x0000b00501007387 */ /* 0x000fe20000100800 */
[----:B0-----:R-:W-:-:S03]  /*3160*/  IABS R9, R27 ;  /* 0x0000001b00097213 */ /* 0x001fc60000000000 */
[----:B------:R4:W-:Y:S04]  /*3170*/  STL [R1+0xb4], R2 ;  /* 0x0000b40201007387 */ /* 0x0009e80000100800 */
[----:B------:R-:W3:Y:S01]  /*3180*/  LDL R27, [R1+0x11d0] ;  /* 0x0011d000011b7983 */ /* 0x000ee20000100800 */
[----:B------:R-:W-:-:S03]  /*3190*/  IABS R3, R24 ;  /* 0x0000001800037213 */ /* 0x000fc60000000000 */
[----:B------:R-:W3:Y:S01]  /*31a0*/  LDL R24, [R1+0x11dc] ;  /* 0x0011dc0001187983 */ /* 0x000ee20000100800 */
[----:B----4-:R-:W-:-:S03]  /*31b0*/  IABS R2, R25 ;  /* 0x0000001900027213 */ /* 0x010fc60000000000 */
[----:B------:R-:W4:Y:S01]  /*31c0*/  LDL R25, [R1+0x11e0] ;  /* 0x0011e00001197983 */ /* 0x000f220000100800 */
[----:B------:R-:W-:Y:S01]  /*31d0*/  IABS R7, R21 ;  /* 0x0000001500077213 */ /* 0x000fe20000000000 */
[C---:B------:R-:W-:Y:S01]  /*31e0*/  IMAD.HI.U32 R4, R14.reuse, R3, RZ ;  /* 0x000000030e047227 */ /* 0x040fe200078e00ff */
[----:B--2---:R-:W-:Y:S02]  /*31f0*/  IABS R5, R23 ;  /* 0x0000001700057213 */ /* 0x004fe40000000000 */
[----:B------:R-:W2:Y:S01]  /*3200*/  LDL R23, [R1+0x11e4] ;  /* 0x0011e40001177983 */ /* 0x000ea20000100800 */
[----:B------:R-:W-:-:S04]  /*3210*/  IMAD.HI.U32 R10, R14, R9, RZ ;  /* 0x000000090e0a7227 */ /* 0x000fc800078e00ff */
[----:B------:R-:W-:Y:S02]  /*3220*/  IMAD.MOV R4, RZ, RZ, -R4 ;  /* 0x000000ffff047224 */ /* 0x000fe400078e0a04 */
[----:B------:R-:W-:-:S04]  /*3230*/  IMAD.HI.U32 R8, R14, R7, RZ ;  /* 0x000000070e087227 */ /* 0x000fc800078e00ff */
[----:B------:R-:W-:Y:S02]  /*3240*/  IMAD.MOV R10, RZ, RZ, -R10 ;  /* 0x000000ffff0a7224 */ /* 0x000fe400078e0a0a */
[----:B------:R-:W-:Y:S02]  /*3250*/  IMAD R3, R15, R4, R3 ;  /* 0x000000040f037224 */ /* 0x000fe400078e0203 */
[----:B------:R-:W-:-:S04]  /*3260*/  IMAD.HI.U32 R6, R14, R5, RZ ;  /* 0x000000050e067227 */ /* 0x000fc800078e00ff */
[----:B------:R-:W-:Y:S02]  /*3270*/  IMAD.MOV R8, RZ, RZ, -R8 ;  /* 0x000000ffff087224 */ /* 0x000fe400078e0a08 */
[----:B------:R-:W-:-:S04]  /*3280*/  IMAD.HI.U32 R4, R14, R2, RZ ;  /* 0x000000020e047227 */ /* 0x000fc800078e00ff */
[C---:B------:R-:W-:Y:S02]  /*3290*/  IMAD R9, R15.reuse, R10, R9 ;  /* 0x0000000a0f097224 */ /* 0x040fe400078e0209 */
[----:B------:R-:W-:Y:S02]  /*32a0*/  IMAD.MOV R6, RZ, RZ, -R6 ;  /* 0x000000ffff067224 */ /* 0x000fe400078e0a06 */
[C---:B------:R-:W-:Y:S02]  /*32b0*/  IMAD R7, R15.reuse, R8, R7 ;  /* 0x000000080f077224 */ /* 0x040fe400078e0207 */
[----:B------:R-:W-:Y:S01]  /*32c0*/  IMAD.MOV R4, RZ, RZ, -R4 ;  /* 0x000000ffff047224 */ /* 0x000fe200078e0a04 */
[----:B------:R3:W-:Y:S01]  /*32d0*/  STL [R1+0xac], R3 ;  /* 0x0000ac0301007387 */ /* 0x0007e20000100800 */
[C---:B------:R-:W-:Y:S02]  /*32e0*/  IMAD R5, R15.reuse, R6, R5 ;  /* 0x000000060f057224 */ /* 0x040fe400078e0205 */
[----:B------:R-:W-:Y:S01]  /*32f0*/  IMAD R2, R15, R4, R2 ;  /* 0x000000040f027224 */ /* 0x000fe200078e0202 */
[----:B------:R0:W-:Y:S04]  /*3300*/  STL [R1+0x94], R9 ;  /* 0x0000940901007387 */ /* 0x0001e80000100800 */
[----:B------:R1:W-:Y:S01]  /*3310*/  STL [R1+0x98], R7 ;  /* 0x0000980701007387 */ /* 0x0003e20000100800 */
[----:B---3--:R-:W-:-:S03]  /*3320*/  IABS R3, R26 ;  /* 0x0000001a00037213 */ /* 0x008fc60000000000 */
[----:B------:R-:W3:Y:S04]  /*3330*/  LDL R26, [R1+0x11d8] ;  /* 0x0011d800011a7983 */ /* 0x000ee80000100800 */
[----:B------:R1:W-:Y:S01]  /*3340*/  STL [R1+0xa0], R5 ;  /* 0x0000a00501007387 */ /* 0x0003e20000100800 */
[----:B0-----:R-:W-:-:S03]  /*3350*/  IABS R9, R22 ;  /* 0x0000001600097213 */ /* 0x001fc60000000000 */
[----:B------:R-:W-:Y:S01]  /*3360*/  STL [R1+0x1c0], R2 ;  /* 0x0001c00201007387 */ /* 0x000fe20000100800 */
[----:B------:R-:W-:-:S03]  /*3370*/  IMAD.HI.U32 R4, R14, R3, RZ ;  /* 0x000000030e047227 */ /* 0x000fc600078e00ff */
[----:B------:R-:W3:Y:S01]  /*3380*/  LDL R21, [R1+0x11cc] ;  /* 0x0011cc0001157983 */ /* 0x000ee20000100800 */
[----:B-1----:R-:W-:Y:S01]  /*3390*/  IABS R7, R27 ;  /* 0x0000001b00077213 */ /* 0x002fe20000000000 */
[----:B------:R-:W-:Y:S02]  /*33a0*/  IMAD.HI.U32 R10, R14, R9, RZ ;  /* 0x000000090e0a7227 */ /* 0x000fe400078e00ff */
[----:B------:R-:W3:Y:S02]  /*33b0*/  LDL R27, [R1+0x11d4] ;  /* 0x0011d400011b7983 */ /* 0x000ee40000100800 */
[----:B------:R-:W-:Y:S01]  /*33c0*/  IMAD.MOV R4, RZ, RZ, -R4 ;  /* 0x000000ffff047224 */ /* 0x000fe200078e0a04 */
[----:B------:R-:W-:Y:S01]  /*33d0*/  IABS R5, R24 ;  /* 0x0000001800057213 */ /* 0x000fe20000000000 */
[----:B------:R-:W-:Y:S01]  /*33e0*/  IMAD.MOV R10, RZ, RZ, -R10 ;  /* 0x000000ffff0a7224 */ /* 0x000fe200078e0a0a */
[----:B------:R-:W3:Y:S01]  /*33f0*/  LDL R24, [R1+0x11c8] ;  /* 0x0011c80001187983 */ /* 0x000ee20000100800 */
[----:B------:R-:W-:-:S02]  /*3400*/  IMAD R3, R15, R4, R3 ;  /* 0x000000040f037224 */ /* 0x000fc400078e0203 */
[----:B------:R-:W-:Y:S01]  /*3410*/  IMAD R9, R15, R10, R9 ;  /* 0x0000000a0f097224 */ /* 0x000fe200078e0209 */
[----:B------:R-:W3:Y:S04]  /*3420*/  LDL R22, [R1+0x11c4] ;  /* 0x0011c40001167983 */ /* 0x000ee80000100800 */
[----:B------:R4:W-:Y:S04]  /*3430*/  STL [R1+0x9c], R3 ;  /* 0x00009c0301007387 */ /* 0x0009e80000100800 */
[----:B------:R3:W-:Y:S01]  /*3440*/  STL [R1+0x88], R9 ;  /* 0x0000880901007387 */ /* 0x0007e20000100800 */
[----:B----4-:R-:W-:-:S03]  /*3450*/  IABS R3, R25 ;  /* 0x0000001900037213 */ /* 0x010fc60000000000 */
[----:B------:R-:W4:Y:S01]  /*3460*/  LDL R25, [R1+0x11c0] ;  /* 0x0011c00001197983 */ /* 0x000f220000100800 */
[----:B------:R-:W-:Y:S01]  /*3470*/  IMAD.HI.U32 R8, R14, R7, RZ ;  /* 0x000000070e087227 */ /* 0x000fe200078e00ff */
[----:B--2---:R-:W-:-:S03]  /*3480*/  IABS R2, R23 ;  /* 0x0000001700027213 */ /* 0x004fc60000000000 */
        /* <DEDUP_REMOVED lines=8> */
[----:B------:R-:W-:Y:S04]  /*3510*/  STL [R1+0x8c], R7 ;  /* 0x00008c0701007387 */ /* 0x000fe80000100800 */
[----:B------:R0:W-:Y:S01]  /*3520*/  STL [R1+0x90], R5 ;  /* 0x0000900501007387 */ /* 0x0001e20000100800 */
[----:B------:R-:W-:-:S04]  /*3530*/  IMAD.HI.U32 R4, R14, R3, RZ ;  /* 0x000000030e047227 */ /* 0x000fc800078e00ff */
[----:B------:R-:W-:Y:S01]  /*3540*/  IMAD.MOV R4, RZ, RZ, -R4 ;  /* 0x000000ffff047224 */ /* 0x000fe200078e0a04 */
[----:B---3--:R-:W-:Y:S02]  /*3550*/  IABS R9, R26 ;  /* 0x0000001a00097213 */ /* 0x008fe40000000000 */
[----:B------:R-:W2:Y:S04]  /*3560*/  LDL R26, [R1+0x11bc] ;  /* 0x0011bc00011a7983 */ /* 0x000ea80000100800 */
[----:B------:R1:W-:Y:S04]  /*3570*/  STL [R1+0x1b0], R2 ;  /* 0x0001b00201007387 */ /* 0x0003e80000100800 */
[----:B------:R-:W3:Y:S01]  /*3580*/  LDL R23, [R1+0x11b8] ;  /* 0x0011b80001177983 */ /* 0x000ee20000100800 */
[----:B0-----:R-:W-:Y:S01]  /*3590*/  IABS R5, R21 ;  /* 0x0000001500057213 */ /* 0x001fe20000000000 */
[----:B------:R-:W-:Y:S01]  /*35a0*/  IMAD.HI.U32 R10, R14, R9, RZ ;  /* 0x000000090e0a7227 */ /* 0x000fe200078e00ff */
[----:B------:R-:W-:-:S02]  /*35b0*/  IABS R7, R27 ;  /* 0x0000001b00077213 */ /* 0x000fc40000000000 */
[----:B------:R-:W3:Y:S01]  /*35c0*/  LDL R27, [R1+0x11b0] ;  /* 0x0011b000011b7983 */ /* 0x000ee20000100800 */
[----:B------:R-:W-:-:S04]  /*35d0*/  IMAD.HI.U32 R6, R14, R5, RZ ;  /* 0x000000050e067227 */ /* 0x000fc800078e00ff */
[----:B------:R-:W-:-:S04]  /*35e0*/  IMAD.HI.U32 R8, R14, R7, RZ ;  /* 0x000000070e087227 */ /* 0x000fc800078e00ff */
[----:B------:R-:W-:Y:S02]  /*35f0*/  IMAD.MOV R10, RZ, RZ, -R10 ;  /* 0x000000ffff0a7224 */ /* 0x000fe400078e0a0a */
[----:B------:R-:W-:Y:S02]  /*3600*/  IMAD.MOV R8, RZ, RZ, -R8 ;  /* 0x000000ffff087224 */ /* 0x000fe400078e0a08 */
[----:B------:R-:W-:Y:S02]  /*3610*/  IMAD.MOV R6, RZ, RZ, -R6 ;  /* 0x000000ffff067224 */ /* 0x000fe400078e0a06 */
[C---:B------:R-:W-:Y:S01]  /*3620*/  IMAD R3, R15.reuse, R4, R3 ;  /* 0x000000040f037224 */ /* 0x040fe200078e0203 */
[----:B-1----:R-:W-:Y:S01]  /*3630*/  IABS R2, R24 ;  /* 0x0000001800027213 */ /* 0x002fe20000000000 */
[C---:B------:R-:W-:Y:S01]  /*3640*/  IMAD R9, R15.reuse, R10, R9 ;  /* 0x0000000a0f097224 */ /* 0x040fe200078e0209 */
[----:B------:R-:W3:Y:S01]  /*3650*/  LDL R24, [R1+0x11b4] ;  /* 0x0011b40001187983 */ /* 0x000ee20000100800 */
[----:B------:R-:W-:-:S02]  /*3660*/  IMAD R7, R15, R8, R7 ;  /* 0x000000080f077224 */ /* 0x000fc400078e0207 */
[----:B------:R-:W-:Y:S01]  /*3670*/  IMAD R5, R15, R6, R5 ;  /* 0x000000060f057224 */ /* 0x000fe200078e0205 */
[----:B------:R-:W-:Y:S04]  /*3680*/  STL [R1+0x1a4], R3 ;  /* 0x0001a40301007387 */ /* 0x000fe80000100800 */
[----:B------:R4:W-:Y:S04]  /*3690*/  STL [R1+0x170], R9 ;  /* 0x0001700901007387 */ /* 0x0009e80000100800 */
[----:B------:R2:W-:Y:S04]  /*36a0*/  STL [R1+0x178], R7 ;  /* 0x0001780701007387 */ /* 0x0005e80000100800 */
[----:B------:R3:W-:Y:S01]  /*36b0*/  STL [R1+0x188], R5 ;  /* 0x0001880501007387 */ /* 0x0007e20000100800 */
[----:B----4-:R-:W-:-:S03]  /*36c0*/  IABS R9, R25 ;  /* 0x0000001900097213 */ /* 0x010fc60000000000 */
[----:B------:R-:W4:Y:S01]  /*36d0*/  LDL R25, [R1+0x11a8] ;  /* 0x0011a80001197983 */ /* 0x000f220000100800 */
[----:B------:R-:W-:-:S04]  /*36e0*/  IMAD.HI.U32 R4, R14, R2, RZ ;  /* 0x000000020e047227 */ /* 0x000fc800078e00ff */
[----:B------:R-:W-:Y:S01]  /*36f0*/  IMAD.MOV R4, RZ, RZ, -R4 ;  /* 0x000000ffff047224 */ /* 0x000fe200078e0a04 */
[----:B------:R-:W-:-:S03]  /*3700*/  IABS R3, R22 ;  /* 0x0000001600037213 */ /* 0x000fc60000000000 */
[----:B------:R-:W-:Y:S02]  /*3710*/  IMAD R2, R15, R4, R2 ;  /* 0x000000040f027224 */ /* 0x000fe400078e0202 */
[----:B------:R-:W-:-:S03]  /*3720*/  IMAD.HI.U32 R4, R14, R3, RZ ;  /* 0x000000030e047227 */ /* 0x000fc600078e00ff */
[----:B------:R0:W-:Y:S01]  /*3730*/  STL [R1+0x19c], R2 ;  /* 0x00019c0201007387 */ /* 0x0001e20000100800 */
[----:B------:R-:W-:Y:S02]  /*3740*/  IMAD.MOV R4, RZ, RZ, -R4 ;  /* 0x000000ffff047224 */ /* 0x000fe400078e0a04 */
[----:B------:R-:W-:-:S04]  /*3750*/  IMAD.HI.U32 R10, R14, R9, RZ ;  /* 0x000000090e0a7227 */ /* 0x000fc800078e00ff */
[----:B------:R-:W-:Y:S02]  /*3760*/  IMAD R3, R15, R4, R3 ;  /* 0x000000040f037224 */ /* 0x000fe400078e0203 */
[----:B------:R-:W-:-:S04]  /*3770*/  IMAD.MOV R10, RZ, RZ, -R10 ;  /* 0x000000ffff0a7224 */ /* 0x000fc800078e0a0a */
[----:B------:R-:W-:Y:S01]  /*3780*/  IMAD R29, R15, R10, R9 ;  /* 0x0000000a0f1d7224 */ /* 0x000fe200078e0209 */
[----:B--2---:R-:W-:Y:S02]  /*3790*/  IABS R7, R26 ;  /* 0x0000001a00077213 */ /* 0x004fe40000000000 */
[----:B------:R-:W2:Y:S01]  /*37a0*/  LDL R26, [R1+0x11ac] ;  /* 0x0011ac00011a7983 */ /* 0x000ea20000100800 */
[----:B---3--:R-:W-:-:S03]  /*37b0*/  IABS R5, R23 ;  /* 0x0000001700057213 */ /* 0x008fc60000000000 */
[----:B------:R-:W3:Y:S01]  /*37c0*/  LDL R23, [R1+0x11a0] ;  /* 0x0011a00001177983 */ /* 0x000ee20000100800 */
[----:B------:R-:W-:-:S04]  /*37d0*/  IMAD.HI.U32 R8, R14, R7, RZ ;  /* 0x000000070e087227 */ /* 0x000fc800078e00ff */
[C---:B------:R-:W-:Y:S01]  /*37e0*/  IMAD.HI.U32 R6, R14.reuse, R5, RZ ;  /* 0x000000050e067227 */ /* 0x040fe200078e00ff */
[----:B0-----:R-:W-:Y:S02]  /*37f0*/  IABS R2, R27 ;  /* 0x0000001b00027213 */ /* 0x001fe40000000000 */
[----:B------:R-:W3:Y:S01]  /*3800*/  LDL R27, [R1+0x11a4] ;  /* 0x0011a400011b7983 */ /* 0x000ee20000100800 */
[----:B------:R-:W-:Y:S02]  /*3810*/  IMAD.MOV R8, RZ, RZ, -R8 ;  /* 0x000000ffff087224 */ /* 0x000fe400078e0a08 */
[----:B------:R-:W-:Y:S01]  /*3820*/  IMAD.HI.U32 R4, R14, R2, RZ ;  /* 0x000000020e047227 */ /* 0x000fe200078e00ff */
[----:B------:R0:W-:Y:S03]  /*3830*/  STL [R1+0x184], R3 ;  /* 0x0001840301007387 */ /* 0x0001e60000100800 */
[----:B------:R-:W-:-:S02]  /*3840*/  IMAD.MOV R6, RZ, RZ, -R6 ;  /* 0x000000ffff067224 */ /* 0x000fc400078e0a06 */
[----:B------:R-:W-:Y:S02]  /*3850*/  IMAD.MOV R4, RZ, RZ, -R4 ;  /* 0x000000ffff047224 */ /* 0x000fe400078e0a04 */
[C---:B------:R-:W-:Y:S02]  /*3860*/  IMAD R7, R15.reuse, R8, R7 ;  /* 0x000000080f077224 */ /* 0x040fe400078e0207 */
[C---:B------:R-:W-:Y:S02]  /*3870*/  IMAD R5, R15.reuse, R6, R5 ;  /* 0x000000060f057224 */ /* 0x040fe400078e0205 */
[----:B------:R-:W-:Y:S01]  /*3880*/  IMAD R2, R15, R4, R2 ;  /* 0x000000040f027224 */ /* 0x000fe200078e0202 */
[----:B0-----:R-:W-:Y:S02]  /*3890*/  IABS R3, R24 ;  /* 0x0000001800037213 */ /* 0x001fe40000000000 */
[----:B------:R-:W3:Y:S04]  /*38a0*/  LDL R24, [R1+0x1198] ;  /* 0x0011980001187983 */ /* 0x000ee80000100800 */
[----:B------:R-:W-:Y:S04]  /*38b0*/  STL [R1+0x15d0], R29 ;  /* 0x0015d01d01007387 */ /* 0x000fe80000100800 */
[----:B------:R2:W-:Y:S04]  /*38c0*/  STL [R1+0x140], R7 ;  /* 0x0001400701007387 */ /* 0x0005e80000100800 */
[----:B------:R-:W3:Y:S04]  /*38d0*/  LDL R22, [R1+0x119c] ;  /* 0x00119c0001167983 */ /* 0x000ee80000100800 */
[----:B------:R3:W-:Y:S04]  /*38e0*/  STL [R1+0x148], R5 ;  /* 0x0001480501007387 */ /* 0x0007e80000100800 */
[----:B------:R0:W-:Y:S01]  /*38f0*/  STL [R1+0x160], R2 ;  /* 0x0001600201007387 */ /* 0x0001e20000100800 */
[----:B----4-:R-:W-:-:S03]  /*3900*/  IABS R9, R25 ;  /* 0x0000001900097213 */ /* 0x010fc60000000000 */
[----:B------:R-:W4:Y:S01]  /*3910*/  LDL R25, [R1+0x1190] ;  /* 0x0011900001197983 */ /* 0x000f220000100800 */
[----:B------:R-:W-:-:S04]  /*3920*/  IMAD.HI.U32 R4, R14, R3, RZ ;  /* 0x000000030e047227 */ /* 0x000fc800078e00ff */
        /* <DEDUP_REMOVED lines=10> */
[----:B------:R-:W-:Y:S01]  /*39d0*/  IMAD.HI.U32 R6, R14, R5, RZ ;  /* 0x000000050e067227 */ /* 0x000fe200078e00ff */
[----:B0-----:R-:W-:-:S03]  /*39e0*/  IABS R2, R27 ;  /* 0x0000001b00027213 */ /* 0x001fc60000000000 */
[----:B------:R-:W-:Y:S01]  /*39f0*/  IMAD.MOV R8, RZ, RZ, -R8 ;  /* 0x000000ffff087224 */ /* 0x000fe200078e0a08 */
[----:B------:R-:W3:Y:S01]  /*3a00*/  LDL R27, [R1+0x118c] ;  /* 0x00118c00011b7983 */ /* 0x000ee20000100800 */
[----:B------:R-:W-:-:S04]  /*3a10*/  IMAD.HI.U32 R4, R14, R2, RZ ;  /* 0x000000020e047227 */ /* 0x000fc800078e00ff */
[----:B------:R-:W-:Y:S02]  /*3a20*/  IMAD.MOV R6, RZ, RZ, -R6 ;  /* 0x000000ffff067224 */ /* 0x000fe400078e0a06 */
[----:B------:R-:W-:Y:S02]  /*3a30*/  IMAD.MOV R4, RZ, RZ, -R4 ;  /* 0x000000ffff047224 */ /* 0x000fe400078e0a04 */
[C---:B------:R-:W-:Y:S01]  /*3a40*/  IMAD R7, R15.reuse, R8, R7 ;  /* 0x000000080f077224 */ /* 0x040fe200078e0207 */
[----:B------:R0:W-:Y:S01]  /*3a50*/  STL [R1+0x144], R3 ;  /* 0x0001440301007387 */ /* 0x0001e20000100800 */
[C---:B------:R-:W-:Y:S02]  /*3a60*/  IMAD R5, R15.reuse, R6, R5 ;  /* 0x000000060f057224 */ /* 0x040fe400078e0205 */
[----:B------:R-:W-:Y:S01]  /*3a70*/  IMAD R2, R15, R4, R2 ;  /* 0x000000040f027224 */ /* 0x000fe200078e0202 */
[----:B------:R1:W-:Y:S04]  /*3a80*/  STL [R1+0xf8], R9 ;  /* 0x0000f80901007387 */ /* 0x0003e80000100800 */
[----:B------:R4:W-:Y:S01]  /*3a90*/  STL [R1+0x100], R7 ;  /* 0x0001000701007387 */ /* 0x0009e20000100800 */
[----:B0-----:R-:W-:-:S03]  /*3aa0*/  IABS R3, R24 ;  /* 0x0000001800037213 */ /* 0x001fc60000000000 */
[----:B------:R-:W3:Y:S04]  /*3ab0*/  LDL R24, [R1+0x1184] ;  /* 0x0011840001187983 */ /* 0x000ee80000100800 */
[----:B------:R0:W-:Y:S04]  /*3ac0*/  STL [R1+0x110], R5 ;  /* 0x0001100501007387 */ /* 0x0001e80000100800 */
[----:B------:R3:W-:Y:S01]  /*3ad0*/  STL [R1+0x128], R2 ;  /* 0x0001280201007387 */ /* 0x0007e20000100800 */
[----:B-1----:R-:W-:-:S03]  /*3ae0*/  IABS R9, R22 ;  /* 0x0000001600097213 */ /* 0x002fc60000000000 */
[----:B------:R-:W3:Y:S01]  /*3af0*/  LDL R21, [R1+0x1180] ;  /* 0x0011800001157983 */ /* 0x000ee20000100800 */
[----:B----4-:R-:W-:Y:S01]  /*3b00*/  IABS R7, R25 ;  /* 0x0000001900077213 */ /* 0x010fe20000000000 */
[C---:B0-----:R-:W-:Y:S02]  /*3b10*/  IMAD.HI.U32 R5, R14.reuse, R3, RZ ;  /* 0x000000030e057227 */ /* 0x041fe400078e00ff */
[----:B------:R-:W4:Y:S02]  /*3b20*/  LDL R25, [R1+0x117c] ;  /* 0x00117c0001197983 */ /* 0x000f240000100800 */
[----:B------:R-:W-:Y:S02]  /*3b30*/  IMAD.MOV R5, RZ, RZ, -R5 ;  /* 0x000000ffff057224 */ /* 0x000fe400078e0a05 */
[----:B------:R-:W4:Y:S01]  /*3b40*/  LDL R22, [R1+0x1174] ;  /* 0x0011740001167983 */ /* 0x000f220000100800 */
[----:B------:R-:W-:-:S04]  /*3b50*/  IMAD.HI.U32 R10, R14, R9, RZ ;  /* 0x000000090e0a7227 */ /* 0x000fc800078e00ff */
[----:B------:R-:W-:Y:S02]  /*3b60*/  IMAD R3, R15, R5, R3 ;  /* 0x000000050f037224 */ /* 0x000fe400078e0203 */
[----:B------:R-:W-:-:S04]  /*3b70*/  IMAD.HI.U32 R8, R14, R7, RZ ;  /* 0x000000070e087227 */ /* 0x000fc800078e00ff */
[----:B------:R-:W-:Y:S02]  /*3b80*/  IMAD.MOV R10, RZ, RZ, -R10 ;  /* 0x000000ffff0a7224 */ /* 0x000fe400078e0a0a */
[----:B------:R-:W-:Y:S02]  /*3b90*/  IMAD.MOV R8, RZ, RZ, -R8 ;  /* 0x000000ffff087224 */ /* 0x000fe400078e0a08 */
[C---:B------:R-:W-:Y:S02]  /*3ba0*/  IMAD R9, R15.reuse, R10, R9 ;  /* 0x0000000a0f097224 */ /* 0x040fe400078e0209 */
[----:B------:R-:W-:Y:S01]  /*3bb0*/  IMAD R7, R15, R8, R7 ;  /* 0x000000080f077224 */ /* 0x000fe200078e0207 */
[----:B--2---:R-:W-:Y:S02]  /*3bc0*/  IABS R4, R26 ;  /* 0x0000001a00047213 */ /* 0x004fe40000000000 */
[----:B------:R-:W2:Y:S03]  /*3bd0*/  LDL R26, [R1+0x1178] ;  /* 0x00117800011a7983 */ /* 0x000ea60000100800 */
[----:B------:R-:W-:Y:S01]  /*3be0*/  IMAD.HI.U32 R5, R14, R4, RZ ;  /* 0x000000040e057227 */ /* 0x000fe200078e00ff */
[----:B---3--:R-:W-:Y:S01]  /*3bf0*/  IABS R2, R23 ;  /* 0x0000001700027213 */ /* 0x008fe20000000000 */
[----:B------:R0:W-:Y:S02]  /*3c00*/  STL [R1+0x10c], R3 ;  /* 0x00010c0301007387 */ /* 0x0001e40000100800 */
[----:B------:R-:W-:-:S02]  /*3c10*/  IMAD.MOV R5, RZ, RZ, -R5 ;  /* 0x000000ffff057224 */ /* 0x000fc400078e0a05 */
[----:B0-----:R-:W-:-:S04]  /*3c20*/  IMAD.HI.U32 R3, R14, R2, RZ ;  /* 0x000000020e037227 */ /* 0x001fc800078e00ff */
[----:B------:R-:W-:Y:S02]  /*3c30*/  IMAD.MOV R3, RZ, RZ, -R3 ;  /* 0x000000ffff037224 */ /* 0x000fe400078e0a03 */
[C---:B------:R-:W-:Y:S01]  /*3c40*/  IMAD R4, R15.reuse, R5, R4 ;  /* 0x000000050f047224 */ /* 0x040fe200078e0204 */
[----:B------:R-:W-:Y:S01]  /*3c50*/  IABS R6, R27 ;  /* 0x0000001b00067213 */ /* 0x000fe20000000000 */
[----:B------:R-:W-:Y:S01]  /*3c60*/  STL [R1+0x44], R9 ;  /* 0x0000440901007387 */ /* 0x000fe20000100800 */
[----:B------:R-:W-:-:S03]  /*3c70*/  IMAD R2, R15, R3, R2 ;  /* 0x000000030f027224 */ /* 0x000fc600078e0202 */
[----:B------:R-:W3:Y:S04]  /*3c80*/  LDL R27, [R1+0x1170] ;  /* 0x00117000011b7983 */ /* 0x000ee80000100800 */
[----:B------:R-:W-:Y:S04]  /*3c90*/  STL [R1+0x40], R7 ;  /* 0x0000400701007387 */ /* 0x000fe80000100800 */
[----:B------:R4:W-:Y:S04]  /*3ca0*/  STL [R1+0x3c], R4 ;  /* 0x00003c0401007387 */ /* 0x0009e80000100800 */
[----:B------:R-:W3:Y:S01]  /*3cb0*/  LDL R23, [R1+0x116c] ;  /* 0x00116c0001177983 */ /* 0x000ee20000100800 */
[----:B------:R-:W-:-:S03]  /*3cc0*/  IABS R3, R24 ;  /* 0x0000001800037213 */ /* 0x000fc60000000000 */
[----:B------:R2:W-:Y:S04]  /*3cd0*/  STL [R1+0xe0], R2 ;  /* 0x0000e00201007387 */ /* 0x0005e80000100800 */
[----:B------:R-:W3:Y:S01]  /*3ce0*/  LDL R24, [R1+0x1168] ;  /* 0x0011680001187983 */ /* 0x000ee20000100800 */
[----:B----4-:R-:W-:-:S03]  /*3cf0*/  IABS R4, R25 ;  /* 0x0000001900047213 */ /* 0x010fc60000000000 */
[----:B------:R-:W4:Y:S01]  /*3d00*/  LDL R25, [R1+0x1164] ;  /* 0x0011640001197983 */ /* 0x000f220000100800 */
[----:B------:R-:W-:Y:S01]  /*3d10*/  IMAD.HI.U32 R8, R14, R6, RZ ;  /* 0x000000060e087227 */ /* 0x000fe200078e00ff */
[----:B------:R-:W-:-:S03]  /*3d20*/  IABS R5, R21 ;  /* 0x0000001500057213 */ /* 0x000fc60000000000 */
[----:B------:R-:W-:Y:S02]  /*3d30*/  IMAD.MOV R8, RZ, RZ, -R8 ;  /* 0x000000ffff087224 */ /* 0x000fe400078e0a08 */
[----:B------:R-:W-:-:S04]  /*3d40*/  IMAD.HI.U32 R7, R14, R3, RZ ;  /* 0x000000030e077227 */ /* 0x000fc800078e00ff */
[----:B------:R-:W-:-:S04]  /*3d50*/  IMAD.HI.U32 R10, R14, R5, RZ ;  /* 0x000000050e0a7227 */ /* 0x000fc800078e00ff */
[----:B------:R-:W-:Y:S02]  /*3d60*/  IMAD R6, R15, R8, R6 ;  /* 0x000000080f067224 */ /* 0x000fe400078e0206 */
[----:B------:R-:W-:Y:S01]  /*3d70*/  IMAD.HI.U32 R9, R14, R4, RZ ;  /* 0x000000040e097227 */ /* 0x000fe200078e00ff */
[----:B------:R-:W-:-:S03]  /*3d80*/  IABS R8, R22 ;  /* 0x0000001600087213 */ /* 0x000fc60000000000 */
[----:B------:R-:W-:Y:S02]  /*3d90*/  IMAD.MOV R7, RZ, RZ, -R7 ;  /* 0x000000ffff077224 */ /* 0x000fe400078e0a07 */
[----:B------:R-:W-:Y:S02]  /*3da0*/  IMAD.MOV R10, RZ, RZ, -R10 ;  /* 0x000000ffff0a7224 */ /* 0x000fe400078e0a0a */
[----:B------:R-:W-:Y:S02]  /*3db0*/  IMAD.MOV R9, RZ, RZ, -R9 ;  /* 0x000000ffff097224 */ /* 0x000fe400078e0a09 */
[C---:B------:R-:W-:Y:S02]  /*3dc0*/  IMAD R11, R15.reuse, R7, R3 ;  /* 0x000000070f0b7224 */ /* 0x040fe400078e0203 */
[C---:B------:R-:W-:Y:S02]  /*3dd0*/  IMAD R7, R15.reuse, R10, R5 ;  /* 0x0000000a0f077224 */ /* 0x040fe400078e0205 */
[----:B------:R-:W-:-:S02]  /*3de0*/  IMAD R5, R15, R9, R4 ;  /* 0x000000090f057224 */ /* 0x000fc400078e0204 */
[----:B------:R-:W-:Y:S01]  /*3df0*/  IMAD.MOV.U32 R3, RZ, RZ, R8 ;  /* 0x000000ffff037224 */ /* 0x000fe200078e0008 */
[----:B--2---:R-:W-:Y:S02]  /*3e00*/  IABS R2, R26 ;  /* 0x0000001a00027213 */ /* 0x004fe40000000000 */
[----:B------:R-:W2:Y:S04]  /*3e10*/  LDL R26, [R1+0x1160] ;  /* 0x00116000011a7983 */ /* 0x000ea80000100800 */
[----:B------:R0:W-:Y:S04]  /*3e20*/  STL [R1+0x38], R6 ;  /* 0x0000380601007387 */ /* 0x0001e80000100800 */
[----:B------:R-:W-:Y:S01]  /*3e30*/  STL [R1+0x34], R11 ;  /* 0x0000340b01007387 */ /* 0x000fe20000100800 */
[----:B0-----:R-:W-:-:S03]  /*3e40*/  IMAD.HI.U32 R6, R14, R2, RZ ;  /* 0x000000020e067227 */ /* 0x001fc600078e00ff */
[----:B------:R-:W-:Y:S01]  /*3e50*/  STL [R1+0x30], R7 ;  /* 0x0000300701007387 */ /* 0x000fe20000100800 */
[----:B------:R-:W-:-:S03]  /*3e60*/  IMAD.MOV R6, RZ, RZ, -R6 ;  /* 0x000000ffff067224 */ /* 0x000fc600078e0a06 */
[----:B------:R0:W-:Y:S01]  /*3e70*/  STL [R1+0x2c], R5 ;  /* 0x00002c0501007387 */ /* 0x0001e20000100800 */
[----:B------:R-:W-:Y:S02]  /*3e80*/  IMAD R4, R15, R6, R2 ;  /* 0x000000060f047224 */ /* 0x000fe400078e0202 */
[----:B0-----:R-:W-:Y:S01]  /*3e90*/  IMAD.HI.U32 R5, R14, R3, RZ ;  /* 0x000000030e057227 */ /* 0x001fe200078e00ff */
[----:B---3--:R-:W-:Y:S02]  /*3ea0*/  IABS R2, R27 ;  /* 0x0000001b00027213 */ /* 0x008fe40000000000 */
[----:B------:R-:W3:Y:S01]  /*3eb0*/  LDL R27, [R1+0x115c] ;  /* 0x00115c00011b7983 */ /* 0x000ee20000100800 */
[----:B------:R-:W-:-:S03]  /*3ec0*/  IMAD.MOV R7, RZ, RZ, -R5 ;  /* 0x000000ffff077224 */ /* 0x000fc600078e0a05 */
[----:B------:R0:W-:Y:S01]  /*3ed0*/  STL [R1+0x28], R4 ;  /* 0x0000280401007387 */ /* 0x0001e20000100800 */
[----:B------:R-:W-:-:S03]  /*3ee0*/  IMAD R3, R15, R7, R3 ;  /* 0x000000070f037224 */ /* 0x000fc600078e0203 */
[----:B------:R-:W3:Y:S01]  /*3ef0*/  LDL R21, [R1+0x1154] ;  /* 0x0011540001157983 */ /* 0x000ee20000100800 */
[----:B------:R-:W-:-:S03]  /*3f00*/  IMAD.HI.U32 R10, R14, R2, RZ ;  /* 0x000000020e0a7227 */ /* 0x000fc600078e00ff */
[----:B------:R-:W3:Y:S01]  /*3f10*/  LDL R20, [R1+0x1158] ;  /* 0x0011580001147983 */ /* 0x000ee20000100800 */
[----:B------:R-:W-:-:S03]  /*3f20*/  IABS R6, R24 ;  /* 0x0000001800067213 */ /* 0x000fc60000000000 */
[----:B------:R-:W3:Y:S01]  /*3f30*/  LDL R22, [R1+0x114c] ;  /* 0x00114c0001167983 */ /* 0x000ee20000100800 */
[----:B0-----:R-:W-:-:S03]  /*3f40*/  IABS R4, R23 ;  /* 0x0000001700047213 */ /* 0x001fc60000000000 */
[----:B------:R-:W3:Y:S01]  /*3f50*/  LDL R24, [R1+0x1150] ;  /* 0x0011500001187983 */ /* 0x000ee20000100800 */
[----:B------:R-:W-:-:S03]  /*3f60*/  IMAD.MOV.U32 R5, RZ, RZ, R6 ;  /* 0x000000ffff057224 */ /* 0x000fc600078e0006 */
[----:B------:R0:W-:Y:S01]  /*3f70*/  STL [R1+0x24], R3 ;  /* 0x0000240301007387 */ /* 0x0001e20000100800 */
[----:B------:R-:W-:-:S04]  /*3f80*/  IMAD.HI.U32 R9, R14, R4, RZ ;  /* 0x000000040e097227 */ /* 0x000fc800078e00ff */
[----:B------:R-:W-:Y:S02]  /*3f90*/  IMAD.MOV R11, RZ, RZ, -R9 ;  /* 0x000000ffff0b7224 */ /* 0x000fe400078e0a09 */
[----:B0-----:R-:W-:-:S04]  /*3fa0*/  IMAD.MOV R3, RZ, RZ, -R10 ;  /* 0x000000ffff037224 */ /* 0x001fc800078e0a0a */
[C---:B------:R-:W-:Y:S02]  /*3fb0*/  IMAD R3, R15.reuse, R3, R2 ;  /* 0x000000030f037224 */ /* 0x040fe400078e0202 */
[----:B------:R-:W-:-:S03]  /*3fc0*/  IMAD R2, R15, R11, R4 ;  /* 0x0000000b0f027224 */ /* 0x000fc600078e0204 */
[----:B------:R0:W-:Y:S04]  /*3fd0*/  STL [R1+0x20], R3 ;  /* 0x0000200301007387 */ /* 0x0001e80000100800 */
[----:B------:R-:W3:Y:S04]  /*3fe0*/  LDL R23, [R1+0x1148] ;  /* 0x0011480001177983 */ /* 0x000ee80000100800 */
[----:B------:R1:W-:Y:S01]  /*3ff0*/  STL [R1+0x1c], R2 ;  /* 0x00001c0201007387 */ /* 0x0003e20000100800 */
[----:B----4-:R-:W-:-:S05]  /*4000*/  IABS R8, R25 ;  /* 0x0000001900087213 */ /* 0x010fca0000000000 */
[----:B------:R-:W-:Y:S02]  /*4010*/  IMAD.MOV.U32 R6, RZ, RZ, R8 ;  /* 0x000000ffff067224 */ /* 0x000fe400078e0008 */
[----:B------:R-:W-:-:S04]  /*4020*/  IMAD.HI.U32 R8, R14, R5, RZ ;  /* 0x000000050e087227 */ /* 0x000fc800078e00ff */
[----:B------:R-:W-:-:S04]  /*4030*/  IMAD.MOV R9, RZ, RZ, -R8 ;  /* 0x000000ffff097224 */ /* 0x000fc800078e0a08 */
[----:B0-----:R-:W-:-:S05]  /*4040*/  IMAD R3, R15, R9, R5 ;  /* 0x000000090f037224 */ /* 0x001fca00078e0205 */
[----:B------:R-:W-:Y:S04]  /*4050*/  STL [R1+0x18], R3 ;  /* 0x0000180301007387 */ /* 0x000fe80000100800 */
[----:B------:R-:W4:Y:S01]  /*4060*/  LDL R25, [R1+0x1144] ;  /* 0x0011440001197983 */ /* 0x000f220000100800 */
[----:B------:R-:W-:-:S04]  /*4070*/  IMAD.HI.U32 R7, R14, R6, RZ ;  /* 0x000000060e077227 */ /* 0x000fc800078e00ff */
[----:B------:R-:W-:-:S04]  /*4080*/  IMAD.MOV R8, RZ, RZ, -R7 ;  /* 0x000000ffff087224 */ /* 0x000fc800078e0a07 */
[----:B-1----:R-:W-:Y:S01]  /*4090*/  IMAD R2, R15, R8, R6 ;  /* 0x000000080f027224 */ /* 0x002fe200078e0206 */
[----:B--2---:R-:W-:Y:S02]  /*40a0*/  IABS R10, R26 ;  /* 0x0000001a000a7213 */ /* 0x004fe40000000000 */
[----:B------:R-:W2:Y:S03]  /*40b0*/  LDL R26, [R1+0x1140] ;  /* 0x00114000011a7983 */ /* 0x000ea60000100800 */
[----:B------:R-:W-:-:S04]  /*40c0*/  IMAD.MOV.U32 R7, RZ, RZ, R10 ;  /* 0x000000ffff077224 */ /* 0x000fc800078e000a */
[----:B------:R-:W-:Y:S01]  /*40d0*/  IMAD.HI.U32 R4, R14, R7, RZ ;  /* 0x000000070e047227 */ /* 0x000fe200078e00ff */
[----:B------:R3:W-:Y:S03]  /*40e0*/  STL [R1+0x14], R2 ;  /* 0x0000140201007387 */ /* 0x0007e60000100800 */
[----:B------:R-:W-:-:S04]  /*40f0*/  IMAD.MOV R6, RZ, RZ, -R4 ;  /* 0x000000ffff067224 */ /* 0x000fc800078e0a04 */
[----:B------:R-:W-:Y:S01]  /*4100*/  IMAD R6, R15, R6, R7 ;  /* 0x000000060f067224 */ /* 0x000fe200078e0207 */
[----:B---3--:R-:W-:Y:S02]  /*4110*/  IABS R2, R27 ;  /* 0x0000001b00027213 */ /* 0x008fe40000000000 */
[----:B------:R-:W3:Y:S03]  /*4120*/  LDL R27, [R1+0x113c] ;  /* 0x00113c00011b7983 */ /* 0x000ee60000100800 */
[----:B------:R-:W-:Y:S01]  /*4130*/  IMAD.HI.U32 R10, R14, R2, RZ ;  /* 0x000000020e0a7227 */ /* 0x000fe200078e00ff */
[----:B------:R-:W-:Y:S02]  /*4140*/  IABS R5, R21 ;  /* 0x0000001500057213 */ /* 0x000fe40000000000 */
[----:B------:R-:W-:-:S03]  /*4150*/  IABS R3, R20 ;  /* 0x0000001400037213 */ /* 0x000fc60000000000 */
[----:B------:R-:W-:Y:S01]  /*4160*/  IMAD.MOV.U32 R4, RZ, RZ, R5 ;  /* 0x000000ffff047224 */ /* 0x000fe200078e0005 */
[----:B------:R-:W-:Y:S02]  /*4170*/  IABS R8, R24 ;  /* 0x0000001800087213 */ /* 0x000fe40000000000 */
[----:B------:R-:W3:Y:S01]  /*4180*/  LDL R24, [R1+0x1138] ;  /* 0x0011380001187983 */ /* 0x000ee20000100800 */
[----:B------:R-:W-:-:S03]  /*4190*/  IMAD.HI.U32 R9, R14, R3, RZ ;  /* 0x000000030e097227 */ /* 0x000fc600078e00ff */
[----:B------:R0:W-:Y:S01]  /*41a0*/  STL [R1+0x10], R6 ;  /* 0x0000100601007387 */ /* 0x0001e20000100800 */
[----:B------:R-:W-:Y:S02]  /*41b0*/  IMAD.MOV.U32 R5, RZ, RZ, R8 ;  /* 0x000000ffff057224 */ /* 0x000fe400078e0008 */
[----:B------:R-:W-:-:S04]  /*41c0*/  IMAD.HI.U32 R8, R14, R4, RZ ;  /* 0x000000040e087227 */ /* 0x000fc800078e00ff */
[----:B------:R-:W-:-:S04]  /*41d0*/  IMAD.HI.U32 R7, R14, R5, RZ ;  /* 0x000000050e077227 */ /* 0x000fc800078e00ff */
[----:B0-----:R-:W-:Y:S02]  /*41e0*/  IMAD.MOV R6, RZ, RZ, -R10 ;  /* 0x000000ffff067224 */ /* 0x001fe400078e0a0a */
[----:B------:R-:W-:Y:S02]  /*41f0*/  IMAD.MOV R9, RZ, RZ, -R9 ;  /* 0x000000ffff097224 */ /* 0x000fe400078e0a09 */
[C---:B------:R-:W-:Y:S02]  /*4200*/  IMAD R6, R15.reuse, R6, R2 ;  /* 0x000000060f067224 */ /* 0x040fe400078e0202 */
[----:B------:R-:W-:Y:S02]  /*4210*/  IMAD.MOV R8, RZ, RZ, -R8 ;  /* 0x000000ffff087224 */ /* 0x000fe400078e0a08 */
[----:B------:R-:W-:Y:S01]  /*4220*/  IMAD.MOV R7, RZ, RZ, -R7 ;  /* 0x000000ffff077224 */ /* 0x000fe200078e0a07 */
[----:B------:R0:W-:Y:S01]  /*4230*/  STL [R1+0xc], R6 ;  /* 0x00000c0601007387 */ /* 0x0001e20000100800 */
[----:B------:R-:W-:-:S05]  /*4240*/  IMAD R3, R15, R9, R3 ;  /* 0x000000090f037224 */ /* 0x000fca00078e0203 */
[----:B------:R-:W-:Y:S01]  /*4250*/  STL [R1+0x8], R3 ;  /* 0x0000080301007387 */ /* 0x000fe20000100800 */
[C---:B0-----:R-:W-:Y:S02]  /*4260*/  IMAD R6, R15.reuse, R8, R4 ;  /* 0x000000080f067224 */ /* 0x041fe400078e0204 */
[----:B------:R-:W-:-:S03]  /*4270*/  IMAD R4, R15, R7, R5 ;  /* 0x000000070f047224 */ /* 0x000fc600078e0205 */
[----:B------:R-:W-:Y:S04]  /*4280*/  STL [R1+0x4], R6 ;  /* 0x0000040601007387 */ /* 0x000fe80000100800 */
[----:B------:R4:W-:Y:S02]  /*4290*/  STL [R1], R4 ;  /* 0x0000000401007387 */ /* 0x0009e40000100800 */
[----:B----4-:R-:W-:Y:S02]  /*42a0*/  IABS R4, R25 ;  /* 0x0000001900047213 */ /* 0x010fe40000000000 */
[----:B------:R-:W4:Y:S01]  /*42b0*/  LDL R25, [R1+0x1130] ;  /* 0x0011300001197983 */ /* 0x000f220000100800 */
[----:B------:R-:W-:-:S05]  /*42c0*/  IABS R10, R22 ;  /* 0x00000016000a7213 */ /* 0x000fca0000000000 */
[----:B------:R-:W-:Y:S01]  /*42d0*/  IMAD.MOV.U32 R2, RZ, RZ, R10 ;  /* 0x000000ffff027224 */ /* 0x000fe200078e000a */
[----:B------:R-:W-:Y:S02]  /*42e0*/  IABS R3, R23 ;  /* 0x0000001700037213 */ /* 0x000fe40000000000 */
[----:B------:R-:W4:Y:S01]  /*42f0*/  LDL R23, [R1+0x1134] ;  /* 0x0011340001177983 */ /* 0x000f220000100800 */
[----:B------:R-:W-:-:S04]  /*4300*/  IMAD.HI.U32 R5, R14, R2, RZ ;  /* 0x000000020e057227 */ /* 0x000fc800078e00ff */
[----:B------:R-:W-:Y:S02]  /*4310*/  IMAD.MOV R7, RZ, RZ, -R5 ;  /* 0x000000ffff077224 */ /* 0x000fe400078e0a05 */
[C---:B------:R-:W-:Y:S01]  /*4320*/  IMAD.HI.U32 R11, R14.reuse, R3, RZ ;  /* 0x000000030e0b7227 */ /* 0x040fe200078e00ff */
[----:B--2---:R-:W-:Y:S02]  /*4330*/  IABS R6, R26 ;  /* 0x0000001a00067213 */ /* 0x004fe40000000000 */
[----:B------:R-:W2:Y:S01]  /*4340*/  LDL R26, [R1+0x112c] ;  /* 0x00112c00011a7983 */ /* 0x000ea20000100800 */
[----:B------:R-:W-:Y:S02]  /*4350*/  IMAD R2, R15, R7, R2 ;  /* 0x000000070f027224 */ /* 0x000fe400078e0202 */
[----:B------:R-:W-:Y:S02]  /*4360*/  IMAD.MOV.U32 R5, RZ, RZ, R6 ;  /* 0x000000ffff057224 */ /* 0x000fe400078e0006 */
[----:B------:R-:W-:-:S04]  /*4370*/  IMAD.HI.U32 R10, R14, R4, RZ ;  /* 0x000000040e0a7227 */ /* 0x000fc800078e00ff */
[----:B------:R-:W-:-:S04]  /*4380*/  IMAD.HI.U32 R9, R14, R5, RZ ;  /* 0x000000050e097227 */ /* 0x000fc800078e00ff */
[----:B------:R-:W-:Y:S02]  /*4390*/  IMAD.MOV R7, RZ, RZ, -R11 ;  /* 0x000000ffff077224 */ /* 0x000fe400078e0a0b */
[----:B------:R-:W-:Y:S01]  /*43a0*/  IMAD.MOV R10, RZ, RZ, -R10 ;  /* 0x000000ffff0a7224 */ /* 0x000fe200078e0a0a */
[----:B---3--:R-:W-:Y:S02]  /*43b0*/  IABS R8, R27 ;  /* 0x0000001b00087213 */ /* 0x008fe40000000000 */
[----:B------:R-:W3:Y:S03]  /*43c0*/  LDL R27, [R1+0x1128] ;  /* 0x00112800011b7983 */ /* 0x000ee60000100800 */
[----:B------:R-:W-:Y:S01]  /*43d0*/  IMAD.MOV.U32 R6, RZ, RZ, R8 ;  /* 0x000000ffff067224 */ /* 0x000fe200078e0008 */
[----:B------:R0:W-:Y:S03]  /*43e0*/  STL [R1+0x1594], R2 ;  /* 0x0015940201007387 */ /* 0x0001e60000100800 */
[----:B------:R-:W-:-:S04]  /*43f0*/  IMAD.HI.U32 R8, R14, R6, RZ ;  /* 0x000000060e087227 */ /* 0x000fc800078e00ff */
[----:B------:R-:W-:Y:S02]  /*4400*/  IMAD.MOV R9, RZ, RZ, -R9 ;  /* 0x000000ffff097224 */ /* 0x000fe400078e0a09 */
[----:B------:R-:W-:Y:S01]  /*4410*/  IMAD.MOV R8, RZ, RZ, -R8 ;  /* 0x000000ffff087224 */ /* 0x000fe200078e0a08 */
[----:B------:R-:W-:Y:S02]  /*4420*/  IABS R11, R24 ;  /* 0x00000018000b7213 */ /* 0x000fe40000000000 */
[----:B------:R-:W3:Y:S01]  /*4430*/  LDL R24, [R1+0x1124] ;  /* 0x0011240001187983 */ /* 0x000ee20000100800 */
[C---:B------:R-:W-:Y:S02]  /*4440*/  IMAD R3, R15.reuse, R7, R3 ;  /* 0x000000070f037224 */ /* 0x040fe400078e0203 */
[C---:B------:R-:W-:Y:S02]  /*4450*/  IMAD R4, R15.reuse, R10, R4 ;  /* 0x0000000a0f047224 */ /* 0x040fe400078e0204 */
[----:B------:R-:W-:-:S02]  /*4460*/  IMAD R5, R15, R9, R5 ;  /* 0x000000090f057224 */ /* 0x000fc400078e0205 */
[----:B------:R-:W-:Y:S01]  /*4470*/  IMAD R6, R15, R8, R6 ;  /* 0x000000080f067224 */ /* 0x000fe200078e0206 */
[----:B------:R-:W-:Y:S04]  /*4480*/  STL [R1+0x1590], R3 ;  /* 0x0015900301007387 */ /* 0x000fe80000100800 */
[----:B------:R1:W-:Y:S04]  /*4490*/  STL [R1+0x158c], R4 ;  /* 0x00158c0401007387 */ /* 0x0003e80000100800 */
[----:B------:R-:W-:Y:S04]  /*44a0*/  STL [R1+0x1588], R5 ;  /* 0x0015880501007387 */ /* 0x000fe80000100800 */
[----:B------:R-:W-:Y:S01]  /*44b0*/  STL [R1+0x1584], R6 ;  /* 0x0015840601007387 */ /* 0x000fe20000100800 */
[----:B----4-:R-:W-:-:S03]  /*44c0*/  IABS R9, R25 ;  /* 0x0000001900097213 */ /* 0x010fc60000000000 */
[----:B------:R-:W4:Y:S01]  /*44d0*/  LDL R25, [R1+0x111c] ;  /* 0x00111c0001197983 */ /* 0x000f220000100800 */
[----:B------:R-:W-:-:S04]  /*44e0*/  IMAD.MOV.U32 R7, RZ, RZ, R11 ;  /* 0x000000ffff077224 */ /* 0x000fc800078e000b */
[C---:B------:R-:W-:Y:S01]  /*44f0*/  IMAD.HI.U32 R10, R14.reuse, R7, RZ ;  /* 0x000000070e0a7227 */ /* 0x040fe200078e00ff */
[----:B------:R-:W-:Y:S02]  /*4500*/  IABS R8, R23 ;  /* 0x0000001700087213 */ /* 0x000fe40000000000 */
[----:B------:R-:W4:Y:S01]  /*4510*/  LDL R23, [R1+0x1120] ;  /* 0x0011200001177983 */ /* 0x000f220000100800 */
[----:B------:R-:W-:Y:S02]  /*4520*/  IMAD.MOV R12, RZ, RZ, -R10 ;  /* 0x000000ffff0c7224 */ /* 0x000fe400078e0a0a */
[----:B------:R-:W-:-:S04]  /*4530*/  IMAD.HI.U32 R18, R14, R8, RZ ;  /* 0x000000080e127227 */ /* 0x000fc800078e00ff */
[----:B------:R-:W-:Y:S01]  /*4540*/  IMAD R7, R15, R12, R7 ;  /* 0x0000000c0f077224 */ /* 0x000fe200078e0207 */
[----:B--2---:R-:W-:Y:S01]  /*4550*/  IABS R11, R26 ;  /* 0x0000001a000b7213 */ /* 0x004fe20000000000 */
[C---:B------:R-:W-:Y:S01]  /*4560*/  IMAD.HI.U32 R17, R14.reuse, R9, RZ ;  /* 0x000000090e117227 */ /* 0x040fe200078e00ff */
[----:B------:R-:W2:Y:S03]  /*4570*/  LDL R26, [R1+0x1118] ;  /* 0x00111800011a7983 */ /* 0x000ea60000100800 */
[----:B------:R-:W-:Y:S02]  /*4580*/  IMAD.MOV.U32 R10, RZ, RZ, R11 ;  /* 0x000000ffff0a7224 */ /* 0x000fe400078e000b */
[----:B------:R-:W-:Y:S02]  /*4590*/  IMAD.MOV R12, RZ, RZ, -R18 ;  /* 0x000000ffff0c7224 */ /* 0x000fe400078e0a12 */
[----:B------:R-:W-:-:S04]  /*45a0*/  IMAD.HI.U32 R16, R14, R10, RZ ;  /* 0x0000000a0e107227 */ /* 0x000fc800078e00ff */
[----:B------:R-:W-:Y:S02]  /*45b0*/  IMAD.MOV R17, RZ, RZ, -R17 ;  /* 0x000000ffff117224 */ /* 0x000fe400078e0a11 */
[----:B------:R-:W-:Y:S02]  /*45c0*/  IMAD.MOV R16, RZ, RZ, -R16 ;  /* 0x000000ffff107224 */ /* 0x000fe400078e0a10 */
[----:B------:R-:W-:Y:S01]  /*45d0*/  IMAD R8, R15, R12, R8 ;  /* 0x0000000c0f087224 */ /* 0x000fe200078e0208 */
[----:B---3--:R-:W-:Y:S02]  /*45e0*/  IABS R13, R27 ;  /* 0x0000001b000d7213 */ /* 0x008fe40000000000 */
[----:B------:R-:W3:Y:S03]  /*45f0*/  LDL R27, [R1+0x1114] ;  /* 0x00111400011b7983 */ /* 0x000ee60000100800 */
[----:B------:R-:W-:Y:S01]  /*4600*/  IMAD.MOV.U32 R11, RZ, RZ, R13 ;  /* 0x000000ffff0b7224 */ /* 0x000fe200078e000d */
[----:B------:R0:W-:Y:S03]  /*4610*/  STL [R1+0x1598], R7 ;  /* 0x0015980701007387 */ /* 0x0001e60000100800 */
[----:B------:R-:W-:-:S04]  /*4620*/  IMAD.HI.U32 R13, R14, R11, RZ ;  /* 0x0000000b0e0d7227 */ /* 0x000fc800078e00ff */
[----:B------:R-:W-:Y:S02]  /*4630*/  IMAD.MOV R13, RZ, RZ, -R13 ;  /* 0x000000ffff0d7224 */ /* 0x000fe400078e0a0d */
[C---:B------:R-:W-:Y:S01]  /*4640*/  IMAD R9, R15.reuse, R17, R9 ;  /* 0x000000110f097224 */ /* 0x040fe200078e0209 */
[----:B------:R-:W-:Y:S02]  /*4650*/  IABS R18, R24 ;  /* 0x0000001800127213 */ /* 0x000fe40000000000 */
[----:B------:R-:W3:Y:S01]  /*4660*/  LDL R24, [R1+0x1110] ;  /* 0x0011100001187983 */ /* 0x000ee20000100800 */
[C---:B------:R-:W-:Y:S02]  /*4670*/  IMAD R10, R15.reuse, R16, R10 ;  /* 0x000000100f0a7224 */ /* 0x040fe400078e020a */
[----:B------:R-:W-:Y:S01]  /*4680*/  IMAD R11, R15, R13, R11 ;  /* 0x0000000d0f0b7224 */ /* 0x000fe200078e020b */
[----:B------:R-:W-:Y:S01]  /*4690*/  STL [R1+0x159c], R8 ;  /* 0x00159c0801007387 */ /* 0x000fe20000100800 */
[----:B------:R-:W-:-:S03]  /*46a0*/  IMAD.MOV.U32 R12, RZ, RZ, R18 ;  /* 0x000000ffff0c7224 */ /* 0x000fc600078e0012 */
[----:B------:R-:W-:Y:S04]  /*46b0*/  STL [R1+0x15a0], R9 ;  /* 0x0015a00901007387 */ /* 0x000fe80000100800 */
[----:B------:R-:W-:Y:S04]  /*46c0*/  STL [R1+0x15a4], R10 ;  /* 0x0015a40a01007387 */ /* 0x000fe80000100800 */
[----:B------:R-:W-:Y:S04]  /*46d0*/  STL [R1+0x15a8], R11 ;  /* 0x0015a80b01007387 */ /* 0x000fe80000100800 */
[----:B------:R-:W3:Y:S04]  /*46e0*/  LDL R29, [R1+0x110c] ;  /* 0x00110c00011d7983 */ /* 0x000ee80000100800 */
[----:B0-----:R-:W3:Y:S01]  /*46f0*/  LDL.LU R2, [R1+0x3c0] ;  /* 0x0003c00001027983 */ /* 0x001ee20000300800 */
[----:B----4-:R-:W-:-:S03]  /*4700*/  IABS R18, R25 ;  /* 0x0000001900127213 */ /* 0x010fc60000000000 */
[----:B------:R-:W4:Y:S01]  /*4710*/  LDL R25, [R1+0x1108] ;  /* 0x0011080001197983 */ /* 0x000f220000100800 */
[----:B------:R-:W-:Y:S01]  /*4720*/  IMAD.HI.U32 R16, R14, R12, RZ ;  /* 0x0000000c0e107227 */ /* 0x000fe200078e00ff */
[----:B------:R-:W-:-:S03]  /*4730*/  IABS R13, R23 ;  /* 0x00000017000d7213 */ /* 0x000fc60000000000 */
[----:B------:R-:W-:Y:S02]  /*4740*/  IMAD.MOV R16, RZ, RZ, -R16 ;  /* 0x000000ffff107224 */ /* 0x000fe400078e0a10 */
[----:B------:R-:W-:-:S04]  /*4750*/  IMAD.HI.U32 R23, R14, R13, RZ ;  /* 0x0000000d0e177227 */ /* 0x000fc800078e00ff */
[----:B------:R-:W-:Y:S02]  /*4760*/  IMAD R12, R15, R16, R12 ;  /* 0x000000100f0c7224 */ /* 0x000fe400078e020c */
[----:B------:R-:W-:Y:S01]  /*4770*/  IMAD.HI.U32 R22, R14, R18, RZ ;  /* 0x000000120e167227 */ /* 0x000fe200078e00ff */
[----:B--2---:R-:W-:-:S03]  /*4780*/  IABS R19, R26 ;  /* 0x0000001a00137213 */ /* 0x004fc60000000000 */
[----:B------:R-:W-:Y:S01]  /*4790*/  IMAD.MOV R16, RZ, RZ, -R23 ;  /* 0x000000ffff107224 */ /* 0x000fe200078e0a17 */
[----:B------:R-:W2:Y:S01]  /*47a0*/  LDL R26, [R1+0x1104] ;  /* 0x00110400011a7983 */ /* 0x000ea20000100800 */
[----:B------:R-:W-:-:S04]  /*47b0*/  IMAD.HI.U32 R21, R14, R19, RZ ;  /* 0x000000130e157227 */ /* 0x000fc800078e00ff */
[----:B------:R-:W-:Y:S01]  /*47c0*/  IMAD R13, R15, R16, R13 ;  /* 0x000000100f0d7224 */ /* 0x000fe200078e020d */
[----:B---3--:R-:W-:Y:S02]  /*47d0*/  IABS R20, R27 ;  /* 0x0000001b00147213 */ /* 0x008fe40000000000 */
[----:B------:R-:W3:Y:S03]  /*47e0*/  LDL R27, [R1+0x1100] ;  /* 0x00110000011b7983 */ /* 0x000ee60000100800 */
[----:B------:R-:W-:-:S04]  /*47f0*/  IMAD.HI.U32 R17, R14, R20, RZ ;  /* 0x000000140e117227 */ /* 0x000fc800078e00ff */
[----:B------:R-:W-:Y:S01]  /*4800*/  IMAD.MOV R17, RZ, RZ, -R17 ;  /* 0x000000ffff117224 */ /* 0x000fe200078e0a11 */
[----:B------:R-:W-:Y:S01]  /*4810*/  IABS R23, R24 ;  /* 0x0000001800177213 */ /* 0x000fe20000000000 */
[----:B------:R-:W-:Y:S02]  /*4820*/  IMAD.MOV R24, RZ, RZ, -R22 ;  /* 0x000000ffff187224 */ /* 0x000fe400078e0a16 */
[----:B------:R-:W-:Y:S02]  /*4830*/  IMAD.MOV R22, RZ, RZ, -R21 ;  /* 0x000000ffff167224 */ /* 0x000fe400078e0a15 */
[----:B------:R-:W-:Y:S02]  /*4840*/  IMAD.MOV.U32 R21, RZ, RZ, R23 ;  /* 0x000000ffff157224 */ /* 0x000fe400078e0017 */
[C---:B------:R-:W-:Y:S02]  /*4850*/  IMAD R18, R15.reuse, R24, R18 ;  /* 0x000000180f127224 */ /* 0x040fe400078e0212 */
[----:B------:R-:W-:Y:S01]  /*4860*/  IMAD.HI.U32 R16, R14, R21, RZ ;  /* 0x000000150e107227 */ /* 0x000fe200078e00ff */
[----:B------:R-:W-:Y:S03]  /*4870*/  STL [R1+0x15ac], R12 ;  /* 0x0015ac0c01007387 */ /* 0x000fe60000100800 */
[----:B------:R-:W-:-:S02]  /*4880*/  IMAD R19, R15, R22, R19 ;  /* 0x000000160f137224 */ /* 0x000fc400078e0213 */
[C---:B------:R-:W-:Y:S02]  /*4890*/  IMAD R20, R15.reuse, R17, R20 ;  /* 0x000000110f147224 */ /* 0x040fe400078e0214 */
[----:B------:R-:W-:Y:S01]  /*48a0*/  IMAD.MOV R16, RZ, RZ, -R16 ;  /* 0x000000ffff107224 */ /* 0x000fe200078e0a10 */
[----:B------:R-:W-:Y:S01]  /*48b0*/  IABS R22, R29 ;  /* 0x0000001d00167213 */ /* 0x000fe20000000000 */
[----:B------:R-:W-:Y:S02]  /*48c0*/  STL [R1+0x15b0], R13 ;  /* 0x0015b00d01007387 */ /* 0x000fe40000100800 */
[----:B------:R-:W-:Y:S02]  /*48d0*/  IMAD R21, R15, R16, R21 ;  /* 0x000000100f157224 */ /* 0x000fe400078e0215 */
[----:B------:R-:W-:Y:S01]  /*48e0*/  STL [R1+0x15b4], R18 ;  /* 0x0015b41201007387 */ /* 0x000fe20000100800 */
[----:B------:R-:W-:-:S03]  /*48f0*/  IMAD.HI.U32 R17, R14, R22, RZ ;  /* 0x000000160e117227 */ /* 0x000fc600078e00ff */
[----:B------:R-:W-:Y:S01]  /*4900*/  STL [R1+0x15b8], R19 ;  /* 0x0015b81301007387 */ /* 0x000fe20000100800 */
[----:B------:R-:W-:-:S03]  /*4910*/  IMAD.MOV R17, RZ, RZ, -R17 ;  /* 0x000000ffff117224 */ /* 0x000fc600078e0a11 */
[----:B------:R0:W-:Y:S04]  /*4920*/  STL [R1+0x15bc], R20 ;  /* 0x0015bc1401007387 */ /* 0x0001e80000100800 */
[----:B-1----:R-:W3:Y:S04]  /*4930*/  LDL R4, [R1+0x10fc] ;  /* 0x0010fc0001047983 */ /* 0x002ee80000100800 */
[----:B------:R-:W3:Y:S04]  /*4940*/  LDL.LU R7, [R1+0x84] ;  /* 0x0000840001077983 */ /* 0x000ee80000300800 */
[----:B------:R-:W3:Y:S01]  /*4950*/  LDL.LU R6, [R1+0x80] ;  /* 0x0000800001067983 */ /* 0x000ee20000300800 */
[----:B------:R-:W-:-:S03]  /*4960*/  IMAD R22, R15, R17, R22 ;  /* 0x000000110f167224 */ /* 0x000fc600078e0216 */
[----:B------:R-:W3:Y:S04]  /*4970*/  LDL.LU R5, [R1+0x7c] ;  /* 0x00007c0001057983 */ /* 0x000ee80000300800 */
[----:B0-----:R-:W3:Y:S04]  /*4980*/  LDL.LU R20, [R1+0x74] ;  /* 0x0000740001147983 */ /* 0x001ee80000300800 */
[----:B------:R-:W3:Y:S04]  /*4990*/  LDL.LU R19, [R1+0x70] ;  /* 0x0000700001137983 */ /* 0x000ee80000300800 */
[----:B------:R-:W3:Y:S04]  /*49a0*/  LDL.LU R18, [R1+0x6c] ;  /* 0x00006c0001127983 */ /* 0x000ee80000300800 */
[----:B------:R-:W3:Y:S04]  /*49b0*/  LDL.LU R29, [R1+0x68] ;  /* 0x00006800011d7983 */ /* 0x000ee80000300800 */
[----:B------:R-:W3:Y:S04]  /*49c0*/  LDL.LU R13, [R1+0x64] ;  /* 0x00006400010d7983 */ /* 0x000ee80000300800 */
[----:B------:R-:W3:Y:S04]  /*49d0*/  LDL.LU R3, [R1+0x60] ;  /* 0x0000600001037983 */ /* 0x000ee80000300800 */
[----:B------:R-:W-:Y:S04]  /*49e0*/  STL [R1+0x15c0], R21 ;  /* 0x0015c01501007387 */ /* 0x000fe80000100800 */
[----:B------:R-:W-:Y:S01]  /*49f0*/  STL [R1+0x15c4], R22 ;  /* 0x0015c41601007387 */ /* 0x000fe20000100800 */
[----:B----4-:R-:W-:-:S05]  /*4a00*/  IABS R23, R25 ;  /* 0x0000001900177213 */ /* 0x010fca0000000000 */
[----:B------:R-:W-:-:S04]  /*4a10*/  IMAD.HI.U32 R16, R14, R23, RZ ;  /* 0x000000170e107227 */ /* 0x000fc800078e00ff */
[----:B------:R-:W-:-:S04]  /*4a20*/  IMAD.MOV R16, RZ, RZ, -R16 ;  /* 0x000000ffff107224 */ /* 0x000fc800078e0a10 */
[----:B------:R-:W-:-:S05]  /*4a30*/  IMAD R23, R15, R16, R23 ;  /* 0x000000100f177224 */ /* 0x000fca00078e0217 */
[----:B------:R0:W-:Y:S04]  /*4a40*/  STL [R1+0x15c8], R23 ;  /* 0x0015c81701007387 */ /* 0x0001e80000100800 */
[----:B0-----:R-:W4:Y:S01]  /*4a50*/  LDL.LU R23, [R1+0x78] ;  /* 0x0000780001177983 */ /* 0x001f220000300800 */
[----:B------:R-:W-:Y:S02]  /*4a60*/  ISETP.GT.U32.AND P0, PT, R28, R2, PT ;  /* 0x000000021c00720c */ /* 0x000fe40003f04070 */
[----:B--2---:R-:W-:-:S11]  /*4a70*/  IABS R24, R26 ;  /* 0x0000001a00187213 */ /* 0x004fd60000000000 */
[----:B------:R-:W-:-:S05]  /*4a80*/  @!P0 IMAD.IADD R2, R2, 0x1, -R28 ;  /* 0x0000000102028824 */ /* 0x000fca00078e0a1c */
[----:B------:R-:W-:Y:S02]  /*4a90*/  ISETP.GT.U32.AND P0, PT, R28, R2, PT ;  /* 0x000000021c00720c */ /* 0x000fe40003f04070 */
[----:B------:R-:W-:Y:S01]  /*4aa0*/  ISETP.GT.U32.AND P1, PT, R15, R0, PT ;  /* 0x000000000f00720c */ /* 0x000fe20003f24070 */
[----:B------:R-:W-:-:S04]  /*4ab0*/  IMAD.HI.U32 R26, R14, R24, RZ ;  /* 0x000000180e1a7227 */ /* 0x000fc800078e00ff */
[----:B------:R-:W-:-:S06]  /*4ac0*/  IMAD.MOV R26, RZ, RZ, -R26 ;  /* 0x000000ffff1a7224 */ /* 0x000fcc00078e0a1a */
[----:B------:R-:W-:Y:S02]  /*4ad0*/  @!P0 IMAD.IADD R2, R2, 0x1, -R28 ;  /* 0x0000000102028824 */ /* 0x000fe400078e0a1c */
[C---:B------:R-:W-:Y:S02]  /*4ae0*/  IMAD R24, R15.reuse, R26, R24 ;  /* 0x0000001a0f187224 */ /* 0x040fe400078e0218 */
[----:B------:R-:W-:Y:S01]  /*4af0*/  @!P1 IMAD.IADD R0, R0, 0x1, -R15 ;  /* 0x0000000100009824 */ /* 0x000fe200078e0a0f */
[C---:B---3--:R-:W-:Y:S02]  /*4b00*/  ISETP.GT.U32.AND P3, PT, R15.reuse, R7, PT ;  /* 0x000000070f00720c */ /* 0x048fe40003f64070 */
[C---:B------:R-:W-:Y:S02]  /*4b10*/  ISETP.GT.U32.AND P6, PT, R15.reuse, R6, PT ;  /* 0x000000060f00720c */ /* 0x040fe40003fc4070 */
[C---:B------:R-:W-:Y:S02]  /*4b20*/  ISETP.GT.U32.AND P5, PT, R15.reuse, R5, PT ;  /* 0x000000050f00720c */ /* 0x040fe40003fa4070 */
[----:B------:R-:W-:-:S02]  /*4b30*/  ISETP.GT.U32.AND P4, PT, R15, R20, PT ;  /* 0x000000140f00720c */ /* 0x000fc40003f84070 */
[C---:B------:R-:W-:Y:S02]  /*4b40*/  ISETP.GT.U32.AND P0, PT, R15.reuse, R19, PT ;  /* 0x000000130f00720c */ /* 0x040fe40003f04070 */
[----:B------:R-:W-:Y:S02]  /*4b50*/  IABS R26, R4 ;  /* 0x00000004001a7213 */ /* 0x000fe40000000000 */
[----:B------:R-:W2:Y:S01]  /*4b60*/  LDL.LU R4, [R1+0x5c] ;  /* 0x00005c0001047983 */ /* 0x000ea20000300800 */
[----:B------:R-:W-:Y:S01]  /*4b70*/  ISETP.GT.U32.AND P1, PT, R15, R18, PT ;  /* 0x000000120f00720c */ /* 0x000fe20003f24070 */
[--C-:B------:R-:W-:Y:S02]  /*4b80*/  @!P3 IMAD.IADD R7, R7, 0x1, -R15.reuse ;  /* 0x000000010707b824 */ /* 0x100fe400078e0a0f */
[----:B------:R-:W3:Y:S01]  /*4b90*/  LDL.LU R12, [R1+0x58] ;  /* 0x00005800010c7983 */ /* 0x000ee20000300800 */
[--C-:B------:R-:W-:Y:S01]  /*4ba0*/  @!P6 IMAD.IADD R6, R6, 0x1, -R15.reuse ;  /* 0x000000010606e824 */ /* 0x100fe200078e0a0f */
[----:B------:R-:W-:Y:S01]  /*4bb0*/  ISETP.GT.U32.AND P3, PT, R15, R29, PT ;  /* 0x0000001d0f00720c */ /* 0x000fe20003f64070 */
[--C-:B------:R-:W-:Y:S01]  /*4bc0*/  @!P5 IMAD.IADD R5, R5, 0x1, -R15.reuse ;  /* 0x000000010505d824 */ /* 0x100fe200078e0a0f */
[----:B------:R-:W3:Y:S01]  /*4bd0*/  LDL.LU R11, [R1+0x54] ;  /* 0x00005400010b7983 */ /* 0x000ee20000300800 */
[----:B------:R-:W-:Y:S01]  /*4be0*/  @!P0 IMAD.IADD R19, R19, 0x1, -R15 ;  /* 0x0000000113138824 */ /* 0x000fe200078e0a0f */
[----:B------:R-:W-:-:S02]  /*4bf0*/  ISETP.GT.U32.AND P0, PT, R15, R6, PT ;  /* 0x000000060f00720c */ /* 0x000fc40003f04070 */
[C---:B------:R-:W-:Y:S01]  /*4c00*/  ISETP.GT.U32.AND P5, PT, R15.reuse, R3, PT ;  /* 0x000000030f00720c */ /* 0x040fe20003fa4070 */
[----:B------:R-:W-:Y:S01]  /*4c10*/  @!P4 IMAD.IADD R20, R20, 0x1, -R15 ;  /* 0x000000011414c824 */ /* 0x000fe200078e0a0f */
[----:B------:R0:W-:Y:S01]  /*4c20*/  STL [R1+0x3c0], R2 ;  /* 0x0003c00201007387 */ /* 0x0001e20000100800 */
[----:B------:R-:W-:-:S03]  /*4c30*/  ISETP.GT.U32.AND P4, PT, R15, R7, PT ;  /* 0x000000070f00720c */ /* 0x000fc60003f84070 */
[----:B------:R-:W3:Y:S04]  /*4c40*/  LDL.LU R10, [R1+0x50] ;  /* 0x00005000010a7983 */ /* 0x000ee80000300800 */
[----:B------:R-:W3:Y:S04]  /*4c50*/  LDL.LU R9, [R1+0x4c] ;  /* 0x00004c0001097983 */ /* 0x000ee80000300800 */
[----:B0-----:R-:W3:Y:S01]  /*4c60*/  LDL.LU R2, [R1+0x48] ;  /* 0x0000480001027983 */ /* 0x001ee20000300800 */
[----:B------:R-:W-:-:S03]  /*4c70*/  @!P1 IMAD.IADD R18, R18, 0x1, -R15 ;  /* 0x0000000112129824 */ /* 0x000fc600078e0a0f */
[----:B------:R-:W3:Y:S01]  /*4c80*/  LDL.LU R22, [R1+0x174] ;  /* 0x0001740001167983 */ /* 0x000ee20000300800 */
[----:B------:R-:W-:Y:S01]  /*4c90*/  ISETP.GT.U32.AND P1, PT, R15, R5, PT ;  /* 0x000000050f00720c */ /* 0x000fe20003f24070 */
[--C-:B------:R-:W-:Y:S02]  /*4ca0*/  @!P3 IMAD.IADD R29, R29, 0x1, -R15.reuse ;  /* 0x000000011d1db824 */ /* 0x100fe400078e0a0f */
[----:B------:R-:W3:Y:S01]  /*4cb0*/  LDL.LU R17, [R1+0x17c] ;  /* 0x00017c0001117983 */ /* 0x000ee20000300800 */
[----:B------:R-:W-:-:S03]  /*4cc0*/  @!P5 IMAD.IADD R3, R3, 0x1, -R15 ;  /* 0x000000010303d824 */ /* 0x000fc600078e0a0f */
[----:B------:R-:W3:Y:S01]  /*4cd0*/  LDL.LU R21, [R1+0x180] ;  /* 0x0001800001157983 */ /* 0x000ee20000300800 */
[----:B------:R-:W-:Y:S01]  /*4ce0*/  ISETP.GT.U32.AND P5, PT, R15, R20, PT ;  /* 0x000000140f00720c */ /* 0x000fe20003fa4070 */
[--C-:B------:R-:W-:Y:S02]  /*4cf0*/  @!P0 IMAD.IADD R6, R6, 0x1, -R15.reuse ;  /* 0x0000000106068824 */ /* 0x100fe400078e0a0f */
[----:B------:R-:W3:Y:S01]  /*4d00*/  LDL.LU R8, [R1+0x158] ;  /* 0x0001580001087983 */ /* 0x000ee20000300800 */
[--C-:B------:R-:W-:Y:S01]  /*4d10*/  @!P4 IMAD.IADD R7, R7, 0x1, -R15.reuse ;  /* 0x000000010707c824 */ /* 0x100fe200078e0a0f */
[C---:B------:R-:W-:Y:S02]  /*4d20*/  ISETP.GT.U32.AND P0, PT, R15.reuse, R29, PT ;  /* 0x0000001d0f00720c */ /* 0x040fe40003f04070 */
[----:B------:R-:W-:Y:S01]  /*4d30*/  ISETP.GT.U32.AND P4, PT, R15, R18, PT ;  /* 0x000000120f00720c */ /* 0x000fe20003f84070 */
[--C-:B------:R-:W-:Y:S01]  /*4d40*/  @!P1 IMAD.IADD R5, R5, 0x1, -R15.reuse ;  /* 0x0000000105059824 */ /* 0x100fe200078e0a0f */
[----:B------:R0:W-:Y:S04]  /*4d50*/  STL [R1+0x84], R7 ;  /* 0x0000840701007387 */ /* 0x0001e80000100800 */
[--C-:B------:R-:W-:Y:S01]  /*4d60*/  @!P5 IMAD.IADD R20, R20, 0x1, -R15.reuse ;  /* 0x000000011414d824 */ /* 0x100fe200078e0a0f */
[----:B0-----:R-:W3:Y:S04]  /*4d70*/  LDL.LU R7, [R1+0x15c] ;  /* 0x00015c0001077983 */ /* 0x001ee80000300800 */
[--C-:B------:R-:W-:Y:S01]  /*4d80*/  @!P0 IMAD.IADD R29, R29, 0x1, -R15.reuse ;  /* 0x000000011d1d8824 */ /* 0x100fe200078e0a0f */
[----:B------:R0:W-:Y:S01]  /*4d90*/  STL [R1+0x80], R6 ;  /* 0x0000800601007387 */ /* 0x0001e20000100800 */
[----:B------:R-:W-:-:S03]  /*4da0*/  @!P4 IMAD.IADD R18, R18, 0x1, -R15 ;  /* 0x000000011212c824 */ /* 0x000fc600078e0a0f */
[----:B0-----:R-:W3:Y:S04]  /*4db0*/  LDL.LU R6, [R1+0x168] ;  /* 0x0001680001067983 */ /* 0x001ee80000300800 */
[----:B------:R0:W-:Y:S04]  /*4dc0*/  STL [R1+0x7c], R5 ;  /* 0x00007c0501007387 */ /* 0x0001e80000100800 */
[----:B0-----:R-:W3:Y:S01]  /*4dd0*/  LDL.LU R5, [R1+0x16c] ;  /* 0x00016c0001057983 */ /* 0x001ee20000300800 */
[----:B----4-:R-:W-:-:S13]  /*4de0*/  ISETP.GT.U32.AND P2, PT, R15, R23, PT ;  /* 0x000000170f00720c */ /* 0x010fda0003f44070 */
[----:B------:R-:W-:Y:S01]  /*4df0*/  @!P2 IMAD.IADD R23, R23, 0x1, -R15 ;  /* 0x000000011717a824 */ /* 0x000fe200078e0a0f */
[----:B------:R-:W-:-:S04]  /*4e00*/  ISETP.GT.U32.AND P2, PT, R15, R0, PT ;  /* 0x000000000f00720c */ /* 0x000fc80003f44070 */
[----:B------:R-:W-:-:S09]  /*4e10*/  ISETP.GT.U32.AND P3, PT, R15, R23, PT ;  /* 0x000000170f00720c */ /* 0x000fd20003f64070 */
[----:B------:R-:W-:Y:S01]  /*4e20*/  @!P2 IMAD.IADD R0, R0, 0x1, -R15 ;  /* 0x000000010000a824 */ /* 0x000fe200078e0a0f */
[----:B------:R-:W-:-:S03]  /*4e30*/  ISETP.GT.U32.AND P2, PT, R15, R19, PT ;  /* 0x000000130f00720c */ /* 0x000fc60003f44070 */
[----:B------:R-:W-:-:S05]  /*4e40*/  @!P3 IMAD.IADD R23, R23, 0x1, -R15 ;  /* 0x000000011717b824 */ /* 0x000fca00078e0a0f */
[----:B------:R-:W-:Y:S05]  /*4e50*/  STL [R1+0x78], R23 ;  /* 0x0000781701007387 */ /* 0x000fea0000100800 */
[----:B------:R-:W-:Y:S01]  /*4e60*/  @!P2 IMAD.IADD R19, R19, 0x1, -R15 ;  /* 0x000000011313a824 */ /* 0x000fe200078e0a0f */
[----:B------:R-:W-:Y:S04]  /*4e70*/  STL [R1+0x74], R20 ;  /* 0x0000741401007387 */ /* 0x000fe80000100800 */
[----:B------:R-:W-:Y:S04]  /*4e80*/  STL [R1+0x70], R19 ;  /* 0x0000701301007387 */ /* 0x000fe80000100800 */
[----:B------:R0:W-:Y:S04]  /*4e90*/  STL [R1+0x68], R29 ;  /* 0x0000681d01007387 */ /* 0x0001e80000100800 */
[----:B------:R-:W-:Y:S04]  /*4ea0*/  STL [R1+0x6c], R18 ;  /* 0x00006c1201007387 */ /* 0x000fe80000100800 */
[----:B0-----:R-:W4:Y:S01]  /*4eb0*/  LDL R29, [R1+0x10f0] ;  /* 0x0010f000011d7983 */ /* 0x001f220000100800 */
[----:B------:R-:W-:-:S13]  /*4ec0*/  ISETP.GT.U32.AND P6, PT, R15, R13, PT ;  /* 0x0000000d0f00720c */ /* 0x000fda0003fc4070 */
[----:B------:R-:W-:Y:S01]  /*4ed0*/  @!P6 IMAD.IADD R13, R13, 0x1, -R15 ;  /* 0x000000010d0de824 */ /* 0x000fe200078e0a0f */
[----:B------:R-:W-:-:S04]  /*4ee0*/  ISETP.GT.U32.AND P6, PT, R15, R3, PT ;  /* 0x000000030f00720c */ /* 0x000fc80003fc4070 */
[----:B------:R-:W-:-:S09]  /*4ef0*/  ISETP.GT.U32.AND P1, PT, R15, R13, PT ;  /* 0x0000000d0f00720c */ /* 0x000fd20003f24070 */
[----:B------:R-:W-:Y:S01]  /*4f00*/  @!P6 IMAD.IADD R3, R3, 0x1, -R15 ;  /* 0x000000010303e824 */ /* 0x000fe200078e0a0f */
[C---:B--2---:R-:W-:Y:S02]  /*4f10*/  ISETP.GT.U32.AND P3, PT, R15.reuse, R4, PT ;  /* 0x000000040f00720c */ /* 0x044fe40003f64070 */
[C---:B---3--:R-:W-:Y:S02]  /*4f20*/  ISETP.GT.U32.AND P5, PT, R15.reuse, R12, PT ;  /* 0x0000000c0f00720c */ /* 0x048fe40003fa4070 */
[----:B------:R-:W-:-:S09]  /*4f30*/  ISETP.GT.U32.AND P2, PT, R15, R11, PT ;  /* 0x0000000b0f00720c */ /* 0x000fd20003f44070 */
[--C-:B------:R-:W-:Y:S02]  /*4f40*/  @!P3 IMAD.IADD R4, R4, 0x1, -R15.reuse ;  /* 0x000000010404b824 */ /* 0x100fe400078e0a0f */
[--C-:B------:R-:W-:Y:S01]  /*4f50*/  @!P5 IMAD.IADD R12, R12, 0x1, -R15.reuse ;  /* 0x000000010c0cd824 */ /* 0x100fe200078e0a0f */
[----:B------:R-:W-:Y:S01]  /*4f60*/  ISETP.GT.U32.AND P4, PT, R15, R10, PT ;  /* 0x0000000a0f00720c */ /* 0x000fe20003f84070 */
[----:B------:R-:W-:Y:S01]  /*4f70*/  @!P2 IMAD.IADD R11, R11, 0x1, -R15 ;  /* 0x000000010b0ba824 */ /* 0x000fe200078e0a0f */
[C---:B------:R-:W-:Y:S02]  /*4f80*/  ISETP.GT.U32.AND P6, PT, R15.reuse, R22, PT ;  /* 0x000000160f00720c */ /* 0x040fe40003fc4070 */
[C---:B------:R-:W-:Y:S02]  /*4f90*/  ISETP.GT.U32.AND P3, PT, R15.reuse, R17, PT ;  /* 0x000000110f00720c */ /* 0x040fe40003f64070 */
[C---:B------:R-:W-:Y:S02]  /*4fa0*/  ISETP.GT.U32.AND P5, PT, R15.reuse, R21, PT ;  /* 0x000000150f00720c */ /* 0x040fe40003fa4070 */
[----:B------:R-:W-:-:S07]  /*4fb0*/  ISETP.GT.U32.AND P2, PT, R15, R8, PT ;  /* 0x000000080f00720c */ /* 0x000fce0003f44070 */
[--C-:B------:R-:W-:Y:S01]  /*4fc0*/  @!P6 IMAD.IADD R22, R22, 0x1, -R15.reuse ;  /* 0x000000011616e824 */ /* 0x100fe200078e0a0f */
[C---:B------:R-:W-:Y:S01]  /*4fd0*/  ISETP.GT.U32.AND P0, PT, R15.reuse, R9, PT ;  /* 0x000000090f00720c */ /* 0x040fe20003f04070 */
[--C-:B------:R-:W-:Y:S01]  /*4fe0*/  @!P4 IMAD.IADD R10, R10, 0x1, -R15.reuse ;  /* 0x000000010a0ac824 */ /* 0x100fe200078e0a0f */
[----:B------:R-:W-:Y:S01]  /*4ff0*/  ISETP.GT.U32.AND P6, PT, R15, R4, PT ;  /* 0x000000040f00720c */ /* 0x000fe20003fc4070 */
[--C-:B------:R-:W-:Y:S01]  /*5000*/  @!P3 IMAD.IADD R17, R17, 0x1, -R15.reuse ;  /* 0x000000011111b824 */ /* 0x100fe200078e0a0f */
[----:B------:R-:W-:Y:S01]  /*5010*/  ISETP.GT.U32.AND P3, PT, R15, R12, PT ;  /* 0x0000000c0f00720c */ /* 0x000fe20003f64070 */
[--C-:B------:R-:W-:Y:S02]  /*5020*/  @!P1 IMAD.IADD R13, R13, 0x1, -R15.reuse ;  /* 0x000000010d0d9824 */ /* 0x100fe400078e0a0f */
[--C-:B------:R-:W-:Y:S01]  /*5030*/  @!P5 IMAD.IADD R21, R21, 0x1, -R15.reuse ;  /* 0x000000011515d824 */ /* 0x100fe200078e0a0f */
[C---:B------:R-:W-:Y:S02]  /*5040*/  ISETP.GT.U32.AND P5, PT, R15.reuse, R11, PT ;  /* 0x0000000b0f00720c */ /* 0x040fe40003fa4070 */
[----:B------:R-:W-:Y:S01]  /*5050*/  IABS R25, R27 ;  /* 0x0000001b00197213 */ /* 0x000fe20000000000 */
[----:B------:R-:W-:Y:S01]  /*5060*/  @!P2 IMAD.IADD R8, R8, 0x1, -R15 ;  /* 0x000000010808a824 */ /* 0x000fe200078e0a0f */
[----:B------:R-:W-:-:S02]  /*5070*/  ISETP.GT.U32.AND P2, PT, R15, R10, PT ;  /* 0x0000000a0f00720c */ /* 0x000fc40003f44070 */
[----:B------:R-:W-:Y:S01]  /*5080*/  ISETP.GT.U32.AND P4, PT, R15, R7, PT ;  /* 0x000000070f00720c */ /* 0x000fe20003f84070 */
[----:B------:R0:W-:Y:S01]  /*5090*/  STL [R1+0x60], R3 ;  /* 0x0000600301007387 */ /* 0x0001e20000100800 */
[----:B------:R-:W-:-:S03]  /*50a0*/  IMAD.HI.U32 R27, R14, R25, RZ ;  /* 0x000000190e1b7227 */ /* 0x000fc600078e00ff */
[----:B------:R-:W-:Y:S01]  /*50b0*/  STL [R1+0x64], R13 ;  /* 0x0000640d01007387 */ /* 0x000fe20000100800 */
[--C-:B------:R-:W-:Y:S02]  /*50c0*/  @!P0 IMAD.IADD R9, R9, 0x1, -R15.reuse ;  /* 0x0000000109098824 */ /* 0x100fe400078e0a0f */
[----:B------:R-:W-:Y:S01]  /*50d0*/  @!P6 IMAD.IADD R4, R4, 0x1, -R15 ;  /* 0x000000010404e824 */ /* 0x000fe200078e0a0f */
[----:B0-----:R-:W2:Y:S01]  /*50e0*/  LDL.LU R3, [R1+0x164] ;  /* 0x0001640001037983 */ /* 0x001ea20000300800 */
[----:B------:R-:W-:-:S03]  /*50f0*/  IMAD.MOV R16, RZ, RZ, -R27 ;  /* 0x000000ffff107224 */ /* 0x000fc600078e0a1b */
[----:B------:R-:W3:Y:S01]  /*5100*/  LDL.LU R20, [R1+0x134] ;  /* 0x0001340001147983 */ /* 0x000ee20000300800 */
[----:B------:R-:W-:-:S03]  /*5110*/  @!P3 IMAD.IADD R12, R12, 0x1, -R15 ;  /* 0x000000010c0cb824 */ /* 0x000fc600078e0a0f */
[----:B------:R-:W3:Y:S01]  /*5120*/  LDL.LU R19, [R1+0x13c] ;  /* 0x00013c0001137983 */ /* 0x000ee20000300800 */
[--C-:B------:R-:W-:Y:S01]  /*5130*/  @!P4 IMAD.IADD R7, R7, 0x1, -R15.reuse ;  /* 0x000000010707c824 */ /* 0x100fe200078e0a0f */
[----:B------:R-:W-:Y:S01]  /*5140*/  ISETP.GT.U32.AND P4, PT, R15, R9, PT ;  /* 0x000000090f00720c */ /* 0x000fe20003f84070 */
[--C-:B------:R-:W-:Y:S02]  /*5150*/  @!P5 IMAD.IADD R11, R11, 0x1, -R15.reuse ;  /* 0x000000010b0bd824 */ /* 0x100fe400078e0a0f */
[----:B------:R-:W-:-:S10]  /*5160*/  @!P2 IMAD.IADD R10, R10, 0x1, -R15 ;  /* 0x000000010a0aa824 */ /* 0x000fd400078e0a0f */
[----:B------:R-:W-:Y:S01]  /*5170*/  @!P4 IMAD.IADD R9, R9, 0x1, -R15 ;  /* 0x000000010909c824 */ /* 0x000fe200078e0a0f */
[----:B----4-:R-:W-:Y:S02]  /*5180*/  IABS R27, R29 ;  /* 0x0000001d001b7213 */ /* 0x010fe40000000000 */
[----:B------:R-:W4:Y:S04]  /*5190*/  LDL.LU R29, [R1+0x150] ;  /* 0x00015000011d7983 */ /* 0x000f280000300800 */
[----:B------:R-:W4:Y:S04]  /*51a0*/  LDL.LU R18, [R1+0x154] ;  /* 0x0001540001127983 */ /* 0x000f280000300800 */
[----:B------:R0:W-:Y:S04]  /*51b0*/  STL [R1+0x5c], R4 ;  /* 0x00005c0401007387 */ /* 0x0001e80000100800 */
[----:B0-----:R-:W4:Y:S04]  /*51c0*/  LDL.LU R4, [R1+0x14c] ;  /* 0x00014c0001047983 */ /* 0x001f280000300800 */
[----:B------:R0:W-:Y:S04]  /*51d0*/  STL [R1+0x58], R12 ;  /* 0x0000580c01007387 */ /* 0x0001e80000100800 */
[----:B------:R-:W4:Y:S04]  /*51e0*/  LDL.LU R23, [R1+0x11c] ;  /* 0x00011c0001177983 */ /* 0x000f280000300800 */
[----:B------:R1:W-:Y:S04]  /*51f0*/  STL [R1+0x54], R11 ;  /* 0x0000540b01007387 */ /* 0x0003e80000100800 */
[----:B------:R-:W4:Y:S04]  /*5200*/  LDL.LU R13, [R1+0x120] ;  /* 0x00012000010d7983 */ /* 0x000f280000300800 */
[----:B------:R1:W-:Y:S04]  /*5210*/  STL [R1+0x50], R10 ;  /* 0x0000500a01007387 */ /* 0x0003e80000100800 */
[----:B0-----:R-:W4:Y:S04]  /*5220*/  LDL.LU R12, [R1+0x12c] ;  /* 0x00012c00010c7983 */ /* 0x001f280000300800 */
[----:B-1----:R-:W4:Y:S04]  /*5230*/  LDL.LU R11, [R1+0x130] ;  /* 0x00013000010b7983 */ /* 0x002f280000300800 */
[----:B------:R0:W-:Y:S04]  /*5240*/  STL [R1+0x4c], R9 ;  /* 0x00004c0901007387 */ /* 0x0001e80000100800 */
[----:B------:R-:W4:Y:S01]  /*5250*/  LDL.LU R10, [R1+0x124] ;  /* 0x00012400010a7983 */ /* 0x000f220000300800 */
[----:B------:R-:W-:-:S02]  /*5260*/  ISETP.GT.U32.AND P1, PT, R15, R2, PT ;  /* 0x000000020f00720c */ /* 0x000fc40003f24070 */
[C---:B------:R-:W-:Y:S02]  /*5270*/  ISETP.GT.U32.AND P0, PT, R15.reuse, R6, PT ;  /* 0x000000060f00720c */ /* 0x040fe40003f04070 */
[C---:B------:R-:W-:Y:S01]  /*5280*/  ISETP.GT.U32.AND P5, PT, R15.reuse, R21, PT ;  /* 0x000000150f00720c */ /* 0x040fe20003fa4070 */
[----:B0-----:R-:W4:Y:S08]  /*5290*/  LDL.LU R9, [R1+0xfc] ;  /* 0x0000fc0001097983 */ /* 0x001f300000300800 */
[--C-:B------:R-:W-:Y:S01]  /*52a0*/  @!P1 IMAD.IADD R2, R2, 0x1, -R15.reuse ;  /* 0x0000000102029824 */ /* 0x100fe200078e0a0f */
[C---:B------:R-:W-:Y:S01]  /*52b0*/  ISETP.GT.U32.AND P1, PT, R15.reuse, R5, PT ;  /* 0x000000050f00720c */ /* 0x040fe20003f24070 */
[----:B------:R-:W-:Y:S01]  /*52c0*/  @!P0 IMAD.IADD R6, R6, 0x1, -R15 ;  /* 0x0000000106068824 */ /* 0x000fe200078e0a0f */
[----:B------:R-:W-:-:S02]  /*52d0*/  ISETP.GT.U32.AND P3, PT, R15, R17, PT ;  /* 0x000000110f00720c */ /* 0x000fc40003f64070 */
[----:B------:R-:W-:-:S09]  /*52e0*/  ISETP.GT.U32.AND P0, PT, R15, R2, PT ;  /* 0x000000020f00720c */ /* 0x000fd20003f04070 */
[--C-:B------:R-:W-:Y:S01]  /*52f0*/  @!P1 IMAD.IADD R5, R5, 0x1, -R15.reuse ;  /* 0x0000000105059824 */ /* 0x100fe200078e0a0f */
[C---:B------:R-:W-:Y:S02]  /*5300*/  ISETP.GT.U32.AND P1, PT, R15.reuse, R22, PT ;  /* 0x000000160f00720c */ /* 0x040fe40003f24070 */
[C---:B------:R-:W-:Y:S02]  /*5310*/  ISETP.GT.U32.AND P2, PT, R15.reuse, R8, PT ;  /* 0x000000080f00720c */ /* 0x040fe40003f44070 */
[----:B------:R-:W-:Y:S01]  /*5320*/  ISETP.GT.U32.AND P6, PT, R15, R5, PT ;  /* 0x000000050f00720c */ /* 0x000fe20003fc4070 */
[--C-:B------:R-:W-:Y:S02]  /*5330*/  @!P5 IMAD.IADD R21, R21, 0x1, -R15.reuse ;  /* 0x000000011515d824 */ /* 0x100fe400078e0a0f */
[--C-:B------:R-:W-:Y:S02]  /*5340*/  @!P3 IMAD.IADD R17, R17, 0x1, -R15.reuse ;  /* 0x000000011111b824 */ /* 0x100fe400078e0a0f */
[----:B------:R-:W-:-:S04]  /*5350*/  @!P0 IMAD.IADD R2, R2, 0x1, -R15 ;  /* 0x0000000102028824 */ /* 0x000fc800078e0a0f */
[--C-:B------:R-:W-:Y:S01]  /*5360*/  @!P1 IMAD.IADD R22, R22, 0x1, -R15.reuse ;  /* 0x0000000116169824 */ /* 0x100fe200078e0a0f */
[----:B------:R-:W-:Y:S01]  /*5370*/  ISETP.GT.U32.AND P4, PT, R15, R7, PT ;  /* 0x000000070f00720c */ /* 0x000fe20003f84070 */
[----:B------:R0:W-:Y:S01]  /*5380*/  STL [R1+0x48], R2 ;  /* 0x0000480201007387 */ /* 0x0001e20000100800 */
[--C-:B------:R-:W-:Y:S02]  /*5390*/  @!P2 IMAD.IADD R8, R8, 0x1, -R15.reuse ;  /* 0x000000010808a824 */ /* 0x100fe400078e0a0f */
[----:B------:R-:W-:Y:S01]  /*53a0*/  @!P6 IMAD.IADD R5, R5, 0x1, -R15 ;  /* 0x000000010505e824 */ /* 0x000fe200078e0a0f */
[----:B0-----:R-:W4:Y:S01]  /*53b0*/  LDL.LU R2, [R1+0x104] ;  /* 0x0001040001027983 */ /* 0x001f220000300800 */
[C---:B--2---:R-:W-:Y:S02]  /*53c0*/  ISETP.GT.U32.AND P1, PT, R15.reuse, R3, PT ;  /* 0x000000030f00720c */ /* 0x044fe40003f24070 */
[C---:B---3--:R-:W-:Y:S02]  /*53d0*/  ISETP.GT.U32.AND P3, PT, R15.reuse, R20, PT ;  /* 0x000000140f00720c */ /* 0x048fe40003f64070 */
[----:B------:R-:W-:-:S09]  /*53e0*/  ISETP.GT.U32.AND P5, PT, R15, R19, PT ;  /* 0x000000130f00720c */ /* 0x000fd20003fa4070 */
[--C-:B------:R-:W-:Y:S02]  /*53f0*/  @!P1 IMAD.IADD R3, R3, 0x1, -R15.reuse ;  /* 0x0000000103039824 */ /* 0x100fe400078e0a0f */
[--C-:B------:R-:W-:Y:S02]  /*5400*/  @!P3 IMAD.IADD R20, R20, 0x1, -R15.reuse ;  /* 0x000000011414b824 */ /* 0x100fe400078e0a0f */
[--C-:B------:R-:W-:Y:S01]  /*5410*/  @!P5 IMAD.IADD R19, R19, 0x1, -R15.reuse ;  /* 0x000000011313d824 */ /* 0x100fe200078e0a0f */
[----:B------:R-:W-:Y:S01]  /*5420*/  ISETP.GT.U32.AND P0, PT, R15, R6, PT ;  /* 0x000000060f00720c */ /* 0x000fe20003f04070 */
[--C-:B------:R-:W-:Y:S01]  /*5430*/  @!P4 IMAD.IADD R7, R7, 0x1, -R15.reuse ;  /* 0x000000010707c824 */ /* 0x100fe200078e0a0f */
[----:B------:R-:W-:Y:S04]  /*5440*/  STL [R1+0x174], R22 ;  /* 0x0001741601007387 */ /* 0x000fe80000100800 */
[----:B------:R-:W-:Y:S04]  /*5450*/  STL [R1+0x17c], R17 ;  /* 0x00017c1101007387 */ /* 0x000fe80000100800 */
[----:B------:R-:W-:Y:S03]  /*5460*/  STL [R1+0x180], R21 ;  /* 0x0001801501007387 */ /* 0x000fe60000100800 */
[----:B------:R-:W-:Y:S01]  /*5470*/  @!P0 IMAD.IADD R6, R6, 0x1, -R15 ;  /* 0x0000000106068824 */ /* 0x000fe200078e0a0f */
[----:B------:R0:W-:Y:S04]  /*5480*/  STL [R1+0x158], R8 ;  /* 0x0001580801007387 */ /* 0x0001e80000100800 */
[----:B------:R1:W-:Y:S04]  /*5490*/  STL [R1+0x15c], R7 ;  /* 0x00015c0701007387 */ /* 0x0003e80000100800 */
[----:B0-----:R-:W2:Y:S04]  /*54a0*/  LDL.LU R8, [R1+0x114] ;  /* 0x0001140001087983 */ /* 0x001ea80000300800 */
[----:B------:R0:W-:Y:S04]  /*54b0*/  STL [R1+0x168], R6 ;  /* 0x0001680601007387 */ /* 0x0001e80000100800 */
[----:B------:R-:W3:Y:S04]  /*54c0*/  LDL.LU R22, [R1+0x118] ;  /* 0x0001180001167983 */ /* 0x000ee80000300800 */
[----:B-1----:R-:W3:Y:S04]  /*54d0*/  LDL.LU R7, [R1+0x108] ;  /* 0x0001080001077983 */ /* 0x002ee80000300800 */
[----:B------:R1:W-:Y:S04]  /*54e0*/  STL [R1+0x16c], R5 ;  /* 0x00016c0501007387 */ /* 0x0003e80000100800 */
[----:B0-----:R-:W3:Y:S04]  /*54f0*/  LDL.LU R6, [R1+0xe4] ;  /* 0x0000e40001067983 */ /* 0x001ee80000300800 */
[----:B-1----:R-:W3:Y:S01]  /*5500*/  LDL.LU R5, [R1+0xe8] ;  /* 0x0000e80001057983 */ /* 0x002ee20000300800 */
[----:B----4-:R-:W-:-:S02]  /*5510*/  ISETP.GT.U32.AND P2, PT, R15, R29, PT ;  /* 0x0000001d0f00720c */ /* 0x010fc40003f44070 */
[----:B------:R-:W-:-:S11]  /*5520*/  ISETP.GT.U32.AND P4, PT, R15, R18, PT ;  /* 0x000000120f00720c */ /* 0x000fd60003f84070 */
[----:B------:R-:W-:Y:S01]  /*5530*/  @!P2 IMAD.IADD R29, R29, 0x1, -R15 ;  /* 0x000000011d1da824 */ /* 0x000fe200078e0a0f */
[C---:B------:R-:W-:Y:S02]  /*5540*/  ISETP.GT.U32.AND P6, PT, R15.reuse, R23, PT ;  /* 0x000000170f00720c */ /* 0x040fe40003fc4070 */
[C---:B------:R-:W-:Y:S02]  /*5550*/  ISETP.GT.U32.AND P1, PT, R15.reuse, R13, PT ;  /* 0x0000000d0f00720c */ /* 0x040fe40003f24070 */
[C---:B------:R-:W-:Y:S02]  /*5560*/  ISETP.GT.U32.AND P3, PT, R15.reuse, R12, PT ;  /* 0x0000000c0f00720c */ /* 0x040fe40003f64070 */
[----:B------:R-:W-:-:S07]  /*5570*/  ISETP.GT.U32.AND P5, PT, R15, R11, PT ;  /* 0x0000000b0f00720c */ /* 0x000fce0003fa4070 */
[--C-:B------:R-:W-:Y:S01]  /*5580*/  @!P6 IMAD.IADD R23, R23, 0x1, -R15.reuse ;  /* 0x000000011717e824 */ /* 0x100fe200078e0a0f */
[----:B------:R-:W-:Y:S01]  /*5590*/  ISETP.GT.U32.AND P6, PT, R15, R3, PT ;  /* 0x000000030f00720c */ /* 0x000fe20003fc4070 */
[--C-:B------:R-:W-:Y:S01]  /*55a0*/  @!P1 IMAD.IADD R13, R13, 0x1, -R15.reuse ;  /* 0x000000010d0d9824 */ /* 0x100fe200078e0a0f */
[C---:B------:R-:W-:Y:S02]  /*55b0*/  ISETP.GT.U32.AND P1, PT, R15.reuse, R20, PT ;  /* 0x000000140f00720c */ /* 0x040fe40003f24070 */
[C---:B------:R-:W-:Y:S01]  /*55c0*/  ISETP.GT.U32.AND P2, PT, R15.reuse, R10, PT ;  /* 0x0000000a0f00720c */ /* 0x040fe20003f44070 */
[--C-:B------:R-:W-:Y:S01]  /*55d0*/  @!P3 IMAD.IADD R12, R12, 0x1, -R15.reuse ;  /* 0x000000010c0cb824 */ /* 0x100fe200078e0a0f */
[----:B------:R-:W-:Y:S01]  /*55e0*/  ISETP.GT.U32.AND P3, PT, R15, R19, PT ;  /* 0x000000130f00720c */ /* 0x000fe20003f64070 */
[--C-:B------:R-:W-:Y:S01]  /*55f0*/  @!P5 IMAD.IADD R11, R11, 0x1, -R15.reuse ;  /* 0x000000010b0bd824 */ /* 0x100fe200078e0a0f */
[----:B------:R-:W-:Y:S01]  /*5600*/  ISETP.GT.U32.AND P5, PT, R15, R29, PT ;  /* 0x0000001d0f00720c */ /* 0x000fe20003fa4070 */
[----:B------:R-:W-:-:S04]  /*5610*/  @!P4 IMAD.IADD R18, R18, 0x1, -R15 ;  /* 0x000000011212c824 */ /* 0x000fc800078e0a0f */
[--C-:B------:R-:W-:Y:S02]  /*5620*/  @!P6 IMAD.IADD R3, R3, 0x1, -R15.reuse ;  /* 0x000000010303e824 */ /* 0x100fe400078e0a0f */
[--C-:B------:R-:W-:Y:S02]  /*5630*/  @!P1 IMAD.IADD R20, R20, 0x1, -R15.reuse ;  /* 0x0000000114149824 */ /* 0x100fe400078e0a0f */
[--C-:B------:R-:W-:Y:S01]  /*5640*/  @!P2 IMAD.IADD R10, R10, 0x1, -R15.reuse ;  /* 0x000000010a0aa824 */ /* 0x100fe200078e0a0f */
[----:B------:R-:W-:Y:S01]  /*5650*/  ISETP.GT.U32.AND P2, PT, R15, R18, PT ;  /* 0x000000120f00720c */ /* 0x000fe20003f44070 */
[--C-:B------:R-:W-:Y:S01]  /*5660*/  @!P3 IMAD.IADD R19, R19, 0x1, -R15.reuse ;  /* 0x000000011313b824 */ /* 0x100fe200078e0a0f */
[----:B------:R0:W-:Y:S01]  /*5670*/  STL [R1+0x164], R3 ;  /* 0x0001640301007387 */ /* 0x0001e20000100800 */
[----:B------:R-:W-:-:S03]  /*5680*/  @!P5 IMAD.IADD R29, R29, 0x1, -R15 ;  /* 0x000000011d1dd824 */ /* 0x000fc600078e0a0f */
[----:B0-----:R-:W4:Y:S04]  /*5690*/  LDL.LU R3, [R1+0xf0] ;  /* 0x0000f00001037983 */ /* 0x001f280000300800 */
[----:B------:R-:W-:Y:S04]  /*56a0*/  STL [R1+0x134], R20 ;  /* 0x0001341401007387 */ /* 0x000fe80000100800 */
[----:B------:R0:W-:Y:S04]  /*56b0*/  STL [R1+0x150], R29 ;  /* 0x0001501d01007387 */ /* 0x0001e80000100800 */
[----:B------:R1:W-:Y:S01]  /*56c0*/  STL [R1+0x13c], R19 ;  /* 0x00013c1301007387 */ /* 0x0003e20000100800 */
[----:B------:R-:W-:-:S03]  /*56d0*/  @!P2 IMAD.IADD R18, R18, 0x1, -R15 ;  /* 0x000000011212a824 */ /* 0x000fc600078e0a0f */
[----:B0-----:R-:W4:Y:S04]  /*56e0*/  LDL.LU R29, [R1+0xf4] ;  /* 0x0000f400011d7983 */ /* 0x001f280000300800 */
[----:B------:R-:W4:Y:S04]  /*56f0*/  LDL.LU R17, [R1+0xec] ;  /* 0x0000ec0001117983 */ /* 0x000f280000300800 */
[----:B------:R-:W4:Y:S04]  /*5700*/  LDL.LU R21, [R1+0xcc] ;  /* 0x0000cc0001157983 */ /* 0x000f280000300800 */
[----:B------:R-:W4:Y:S04]  /*5710*/  LDL.LU R20, [R1+0xd0] ;  /* 0x0000d00001147983 */ /* 0x000f280000300800 */
[----:B------:R0:W-:Y:S04]  /*5720*/  STL [R1+0x154], R18 ;  /* 0x0001541201007387 */ /* 0x0001e80000100800 */
[----:B-1----:R-:W4:Y:S04]  /*5730*/  LDL.LU R19, [R1+0xd8] ;  /* 0x0000d80001137983 */ /* 0x002f280000300800 */
[----:B0-----:R-:W4:Y:S01]  /*5740*/  LDL.LU R18, [R1+0xdc] ;  /* 0x0000dc0001127983 */ /* 0x001f220000300800 */
[----:B------:R-:W-:-:S02]  /*5750*/  ISETP.GT.U32.AND P0, PT, R15, R4, PT ;  /* 0x000000040f00720c */ /* 0x000fc40003f04070 */
[----:B------:R-:W-:-:S11]  /*5760*/  ISETP.GT.U32.AND P4, PT, R15, R9, PT ;  /* 0x000000090f00720c */ /* 0x000fd60003f84070 */
[--C-:B------:R-:W-:Y:S01]  /*5770*/  @!P0 IMAD.IADD R4, R4, 0x1, -R15.reuse ;  /* 0x0000000104048824 */ /* 0x100fe200078e0a0f */
[----:B------:R-:W-:Y:S01]  /*5780*/  ISETP.GT.U32.AND P0, PT, R15, R2, PT ;  /* 0x000000020f00720c */ /* 0x000fe20003f04070 */
[----:B------:R-:W-:Y:S01]  /*5790*/  @!P4 IMAD.IADD R9, R9, 0x1, -R15 ;  /* 0x000000010909c824 */ /* 0x000fe200078e0a0f */
[C---:B------:R-:W-:Y:S02]  /*57a0*/  ISETP.GT.U32.AND P1, PT, R15.reuse, R13, PT ;  /* 0x0000000d0f00720c */ /* 0x040fe40003f24070 */
[C---:B------:R-:W-:Y:S02]  /*57b0*/  ISETP.GT.U32.AND P4, PT, R15.reuse, R4, PT ;  /* 0x000000040f00720c */ /* 0x040fe40003f84070 */
[----:B------:R-:W-:-:S07]  /*57c0*/  ISETP.GT.U32.AND P3, PT, R15, R12, PT ;  /* 0x0000000c0f00720c */ /* 0x000fce0003f64070 */
        /* <DEDUP_REMOVED lines=8> */
[C---:B--2---:R-:W-:Y:S02]  /*5850*/  ISETP.GT.U32.AND P0, PT, R15.reuse, R8, PT ;  /* 0x000000080f00720c */ /* 0x044fe40003f04070 */
[C---:B------:R-:W-:Y:S02]  /*5860*/  ISETP.GT.U32.AND P2, PT, R15.reuse, R10, PT ;  /* 0x0000000a0f00720c */ /* 0x040fe40003f44070 */
[C---:B---3--:R-:W-:Y:S02]  /*5870*/  ISETP.GT.U32.AND P1, PT, R15.reuse, R22, PT ;  /* 0x000000160f00720c */ /* 0x048fe40003f24070 */
[----:B------:R-:W-:Y:S01]  /*5880*/  ISETP.GT.U32.AND P3, PT, R15, R7, PT ;  /* 0x000000070f00720c */ /* 0x000fe20003f64070 */
[----:B------:R0:W-:Y:S01]  /*5890*/  STL [R1+0x14c], R4 ;  /* 0x00014c0401007387 */ /* 0x0001e20000100800 */
[--C-:B------:R-:W-:Y:S02]  /*58a0*/  @!P5 IMAD.IADD R11, R11, 0x1, -R15.reuse ;  /* 0x000000010b0bd824 */ /* 0x100fe400078e0a0f */
[--C-:B------:R-:W-:Y:S01]  /*58b0*/  @!P6 IMAD.IADD R2, R2, 0x1, -R15.reuse ;  /* 0x000000010202e824 */ /* 0x100fe200078e0a0f */
[C---:B------:R-:W-:Y:S01]  /*58c0*/  ISETP.GT.U32.AND P5, PT, R15.reuse, R6, PT ;  /* 0x000000060f00720c */ /* 0x040fe20003fa4070 */
[----:B0-----:R-:W2:Y:S01]  /*58d0*/  LDL.LU R4, [R1+0xd4] ;  /* 0x0000d40001047983 */ /* 0x001ea20000300800 */
[----:B------:R-:W-:Y:S01]  /*58e0*/  @!P0 IMAD.IADD R8, R8, 0x1, -R15 ;  /* 0x0000000108088824 */ /* 0x000fe200078e0a0f */
[----:B------:R-:W-:-:S03]  /*58f0*/  ISETP.GT.U32.AND P4, PT, R15, R9, PT ;  /* 0x000000090f00720c */ /* 0x000fc60003f84070 */
[--C-:B------:R-:W-:Y:S02]  /*5900*/  @!P1 IMAD.IADD R22, R22, 0x1, -R15.reuse ;  /* 0x0000000116169824 */ /* 0x100fe400078e0a0f */
[--C-:B------:R-:W-:Y:S02]  /*5910*/  @!P3 IMAD.IADD R7, R7, 0x1, -R15.reuse ;  /* 0x000000010707b824 */ /* 0x100fe400078e0a0f */
[--C-:B------:R-:W-:Y:S01]  /*5920*/  @!P2 IMAD.IADD R10, R10, 0x1, -R15.reuse ;  /* 0x000000010a0aa824 */ /* 0x100fe200078e0a0f */
[----:B------:R-:W-:Y:S02]  /*5930*/  ISETP.GT.U32.AND P2, PT, R15, R5, PT ;  /* 0x000000050f00720c */ /* 0x000fe40003f44070 */
[--C-:B------:R-:W-:Y:S01]  /*5940*/  @!P5 IMAD.IADD R6, R6, 0x1, -R15.reuse ;  /* 0x000000010606d824 */ /* 0x100fe200078e0a0f */
[----:B------:R-:W-:Y:S04]  /*5950*/  STL [R1+0x11c], R23 ;  /* 0x00011c1701007387 */ /* 0x000fe80000100800 */
[----:B------:R-:W-:Y:S01]  /*5960*/  STL [R1+0x120], R13 ;  /* 0x0001200d01007387 */ /* 0x000fe20000100800 */
[----:B------:R-:W-:-:S03]  /*5970*/  @!P4 IMAD.IADD R9, R9, 0x1, -R15 ;  /* 0x000000010909c824 */ /* 0x000fc600078e0a0f */
[----:B------:R-:W-:Y:S02]  /*5980*/  STL [R1+0x12c], R12 ;  /* 0x00012c0c01007387 */ /* 0x000fe40000100800 */
[----:B------:R-:W-:Y:S02]  /*5990*/  @!P2 IMAD.IADD R5, R5, 0x1, -R15 ;  /* 0x000000010505a824 */ /* 0x000fe400078e0a0f */
[----:B------:R-:W-:Y:S04]  /*59a0*/  STL [R1+0x130], R11 ;  /* 0x0001300b01007387 */ /* 0x000fe80000100800 */
[----:B------:R-:W-:Y:S04]  /*59b0*/  STL [R1+0x124], R10 ;  /* 0x0001240a01007387 */ /* 0x000fe80000100800 */
[----:B------:R0:W-:Y:S04]  /*59c0*/  STL [R1+0x104], R2 ;  /* 0x0001040201007387 */ /* 0x0001e80000100800 */
[----:B------:R1:W-:Y:S04]  /*59d0*/  STL [R1+0xfc], R9 ;  /* 0x0000fc0901007387 */ /* 0x0003e80000100800 */
[----:B0-----:R-:W3:Y:S04]  /*59e0*/  LDL R2, [R1+0x10f4] ;  /* 0x0010f40001027983 */ /* 0x001ee80000100800 */
[----:B------:R-:W3:Y:S04]  /*59f0*/  LDL.LU R13, [R1+0xb8] ;  /* 0x0000b800010d7983 */ /* 0x000ee80000300800 */
[----:B------:R-:W3:Y:S04]  /*5a00*/  LDL.LU R12, [R1+0xbc] ;  /* 0x0000bc00010c7983 */ /* 0x000ee80000300800 */
[----:B------:R-:W3:Y:S04]  /*5a10*/  LDL.LU R11, [R1+0xc4] ;  /* 0x0000c400010b7983 */ /* 0x000ee80000300800 */
[----:B------:R-:W3:Y:S04]  /*5a20*/  LDL.LU R10, [R1+0xc8] ;  /* 0x0000c800010a7983 */ /* 0x000ee80000300800 */
[----:B-1----:R-:W3:Y:S01]  /*5a30*/  LDL.LU R9, [R1+0xc0] ;  /* 0x0000c00001097983 */ /* 0x002ee20000300800 */
[----:B----4-:R-:W-:-:S02]  /*5a40*/  ISETP.GT.U32.AND P6, PT, R15, R29, PT ;  /* 0x0000001d0f00720c */ /* 0x010fc40003fc4070 */
[C---:B------:R-:W-:Y:S02]  /*5a50*/  ISETP.GT.U32.AND P0, PT, R15.reuse, R17, PT ;  /* 0x000000110f00720c */ /* 0x040fe40003f04070 */
[C---:B------:R-:W-:Y:S02]  /*5a60*/  ISETP.GT.U32.AND P1, PT, R15.reuse, R21, PT ;  /* 0x000000150f00720c */ /* 0x040fe40003f24070 */
[----:B------:R-:W-:-:S07]  /*5a70*/  ISETP.GT.U32.AND P3, PT, R15, R20, PT ;  /* 0x000000140f00720c */ /* 0x000fce0003f64070 */
[--C-:B------:R-:W-:Y:S01]  /*5a80*/  @!P6 IMAD.IADD R29, R29, 0x1, -R15.reuse ;  /* 0x000000011d1de824 */ /* 0x100fe200078e0a0f */
[C---:B------:R-:W-:Y:S02]  /*5a90*/  ISETP.GT.U32.AND P6, PT, R15.reuse, R8, PT ;  /* 0x000000080f00720c */ /* 0x040fe40003fc4070 */
[----:B------:R-:W-:Y:S01]  /*5aa0*/  ISETP.GT.U32.AND P5, PT, R15, R19, PT ;  /* 0x000000130f00720c */ /* 0x000fe20003fa4070 */
[--C-:B------:R-:W-:Y:S01]  /*5ab0*/  @!P0 IMAD.IADD R17, R17, 0x1, -R15.reuse ;  /* 0x0000000111118824 */ /* 0x100fe200078e0a0f */
[----:B------:R-:W-:Y:S01]  /*5ac0*/  ISETP.GT.U32.AND P0, PT, R15, R22, PT ;  /* 0x000000160f00720c */ /* 0x000fe20003f04070 */
[--C-:B------:R-:W-:Y:S01]  /*5ad0*/  @!P1 IMAD.IADD R21, R21, 0x1, -R15.reuse ;  /* 0x0000000115159824 */ /* 0x100fe200078e0a0f */
[C---:B------:R-:W-:Y:S01]  /*5ae0*/  ISETP.GT.U32.AND P1, PT, R15.reuse, R7, PT ;  /* 0x000000070f00720c */ /* 0x040fe20003f24070 */
[----:B------:R-:W-:Y:S01]  /*5af0*/  @!P3 IMAD.IADD R20, R20, 0x1, -R15 ;  /* 0x000000011414b824 */ /* 0x000fe200078e0a0f */
[C---:B------:R-:W-:Y:S02]  /*5b00*/  ISETP.GT.U32.AND P3, PT, R15.reuse, R6, PT ;  /* 0x000000060f00720c */ /* 0x040fe40003f64070 */
[----:B------:R-:W-:-:S03]  /*5b10*/  ISETP.GT.U32.AND P4, PT, R15, R3, PT ;  /* 0x000000030f00720c */ /* 0x000fc60003f84070 */
[--C-:B------:R-:W-:Y:S02]  /*5b20*/  @!P6 IMAD.IADD R8, R8, 0x1, -R15.reuse ;  /* 0x000000010808e824 */ /* 0x100fe400078e0a0f */
[--C-:B------:R-:W-:Y:S01]  /*5b30*/  @!P5 IMAD.IADD R19, R19, 0x1, -R15.reuse ;  /* 0x000000011313d824 */ /* 0x100fe200078e0a0f */
[C---:B------:R-:W-:Y:S01]  /*5b40*/  ISETP.GT.U32.AND P5, PT, R15.reuse, R5, PT ;  /* 0x000000050f00720c */ /* 0x040fe20003fa4070 */
[--C-:B------:R-:W-:Y:S01]  /*5b50*/  @!P0 IMAD.IADD R22, R22, 0x1, -R15.reuse ;  /* 0x0000000116168824 */ /* 0x100fe200078e0a0f */
[----:B------:R-:W-:Y:S01]  /*5b60*/  ISETP.GT.U32.AND P2, PT, R15, R18, PT ;  /* 0x000000120f00720c */ /* 0x000fe20003f44070 */
[--C-:B------:R-:W-:Y:S01]  /*5b70*/  @!P1 IMAD.IADD R7, R7, 0x1, -R15.reuse ;  /* 0x0000000107079824 */ /* 0x100fe200078e0a0f */
[----:B------:R0:W-:Y:S01]  /*5b80*/  STL [R1+0x114], R8 ;  /* 0x0001140801007387 */ /* 0x0001e20000100800 */
[--C-:B------:R-:W-:Y:S02]  /*5b90*/  @!P3 IMAD.IADD R6, R6, 0x1, -R15.reuse ;  /* 0x000000010606b824 */ /* 0x100fe400078e0a0f */
[--C-:B------:R-:W-:Y:S01]  /*5ba0*/  @!P4 IMAD.IADD R3, R3, 0x1, -R15.reuse ;  /* 0x000000010303c824 */ /* 0x100fe200078e0a0f */
[----:B0-----:R-:W4:Y:S05]  /*5bb0*/  LDL.LU R8, [R1+0xa4] ;  /* 0x0000a40001087983 */ /* 0x001f2a0000300800 */
[--C-:B------:R-:W-:Y:S01]  /*5bc0*/  @!P5 IMAD.IADD R5, R5, 0x1, -R15.reuse ;  /* 0x000000010505d824 */ /* 0x100fe200078e0a0f */
[----:B------:R0:W-:Y:S04]  /*5bd0*/  STL [R1+0x118], R22 ;  /* 0x0001181601007387 */ /* 0x0001e80000100800 */
[----:B------:R-:W4:Y:S04]  /*5be0*/  LDL.LU R23, [R1+0xa8] ;  /* 0x0000a80001177983 */ /* 0x000f280000300800 */
[----:B------:R1:W-:Y:S04]  /*5bf0*/  STL [R1+0x108], R7 ;  /* 0x0001080701007387 */ /* 0x0003e80000100800 */
[----:B------:R1:W-:Y:S01]  /*5c00*/  STL [R1+0xe4], R6 ;  /* 0x0000e40601007387 */ /* 0x0003e20000100800 */
[----:B------:R-:W-:-:S03]  /*5c10*/  @!P2 IMAD.IADD R18, R18, 0x1, -R15 ;  /* 0x000000011212a824 */ /* 0x000fc600078e0a0f */
[----:B0-----:R-:W4:Y:S01]  /*5c20*/  LDL.LU R22, [R1+0xb0] ;  /* 0x0000b00001167983 */ /* 0x001f220000300800 */
[----:B------:R-:W-:-:S03]  /*5c30*/  ISETP.GT.U32.AND P2, PT, R15, R3, PT ;  /* 0x000000030f00720c */ /* 0x000fc60003f44070 */
[----:B-1----:R-:W4:Y:S04]  /*5c40*/  LDL.LU R7, [R1+0xb4] ;  /* 0x0000b40001077983 */ /* 0x002f280000300800 */
[----:B------:R0:W-:Y:S04]  /*5c50*/  STL [R1+0xe8], R5 ;  /* 0x0000e80501007387 */ /* 0x0001e80000100800 */
[----:B------:R-:W4:Y:S04]  /*5c60*/  LDL.LU R6, [R1+0xac] ;  /* 0x0000ac0001067983 */ /* 0x000f280000300800 */
[----:B0-----:R-:W4:Y:S01]  /*5c70*/  LDL.LU R5, [R1+0x94] ;  /* 0x0000940001057983 */ /* 0x001f220000300800 */
[----:B------:R-:W-:-:S05]  /*5c80*/  @!P2 IMAD.IADD R3, R3, 0x1, -R15 ;  /* 0x000000010303a824 */ /* 0x000fca00078e0a0f */
[----:B------:R0:W-:Y:S04]  /*5c90*/  STL [R1+0xf0], R3 ;  /* 0x0000f00301007387 */ /* 0x0001e80000100800 */
[----:B0-----:R-:W4:Y:S01]  /*5ca0*/  LDL.LU R3, [R1+0x98] ;  /* 0x0000980001037983 */ /* 0x001f220000300800 */
[C---:B--2---:R-:W-:Y:S02]  /*5cb0*/  ISETP.GT.U32.AND P4, PT, R15.reuse, R4, PT ;  /* 0x000000040f00720c */ /* 0x044fe40003f84070 */
[C---:B------:R-:W-:Y:S02]  /*5cc0*/  ISETP.GT.U32.AND P0, PT, R15.reuse, R17, PT ;  /* 0x000000110f00720c */ /* 0x040fe40003f04070 */
[----:B------:R-:W-:-:S09]  /*5cd0*/  ISETP.GT.U32.AND P1, PT, R15, R21, PT ;  /* 0x000000150f00720c */ /* 0x000fd20003f24070 */
[--C-:B------:R-:W-:Y:S01]  /*5ce0*/  @!P4 IMAD.IADD R4, R4, 0x1, -R15.reuse ;  /* 0x000000010404c824 */ /* 0x100fe200078e0a0f */
[C---:B------:R-:W-:Y:S02]  /*5cf0*/  ISETP.GT.U32.AND P4, PT, R15.reuse, R29, PT ;  /* 0x0000001d0f00720c */ /* 0x040fe40003f84070 */
[C---:B------:R-:W-:Y:S02]  /*5d00*/  ISETP.GT.U32.AND P3, PT, R15.reuse, R20, PT ;  /* 0x000000140f00720c */ /* 0x040fe40003f64070 */
[----:B------:R-:W-:Y:S01]  /*5d10*/  ISETP.GT.U32.AND P6, PT, R15, R4, PT ;  /* 0x000000040f00720c */ /* 0x000fe20003fc4070 */
[--C-:B------:R-:W-:Y:S01]  /*5d20*/  @!P0 IMAD.IADD R17, R17, 0x1, -R15.reuse ;  /* 0x0000000111118824 */ /* 0x100fe200078e0a0f */
[----:B------:R-:W-:Y:S01]  /*5d30*/  ISETP.GT.U32.AND P5, PT, R15, R19, PT ;  /* 0x000000130f00720c */ /* 0x000fe20003fa4070 */
[----:B------:R-:W-:-:S06]  /*5d40*/  @!P1 IMAD.IADD R21, R21, 0x1, -R15 ;  /* 0x0000000115159824 */ /* 0x000fcc00078e0a0f */
[--C-:B------:R-:W-:Y:S01]  /*5d50*/  @!P4 IMAD.IADD R29, R29, 0x1, -R15.reuse ;  /* 0x000000011d1dc824 */ /* 0x100fe200078e0a0f */
[C---:B---3--:R-:W-:Y:S02]  /*5d60*/  ISETP.GT.U32.AND P4, PT, R15.reuse, R13, PT ;  /* 0x0000000d0f00720c */ /* 0x048fe40003f84070 */
[C---:B------:R-:W-:Y:S02]  /*5d70*/  ISETP.GT.U32.AND P0, PT, R15.reuse, R12, PT ;  /* 0x0000000c0f00720c */ /* 0x040fe40003f04070 */
[----:B------:R-:W-:Y:S02]  /*5d80*/  IABS R28, R2 ;  /* 0x00000002001c7213 */ /* 0x000fe40000000000 */
[C---:B------:R-:W-:Y:S01]  /*5d90*/  ISETP.GT.U32.AND P1, PT, R15.reuse, R11, PT ;  /* 0x0000000b0f00720c */ /* 0x040fe20003f24070 */
[----:B------:R-:W2:Y:S01]  /*5da0*/  LDL.LU R2, [R1+0xa0] ;  /* 0x0000a00001027983 */ /* 0x000ea20000300800 */
[--C-:B------:R-:W-:Y:S01]  /*5db0*/  @!P3 IMAD.IADD R20, R20, 0x1, -R15.reuse ;  /* 0x000000011414b824 */ /* 0x100fe200078e0a0f */
[----:B------:R-:W-:Y:S01]  /*5dc0*/  ISETP.GT.U32.AND P3, PT, R15, R10, PT ;  /* 0x0000000a0f00720c */ /* 0x000fe20003f64070 */
[----:B------:R-:W-:-:S03]  /*5dd0*/  @!P6 IMAD.IADD R4, R4, 0x1, -R15 ;  /* 0x000000010404e824 */ /* 0x000fc600078e0a0f */
[--C-:B------:R-:W-:Y:S01]  /*5de0*/  @!P4 IMAD.IADD R13, R13, 0x1, -R15.reuse ;  /* 0x000000010d0dc824 */ /* 0x100fe200078e0a0f */
[----:B------:R-:W-:Y:S01]  /*5df0*/  ISETP.GT.U32.AND P2, PT, R15, R18, PT ;  /* 0x000000120f00720c */ /* 0x000fe20003f44070 */
[--C-:B------:R-:W-:Y:S02]  /*5e00*/  @!P0 IMAD.IADD R12, R12, 0x1, -R15.reuse ;  /* 0x000000010c0c8824 */ /* 0x100fe400078e0a0f */
[--C-:B------:R-:W-:Y:S01]  /*5e10*/  @!P5 IMAD.IADD R19, R19, 0x1, -R15.reuse ;  /* 0x000000011313d824 */ /* 0x100fe200078e0a0f */
[----:B------:R-:W-:Y:S01]  /*5e20*/  ISETP.GT.U32.AND P5, PT, R15, R9, PT ;  /* 0x000000090f00720c */ /* 0x000fe20003fa4070 */
[----:B------:R-:W-:-:S03]  /*5e30*/  @!P1 IMAD.IADD R11, R11, 0x1, -R15 ;  /* 0x000000010b0b9824 */ /* 0x000fc600078e0a0f */
[--C-:B------:R-:W-:Y:S01]  /*5e40*/  @!P3 IMAD.IADD R10, R10, 0x1, -R15.reuse ;  /* 0x000000010a0ab824 */ /* 0x100fe200078e0a0f */
[----:B------:R0:W-:Y:S04]  /*5e50*/  STL [R1+0xf4], R29 ;  /* 0x0000f41d01007387 */ /* 0x0001e80000100800 */
[--C-:B------:R-:W-:Y:S01]  /*5e60*/  @!P2 IMAD.IADD R18, R18, 0x1, -R15.reuse ;  /* 0x000000011212a824 */ /* 0x100fe200078e0a0f */
[----:B0-----:R-:W3:Y:S04]  /*5e70*/  LDL.LU R29, [R1+0x15d0] ;  /* 0x0015d000011d7983 */ /* 0x001ee80000300800 */
[----:B------:R-:W-:Y:S01]  /*5e80*/  STL [R1+0xec], R17 ;  /* 0x0000ec1101007387 */ /* 0x000fe20000100800 */
[----:B------:R-:W-:-:S03]  /*5e90*/  @!P5 IMAD.IADD R9, R9, 0x1, -R15 ;  /* 0x000000010909d824 */ /* 0x000fc600078e0a0f */
[----:B------:R-:W-:Y:S04]  /*5ea0*/  STL [R1+0xcc], R21 ;  /* 0x0000cc1501007387 */ /* 0x000fe80000100800 */
[----:B------:R-:W-:Y:S04]  /*5eb0*/  STL [R1+0xd0], R20 ;  /* 0x0000d01401007387 */ /* 0x000fe80000100800 */
[----:B------:R-:W-:Y:S04]  /*5ec0*/  STL [R1+0xd8], R19 ;  /* 0x0000d81301007387 */ /* 0x000fe80000100800 */
[----:B------:R0:W-:Y:S04]  /*5ed0*/  STL [R1+0xd4], R4 ;  /* 0x0000d40401007387 */ /* 0x0001e80000100800 */
[----:B------:R1:W-:Y:S04]  /*5ee0*/  STL [R1+0xdc], R18 ;  /* 0x0000dc1201007387 */ /* 0x0003e80000100800 */
[----:B0-----:R-:W3:Y:S04]  /*5ef0*/  LDL.LU R4, [R1+0x1c0] ;  /* 0x0001c00001047983 */ /* 0x001ee80000300800 */
[----:B------:R-:W3:Y:S04]  /*5f00*/  LDL.LU R17, [R1+0x9c] ;  /* 0x00009c0001117983 */ /* 0x000ee80000300800 */
[----:B------:R-:W3:Y:S04]  /*5f10*/  LDL.LU R21, [R1+0x88] ;  /* 0x0000880001157983 */ /* 0x000ee80000300800 */
[----:B------:R-:W3:Y:S04]  /*5f20*/  LDL.LU R20, [R1+0x8c] ;  /* 0x00008c0001147983 */ /* 0x000ee80000300800 */
[----:B------:R-:W3:Y:S04]  /*5f30*/  LDL.LU R19, [R1+0x90] ;  /* 0x0000900001137983 */ /* 0x000ee80000300800 */
[----:B-1----:R-:W3:Y:S01]  /*5f40*/  LDL.LU R18, [R1+0x1b0] ;  /* 0x0001b00001127983 */ /* 0x002ee20000300800 */
[----:B----4-:R-:W-:-:S02]  /*5f50*/  ISETP.GT.U32.AND P6, PT, R15, R23, PT ;  /* 0x000000170f00720c */ /* 0x010fc40003fc4070 */
[C---:B------:R-:W-:Y:S02]  /*5f60*/  ISETP.GT.U32.AND P4, PT, R15.reuse, R22, PT ;  /* 0x000000160f00720c */ /* 0x040fe40003f84070 */
[----:B------:R-:W-:-:S09]  /*5f70*/  ISETP.GT.U32.AND P0, PT, R15, R7, PT ;  /* 0x000000070f00720c */ /* 0x000fd20003f04070 */
[--C-:B------:R-:W-:Y:S01]  /*5f80*/  @!P6 IMAD.IADD R23, R23, 0x1, -R15.reuse ;  /* 0x000000011717e824 */ /* 0x100fe200078e0a0f */
[C---:B------:R-:W-:Y:S02]  /*5f90*/  ISETP.GT.U32.AND P6, PT, R15.reuse, R13, PT ;  /* 0x0000000d0f00720c */ /* 0x040fe40003fc4070 */
[C---:B------:R-:W-:Y:S01]  /*5fa0*/  ISETP.GT.U32.AND P1, PT, R15.reuse, R6, PT ;  /* 0x000000060f00720c */ /* 0x040fe20003f24070 */
[--C-:B------:R-:W-:Y:S01]  /*5fb0*/  @!P4 IMAD.IADD R22, R22, 0x1, -R15.reuse ;  /* 0x000000011616c824 */ /* 0x100fe200078e0a0f */
[----:B------:R-:W-:Y:S01]  /*5fc0*/  ISETP.GT.U32.AND P3, PT, R15, R5, PT ;  /* 0x000000050f00720c */ /* 0x000fe20003f64070 */
[----:B------:R-:W-:Y:S01]  /*5fd0*/  @!P0 IMAD.IADD R7, R7, 0x1, -R15 ;  /* 0x0000000107078824 */ /* 0x000fe200078e0a0f */
[C---:B------:R-:W-:Y:S02]  /*5fe0*/  ISETP.GT.U32.AND P4, PT, R15.reuse, R12, PT ;  /* 0x0000000c0f00720c */ /* 0x040fe40003f84070 */
[C---:B------:R-:W-:Y:S02]  /*5ff0*/  ISETP.GT.U32.AND P0, PT, R15.reuse, R11, PT ;  /* 0x0000000b0f00720c */ /* 0x040fe40003f04070 */
[----:B------:R-:W-:-:S05]  /*6000*/  ISETP.GT.U32.AND P2, PT, R15, R8, PT ;  /* 0x000000080f00720c */ /* 0x000fca0003f44070 */
[--C-:B------:R-:W-:Y:S01]  /*6010*/  @!P1 IMAD.IADD R6, R6, 0x1, -R15.reuse ;  /* 0x0000000106069824 */ /* 0x100fe200078e0a0f */
[----:B------:R-:W-:Y:S01]  /*6020*/  ISETP.GT.U32.AND P1, PT, R15, R10, PT ;  /* 0x0000000a0f00720c */ /* 0x000fe20003f24070 */
[--C-:B------:R-:W-:Y:S02]  /*6030*/  @!P6 IMAD.IADD R13, R13, 0x1, -R15.reuse ;  /* 0x000000010d0de824 */ /* 0x100fe400078e0a0f */
[--C-:B------:R-:W-:Y:S01]  /*6040*/  @!P3 IMAD.IADD R5, R5, 0x1, -R15.reuse ;  /* 0x000000010505b824 */ /* 0x100fe200078e0a0f */
[C---:B------:R-:W-:Y:S02]  /*6050*/  ISETP.GT.U32.AND P3, PT, R15.reuse, R9, PT ;  /* 0x000000090f00720c */ /* 0x040fe40003f64070 */
[----:B------:R-:W-:Y:S01]  /*6060*/  ISETP.GT.U32.AND P5, PT, R15, R3, PT ;  /* 0x000000030f00720c */ /* 0x000fe20003fa4070 */
[--C-:B------:R-:W-:Y:S01]  /*6070*/  @!P4 IMAD.IADD R12, R12, 0x1, -R15.reuse ;  /* 0x000000010c0cc824 */ /* 0x100fe200078e0a0f */
[----:B------:R0:W-:Y:S01]  /*6080*/  STL [R1+0xb8], R13 ;  /* 0x0000b80d01007387 */ /* 0x0001e20000100800 */
[----:B------:R-:W-:-:S02]  /*6090*/  @!P0 IMAD.IADD R11, R11, 0x1, -R15 ;  /* 0x000000010b0b8824 */ /* 0x000fc400078e0a0f */
[--C-:B------:R-:W-:Y:S02]  /*60a0*/  @!P2 IMAD.IADD R8, R8, 0x1, -R15.reuse ;  /* 0x000000010808a824 */ /* 0x100fe400078e0a0f */
[--C-:B------:R-:W-:Y:S01]  /*60b0*/  @!P1 IMAD.IADD R10, R10, 0x1, -R15.reuse ;  /* 0x000000010a0a9824 */ /* 0x100fe200078e0a0f */
[----:B0-----:R-:W4:Y:S04]  /*60c0*/  LDL.LU R13, [R1+0x1a4] ;  /* 0x0001a400010d7983 */ /* 0x001f280000300800 */
[----:B------:R0:W-:Y:S01]  /*60d0*/  STL [R1+0xbc], R12 ;  /* 0x0000bc0c01007387 */ /* 0x0001e20000100800 */
[----:B------:R-:W-:-:S03]  /*60e0*/  @!P5 IMAD.IADD R3, R3, 0x1, -R15 ;  /* 0x000000010303d824 */ /* 0x000fc600078e0a0f */
[----:B------:R1:W-:Y:S01]  /*60f0*/  STL [R1+0xc4], R11 ;  /* 0x0000c40b01007387 */ /* 0x0003e20000100800 */
[--C-:B------:R-:W-:Y:S01]  /*6100*/  @!P3 IMAD.IADD R9, R9, 0x1, -R15.reuse ;  /* 0x000000010909b824 */ /* 0x100fe200078e0a0f */
[----:B------:R-:W-:Y:S02]  /*6110*/  ISETP.GT.U32.AND P5, PT, R15, R8, PT ;  /* 0x000000080f00720c */ /* 0x000fe40003fa4070 */
[----:B0-----:R-:W4:Y:S04]  /*6120*/  LDL.LU R12, [R1+0x170] ;  /* 0x00017000010c7983 */ /* 0x001f280000300800 */
[----:B-1----:R-:W4:Y:S04]  /*6130*/  LDL.LU R11, [R1+0x178] ;  /* 0x00017800010b7983 */ /* 0x002f280000300800 */
[----:B------:R0:W-:Y:S04]  /*6140*/  STL [R1+0xc8], R10 ;  /* 0x0000c80a01007387 */ /* 0x0001e80000100800 */
[----:B0-----:R-:W4:Y:S04]  /*6150*/  LDL.LU R10, [R1+0x188] ;  /* 0x00018800010a7983 */ /* 0x001f280000300800 */
[----:B------:R0:W-:Y:S01]  /*6160*/  STL [R1+0xc0], R9 ;  /* 0x0000c00901007387 */ /* 0x0001e20000100800 */
[----:B------:R-:W-:-:S03]  /*6170*/  @!P5 IMAD.IADD R8, R8, 0x1, -R15 ;  /* 0x000000010808d824 */ /* 0x000fc600078e0a0f */
[----:B0-----:R-:W4:Y:S04]  /*6180*/  LDL.LU R9, [R1+0x19c] ;  /* 0x00019c0001097983 */ /* 0x001f280000300800 */
[----:B------:R0:W-:Y:S04]  /*6190*/  STL [R1+0xa4], R8 ;  /* 0x0000a40801007387 */ /* 0x0001e80000100800 */
[----:B0-----:R-:W4:Y:S01]  /*61a0*/  LDL.LU R8, [R1+0x184] ;  /* 0x0001840001087983 */ /* 0x001f220000300800 */
[C---:B--2---:R-:W-:Y:S02]  /*61b0*/  ISETP.GT.U32.AND P2, PT, R15.reuse, R2, PT ;  /* 0x000000020f00720c */ /* 0x044fe40003f44070 */
[----:B------:R-:W-:-:S02]  /*61c0*/  ISETP.GT.U32.AND P4, PT, R15, R22, PT ;  /* 0x000000160f00720c */ /* 0x000fc40003f84070 */
[----:B------:R-:W-:-:S09]  /*61d0*/  ISETP.GT.U32.AND P0, PT, R15, R7, PT ;  /* 0x000000070f00720c */ /* 0x000fd20003f04070 */
[--C-:B------:R-:W-:Y:S01]  /*61e0*/  @!P2 IMAD.IADD R2, R2, 0x1, -R15.reuse ;  /* 0x000000010202a824 */ /* 0x100fe200078e0a0f */
[C---:B------:R-:W-:Y:S02]  /*61f0*/  ISETP.GT.U32.AND P2, PT, R15.reuse, R23, PT ;  /* 0x000000170f00720c */ /* 0x040fe40003f44070 */
[C---:B------:R-:W-:Y:S02]  /*6200*/  ISETP.GT.U32.AND P1, PT, R15.reuse, R6, PT ;  /* 0x000000060f00720c */ /* 0x040fe40003f24070 */
[C---:B------:R-:W-:Y:S01]  /*6210*/  ISETP.GT.U32.AND P5, PT, R15.reuse, R2, PT ;  /* 0x000000020f00720c */ /* 0x040fe20003fa4070 */
[--C-:B------:R-:W-:Y:S01]  /*6220*/  @!P4 IMAD.IADD R22, R22, 0x1, -R15.reuse ;  /* 0x000000011616c824 */ /* 0x100fe200078e0a0f */
[----:B------:R-:W-:Y:S01]  /*6230*/  ISETP.GT.U32.AND P3, PT, R15, R5, PT ;  /* 0x000000050f00720c */ /* 0x000fe20003f64070 */
[----:B------:R-:W-:-:S06]  /*6240*/  @!P0 IMAD.IADD R7, R7, 0x1, -R15 ;  /* 0x0000000107078824 */ /* 0x000fcc00078e0a0f */
[--C-:B------:R-:W-:Y:S01]  /*6250*/  @!P2 IMAD.IADD R23, R23, 0x1, -R15.reuse ;  /* 0x000000011717a824 */ /* 0x100fe200078e0a0f */
[C---:B---3--:R-:W-:Y:S02]  /*6260*/  ISETP.GT.U32.AND P2, PT, R15.reuse, R4, PT ;  /* 0x000000040f00720c */ /* 0x048fe40003f44070 */
[C---:B------:R-:W-:Y:S02]  /*6270*/  ISETP.GT.U32.AND P4, PT, R15.reuse, R17, PT ;  /* 0x000000110f00720c */ /* 0x040fe40003f84070 */
[C---:B------:R-:W-:Y:S01]  /*6280*/  ISETP.GT.U32.AND P0, PT, R15.reuse, R21, PT ;  /* 0x000000150f00720c */ /* 0x040fe20003f04070 */
[--C-:B------:R-:W-:Y:S02]  /*6290*/  @!P1 IMAD.IADD R6, R6, 0x1, -R15.reuse ;  /* 0x0000000106069824 */ /* 0x100fe400078e0a0f */
[--C-:B------:R-:W-:Y:S01]  /*62a0*/  @!P5 IMAD.IADD R2, R2, 0x1, -R15.reuse ;  /* 0x000000010202d824 */ /* 0x100fe200078e0a0f */
[----:B------:R-:W-:Y:S01]  /*62b0*/  ISETP.GT.U32.AND P1, PT, R15, R20, PT ;  /* 0x000000140f00720c */ /* 0x000fe20003f24070 */
[----:B------:R-:W-:-:S04]  /*62c0*/  @!P3 IMAD.IADD R5, R5, 0x1, -R15 ;  /* 0x000000010505b824 */ /* 0x000fc800078e0a0f */
[--C-:B------:R-:W-:Y:S02]  /*62d0*/  @!P2 IMAD.IADD R4, R4, 0x1, -R15.reuse ;  /* 0x000000010404a824 */ /* 0x100fe400078e0a0f */
[--C-:B------:R-:W-:Y:S01]  /*62e0*/  @!P4 IMAD.IADD R17, R17, 0x1, -R15.reuse ;  /* 0x000000011111c824 */ /* 0x100fe200078e0a0f */
[----:B------:R-:W-:Y:S01]  /*62f0*/  ISETP.GT.U32.AND P6, PT, R15, R3, PT ;  /* 0x000000030f00720c */ /* 0x000fe20003fc4070 */
[----:B------:R-:W-:Y:S01]  /*6300*/  @!P0 IMAD.IADD R21, R21, 0x1, -R15 ;  /* 0x0000000115158824 */ /* 0x000fe200078e0a0f */
[----:B------:R-:W-:-:S03]  /*6310*/  ISETP.GT.U32.AND P3, PT, R15, R19, PT ;  /* 0x000000130f00720c */ /* 0x000fc60003f64070 */
[--C-:B------:R-:W-:Y:S01]  /*6320*/  @!P1 IMAD.IADD R20, R20, 0x1, -R15.reuse ;  /* 0x0000000114149824 */ /* 0x100fe200078e0a0f */
[----:B------:R-:W-:Y:S04]  /*6330*/  STL [R1+0xa8], R23 ;  /* 0x0000a81701007387 */ /* 0x000fe80000100800 */
[----:B------:R-:W-:Y:S03]  /*6340*/  STL [R1+0xb0], R22 ;  /* 0x0000b01601007387 */ /* 0x000fe60000100800 */
[--C-:B------:R-:W-:Y:S01]  /*6350*/  @!P6 IMAD.IADD R3, R3, 0x1, -R15.reuse ;  /* 0x000000010303e824 */ /* 0x100fe200078e0a0f */
[----:B------:R0:W-:Y:S01]  /*6360*/  STL [R1+0xb4], R7 ;  /* 0x0000b40701007387 */ /* 0x0001e20000100800 */
[----:B------:R-:W-:Y:S01]  /*6370*/  @!P3 IMAD.IADD R19, R19, 0x1, -R15 ;  /* 0x000000011313b824 */ /* 0x000fe200078e0a0f */
[----:B------:R-:W-:-:S02]  /*6380*/  ISETP.GT.U32.AND P6, PT, R15, R18, PT ;  /* 0x000000120f00720c */ /* 0x000fc40003fc4070 */
[----:B------:R-:W-:Y:S04]  /*6390*/  STL [R1+0xac], R6 ;  /* 0x0000ac0601007387 */ /* 0x000fe80000100800 */
[----:B------:R1:W-:Y:S04]  /*63a0*/  STL [R1+0x94], R5 ;  /* 0x0000940501007387 */ /* 0x0003e80000100800 */
[----:B0-----:R-:W2:Y:S04]  /*63b0*/  LDL.LU R7, [R1+0x140] ;  /* 0x0001400001077983 */ /* 0x001ea80000300800 */
[----:B------:R0:W-:Y:S04]  /*63c0*/  STL [R1+0x98], R3 ;  /* 0x0000980301007387 */ /* 0x0001e80000100800 */
[----:B-1----:R-:W3:Y:S01]  /*63d0*/  LDL.LU R5, [R1+0x148] ;  /* 0x0001480001057983 */ /* 0x002ee20000300800 */
[----:B------:R-:W-:-:S03]  /*63e0*/  IMAD R25, R15, R16, R25 ;  /* 0x000000100f197224 */ /* 0x000fc600078e0219 */
[----:B0-----:R-:W2:Y:S01]  /*63f0*/  LDL.LU R3, [R1+0x160] ;  /* 0x0001600001037983 */ /* 0x001ea20000300800 */
[----:B------:R-:W-:-:S03]  /*6400*/  IMAD.HI.U32 R16, R14, R26, RZ ;  /* 0x0000001a0e107227 */ /* 0x000fc600078e00ff */
[----:B------:R0:W-:Y:S01]  /*6410*/  STL [R1+0xa0], R2 ;  /* 0x0000a00201007387 */ /* 0x0001e20000100800 */
[----:B------:R-:W-:Y:S02]  /*6420*/  IMAD.MOV R16, RZ, RZ, -R16 ;  /* 0x000000ffff107224 */ /* 0x000fe400078e0a10 */
[----:B------:R-:W-:Y:S01]  /*6430*/  @!P6 IMAD.IADD R18, R18, 0x1, -R15 ;  /* 0x000000011212e824 */ /* 0x000fe200078e0a0f */
[----:B0-----:R-:W2:Y:S01]  /*6440*/  LDL.LU R2, [R1+0x144] ;  /* 0x0001440001027983 */ /* 0x001ea20000300800 */
[----:B------:R-:W-:Y:S02]  /*6450*/  IMAD R26, R15, R16, R26 ;  /* 0x000000100f1a7224 */ /* 0x000fe400078e021a */
[----:B------:R-:W-:-:S04]  /*6460*/  IMAD.HI.U32 R16, R14, R27, RZ ;  /* 0x0000001b0e107227 */ /* 0x000fc800078e00ff */
[----:B------:R-:W-:-:S04]  /*6470*/  IMAD.MOV R16, RZ, RZ, -R16 ;  /* 0x000000ffff107224 */ /* 0x000fc800078e0a10 */
[----:B------:R-:W-:Y:S02]  /*6480*/  IMAD R27, R15, R16, R27 ;  /* 0x000000100f1b7224 */ /* 0x000fe400078e021b */
[----:B------:R-:W-:-:S04]  /*6490*/  IMAD.HI.U32 R16, R14, R28, RZ ;  /* 0x0000001c0e107227 */ /* 0x000fc800078e00ff */
[----:B------:R-:W-:-:S04]  /*64a0*/  IMAD.MOV R16, RZ, RZ, -R16 ;  /* 0x000000ffff107224 */ /* 0x000fc800078e0a10 */
[C---:B------:R-:W-:Y:S01]  /*64b0*/  IMAD R28, R15.reuse, R16, R28 ;  /* 0x000000100f1c7224 */ /* 0x040fe200078e021c */
[C---:B----4-:R-:W-:Y:S02]  /*64c0*/  ISETP.GT.U32.AND P5, PT, R15.reuse, R13, PT ;  /* 0x0000000d0f00720c */ /* 0x050fe40003fa4070 */
        /* <DEDUP_REMOVED lines=9> */
[----:B------:R-:W-:-:S07]  /*6560*/  ISETP.GT.U32.AND P1, PT, R15, R9, PT ;  /* 0x000000090f00720c */ /* 0x000fce0003f24070 */
[--C-:B------:R-:W-:Y:S01]  /*6570*/  @!P0 IMAD.IADD R10, R10, 0x1, -R15.reuse ;  /* 0x000000010a0a8824 */ /* 0x100fe200078e0a0f */
[----:B------:R-:W-:Y:S01]  /*6580*/  ISETP.GT.U32.AND P0, PT, R15, R20, PT ;  /* 0x000000140f00720c */ /* 0x000fe20003f04070 */
[--C-:B------:R-:W-:Y:S02]  /*6590*/  @!P5 IMAD.IADD R4, R4, 0x1, -R15.reuse ;  /* 0x000000010404d824 */ /* 0x100fe400078e0a0f */
[--C-:B------:R-:W-:Y:S02]  /*65a0*/  @!P2 IMAD.IADD R17, R17, 0x1, -R15.reuse ;  /* 0x000000011111a824 */ /* 0x100fe400078e0a0f */
[--C-:B------:R-:W-:Y:S01]  /*65b0*/  @!P1 IMAD.IADD R9, R9, 0x1, -R15.reuse ;  /* 0x0000000109099824 */ /* 0x100fe200078e0a0f */
[C---:B------:R-:W-:Y:S02]  /*65c0*/  ISETP.GT.U32.AND P3, PT, R15.reuse, R8, PT ;  /* 0x000000080f00720c */ /* 0x040fe40003f64070 */
[----:B------:R-:W-:Y:S01]  /*65d0*/  ISETP.GT.U32.AND P1, PT, R15, R19, PT ;  /* 0x000000130f00720c */ /* 0x000fe20003f24070 */
[----:B------:R0:W-:Y:S01]  /*65e0*/  STL [R1+0x1c0], R4 ;  /* 0x0001c00401007387 */ /* 0x0001e20000100800 */
[----:B------:R-:W-:-:S03]  /*65f0*/  @!P4 IMAD.IADD R21, R21, 0x1, -R15 ;  /* 0x000000011515c824 */ /* 0x000fc600078e0a0f */
[--C-:B------:R-:W-:Y:S01]  /*6600*/  @!P0 IMAD.IADD R20, R20, 0x1, -R15.reuse ;  /* 0x0000000114148824 */ /* 0x100fe200078e0a0f */
[----:B0-----:R-:W4:Y:S04]  /*6610*/  LDL.LU R4, [R1+0xf8] ;  /* 0x0000f80001047983 */ /* 0x001f280000300800 */
[----:B------:R-:W4:Y:S04]  /*6620*/  LDL.LU R6, [R1+0x100] ;  /* 0x0001000001067983 */ /* 0x000f280000300800 */
[----:B------:R-:W4:Y:S01]  /*6630*/  LDL.LU R23, [R1+0x110] ;  /* 0x0001100001177983 */ /* 0x000f220000300800 */
[----:B------:R-:W-:-:S03]  /*6640*/  @!P3 IMAD.IADD R8, R8, 0x1, -R15 ;  /* 0x000000010808b824 */ /* 0x000fc600078e0a0f */
[----:B------:R-:W-:Y:S01]  /*6650*/  STL [R1+0x9c], R17 ;  /* 0x00009c1101007387 */ /* 0x000fe20000100800 */
[----:B------:R-:W-:-:S03]  /*6660*/  @!P1 IMAD.IADD R19, R19, 0x1, -R15 ;  /* 0x0000000113139824 */ /* 0x000fc600078e0a0f */
[----:B------:R-:W4:Y:S01]  /*6670*/  LDL.LU R22, [R1+0x128] ;  /* 0x0001280001167983 */ /* 0x000f220000300800 */
[----:B------:R-:W-:-:S03]  /*6680*/  ISETP.GT.U32.AND P3, PT, R15, R18, PT ;  /* 0x000000120f00720c */ /* 0x000fc60003f64070 */
[----:B------:R0:W-:Y:S04]  /*6690*/  STL [R1+0x88], R21 ;  /* 0x0000881501007387 */ /* 0x0001e80000100800 */
[----:B0-----:R-:W4:Y:S04]  /*66a0*/  LDL.LU R21, [R1+0x10c] ;  /* 0x00010c0001157983 */ /* 0x001f280000300800 */
[----:B------:R0:W-:Y:S04]  /*66b0*/  STL [R1+0x8c], R20 ;  /* 0x00008c1401007387 */ /* 0x0001e80000100800 */
[----:B0-----:R-:W4:Y:S04]  /*66c0*/  LDL.LU R20, [R1+0x44] ;  /* 0x0000440001147983 */ /* 0x001f280000300800 */
[----:B------:R0:W-:Y:S01]  /*66d0*/  STL [R1+0x90], R19 ;  /* 0x0000901301007387 */ /* 0x0001e20000100800 */
[----:B------:R-:W-:-:S03]  /*66e0*/  @!P3 IMAD.IADD R18, R18, 0x1, -R15 ;  /* 0x000000011212b824 */ /* 0x000fc600078e0a0f */
[----:B0-----:R-:W4:Y:S04]  /*66f0*/  LDL.LU R19, [R1+0x40] ;  /* 0x0000400001137983 */ /* 0x001f280000300800 */
[----:B------:R-:W4:Y:S04]  /*6700*/  LDL.LU R17, [R1+0xe0] ;  /* 0x0000e00001117983 */ /* 0x000f280000300800 */
[----:B------:R-:W-:Y:S04]  /*6710*/  STL [R1+0x1b0], R18 ;  /* 0x0001b01201007387 */ /* 0x000fe80000100800 */
[----:B------:R-:W4:Y:S01]  /*6720*/  LDL.LU R16, [R1+0x3c] ;  /* 0x00003c0001107983 */ /* 0x000f220000300800 */
[----:B------:R-:W-:-:S02]  /*6730*/  ISETP.GT.U32.AND P6, PT, R15, R29, PT ;  /* 0x0000001d0f00720c */ /* 0x000fc40003fc4070 */
[C---:B------:R-:W-:Y:S02]  /*6740*/  ISETP.GT.U32.AND P5, PT, R15.reuse, R13, PT ;  /* 0x0000000d0f00720c */ /* 0x040fe40003fa4070 */
[C---:B------:R-:W-:Y:S02]  /*6750*/  ISETP.GT.U32.AND P2, PT, R15.reuse, R12, PT ;  /* 0x0000000c0f00720c */ /* 0x040fe40003f44070 */
[C---:B------:R-:W-:Y:S02]  /*6760*/  ISETP.GT.U32.AND P4, PT, R15.reuse, R11, PT ;  /* 0x0000000b0f00720c */ /* 0x040fe40003f84070 */
[----:B------:R-:W-:-:S05]  /*6770*/  ISETP.GT.U32.AND P0, PT, R15, R10, PT ;  /* 0x0000000a0f00720c */ /* 0x000fca0003f04070 */
[--C-:B------:R-:W-:Y:S02]  /*6780*/  @!P6 IMAD.IADD R29, R29, 0x1, -R15.reuse ;  /* 0x000000011d1de824 */ /* 0x100fe400078e0a0f */
[--C-:B------:R-:W-:Y:S01]  /*6790*/  @!P5 IMAD.IADD R13, R13, 0x1, -R15.reuse ;  /* 0x000000010d0dd824 */ /* 0x100fe200078e0a0f */
[C---:B--2---:R-:W-:Y:S02]  /*67a0*/  ISETP.GT.U32.AND P5, PT, R15.reuse, R7, PT ;  /* 0x000000070f00720c */ /* 0x044fe40003fa4070 */
[C---:B------:R-:W-:Y:S01]  /*67b0*/  ISETP.GT.U32.AND P3, PT, R15.reuse, R29, PT ;  /* 0x0000001d0f00720c */ /* 0x040fe20003f64070 */
[--C-:B------:R-:W-:Y:S01]  /*67c0*/  @!P2 IMAD.IADD R12, R12, 0x1, -R15.reuse ;  /* 0x000000010c0ca824 */ /* 0x100fe200078e0a0f */
[----:B---3--:R-:W-:Y:S01]  /*67d0*/  ISETP.GT.U32.AND P2, PT, R15, R5, PT ;  /* 0x000000050f00720c */ /* 0x008fe20003f44070 */
[--C-:B------:R-:W-:Y:S01]  /*67e0*/  @!P4 IMAD.IADD R11, R11, 0x1, -R15.reuse ;  /* 0x000000010b0bc824 */ /* 0x100fe200078e0a0f */
[C---:B------:R-:W-:Y:S02]  /*67f0*/  ISETP.GT.U32.AND P1, PT, R15.reuse, R9, PT ;  /* 0x000000090f00720c */ /* 0x040fe40003f24070 */
[C---:B------:R-:W-:Y:S01]  /*6800*/  ISETP.GT.U32.AND P4, PT, R15.reuse, R3, PT ;  /* 0x000000030f00720c */ /* 0x040fe20003f84070 */
[----:B------:R-:W-:Y:S01]  /*6810*/  @!P0 IMAD.IADD R10, R10, 0x1, -R15 ;  /* 0x000000010a0a8824 */ /* 0x000fe200078e0a0f */
[----:B------:R-:W-:-:S02]  /*6820*/  ISETP.GT.U32.AND P0, PT, R15, R2, PT ;  /* 0x000000020f00720c */ /* 0x000fc40003f04070 */
[----:B------:R-:W-:Y:S01]  /*6830*/  ISETP.GT.U32.AND P6, PT, R15, R8, PT ;  /* 0x000000080f00720c */ /* 0x000fe20003fc4070 */
[--C-:B------:R-:W-:Y:S02]  /*6840*/  @!P5 IMAD.IADD R7, R7, 0x1, -R15.reuse ;  /* 0x000000010707d824 */ /* 0x100fe400078e0a0f */
[--C-:B------:R-:W-:Y:S02]  /*6850*/  @!P3 IMAD.IADD R29, R29, 0x1, -R15.reuse ;  /* 0x000000011d1db824 */ /* 0x100fe400078e0a0f */
[--C-:B------:R-:W-:Y:S02]  /*6860*/  @!P2 IMAD.IADD R5, R5, 0x1, -R15.reuse ;  /* 0x000000010505a824 */ /* 0x100fe400078e0a0f */
[--C-:B------:R-:W-:Y:S02]  /*6870*/  @!P1 IMAD.IADD R9, R9, 0x1, -R15.reuse ;  /* 0x0000000109099824 */ /* 0x100fe400078e0a0f */
[--C-:B------:R-:W-:Y:S02]  /*6880*/  @!P4 IMAD.IADD R3, R3, 0x1, -R15.reuse ;  /* 0x000000010303c824 */ /* 0x100fe400078e0a0f */
[--C-:B------:R-:W-:Y:S01]  /*6890*/  @!P0 IMAD.IADD R2, R2, 0x1, -R15.reuse ;  /* 0x0000000102028824 */ /* 0x100fe200078e0a0f */
[----:B------:R-:W-:Y:S01]  /*68a0*/  STL [R1+0x1a4], R13 ;  /* 0x0001a40d01007387 */ /* 0x000fe20000100800 */
[----:B------:R-:W-:-:S03]  /*68b0*/  @!P6 IMAD.IADD R8, R8, 0x1, -R15 ;  /* 0x000000010808e824 */ /* 0x000fc600078e0a0f */
[----:B------:R-:W-:Y:S04]  /*68c0*/  STL [R1+0x170], R12 ;  /* 0x0001700c01007387 */ /* 0x000fe80000100800 */
[----:B------:R-:W-:Y:S04]  /*68d0*/  STL [R1+0x178], R11 ;  /* 0x0001780b01007387 */ /* 0x000fe80000100800 */
[----:B------:R-:W-:Y:S04]  /*68e0*/  STL [R1+0x188], R10 ;  /* 0x0001880a01007387 */ /* 0x000fe80000100800 */
[----:B------:R-:W-:Y:S04]  /*68f0*/  STL [R1+0x19c], R9 ;  /* 0x00019c0901007387 */ /* 0x000fe80000100800 */
[----:B------:R0:W-:Y:S04]  /*6900*/  STL [R1+0x138], R29 ;  /* 0x0001381d01007387 */ /* 0x0001e80000100800 */
[----:B------:R1:W-:Y:S04]  /*6910*/  STL [R1+0x184], R8 ;  /* 0x0001840801007387 */ /* 0x0003e80000100800 */
[----:B0-----:R-:W2:Y:S04]  /*6920*/  LDL.LU R29, [R1+0x15cc] ;  /* 0x0015cc00011d7983 */ /* 0x001ea80000300800 */
[----:B------:R-:W3:Y:S04]  /*6930*/  LDL.LU R18, [R1+0x38] ;  /* 0x0000380001127983 */ /* 0x000ee80000300800 */
[----:B------:R-:W2:Y:S04]  /*6940*/  LDL.LU R13, [R1+0x34] ;  /* 0x00003400010d7983 */ /* 0x000ea80000300800 */
[----:B------:R-:W2:Y:S04]  /*6950*/  LDL.LU R12, [R1+0x30] ;  /* 0x00003000010c7983 */ /* 0x000ea80000300800 */
[----:B------:R-:W2:Y:S04]  /*6960*/  LDL.LU R11, [R1+0x2c] ;  /* 0x00002c00010b7983 */ /* 0x000ea80000300800 */
[----:B------:R-:W2:Y:S04]  /*6970*/  LDL.LU R10, [R1+0x28] ;  /* 0x00002800010a7983 */ /* 0x000ea80000300800 */
[----:B------:R-:W2:Y:S01]  /*6980*/  LDL.LU R9, [R1+0x24] ;  /* 0x0000240001097983 */ /* 0x000ea20000300800 */
[----:B----4-:R-:W-:-:S02]  /*6990*/  ISETP.GT.U32.AND P1, PT, R15, R4, PT ;  /* 0x000000040f00720c */ /* 0x010fc40003f24070 */
[C---:B------:R-:W-:Y:S02]  /*69a0*/  ISETP.GT.U32.AND P3, PT, R15.reuse, R23, PT ;  /* 0x000000170f00720c */ /* 0x040fe40003f64070 */
[----:B------:R-:W-:-:S11]  /*69b0*/  ISETP.GT.U32.AND P5, PT, R15, R22, PT ;  /* 0x000000160f00720c */ /* 0x000fd60003fa4070 */
[--C-:B------:R-:W-:Y:S01]  /*69c0*/  @!P3 IMAD.IADD R23, R23, 0x1, -R15.reuse ;  /* 0x000000011717b824 */ /* 0x100fe200078e0a0f */
[C---:B------:R-:W-:Y:S01]  /*69d0*/  ISETP.GT.U32.AND P2, PT, R15.reuse, R21, PT ;  /* 0x000000150f00720c */ /* 0x040fe20003f44070 */
[----:B------:R-:W-:Y:S01]  /*69e0*/  @!P5 IMAD.IADD R22, R22, 0x1, -R15 ;  /* 0x000000011616d824 */ /* 0x000fe200078e0a0f */
[C---:B------:R-:W-:Y:S02]  /*69f0*/  ISETP.GT.U32.AND P3, PT, R15.reuse, R7, PT ;  /* 0x000000070f00720c */ /* 0x040fe40003f64070 */
[----:B------:R-:W-:-:S09]  /*6a00*/  ISETP.GT.U32.AND P4, PT, R15, R20, PT ;  /* 0x000000140f00720c */ /* 0x000fd20003f84070 */
[--C-:B------:R-:W-:Y:S01]  /*6a10*/  @!P2 IMAD.IADD R21, R21, 0x1, -R15.reuse ;  /* 0x000000011515a824 */ /* 0x100fe200078e0a0f */
[C---:B------:R-:W-:Y:S01]  /*6a20*/  ISETP.GT.U32.AND P5, PT, R15.reuse, R5, PT ;  /* 0x000000050f00720c */ /* 0x040fe20003fa4070 */
[--C-:B------:R-:W-:Y:S01]  /*6a30*/  @!P1 IMAD.IADD R4, R4, 0x1, -R15.reuse ;  /* 0x0000000104049824 */ /* 0x100fe200078e0a0f */
[C---:B------:R-:W-:Y:S02]  /*6a40*/  ISETP.GT.U32.AND P2, PT, R15.reuse, R3, PT ;  /* 0x000000030f00720c */ /* 0x040fe40003f44070 */
[C---:B------:R-:W-:Y:S01]  /*6a50*/  ISETP.GT.U32.AND P0, PT, R15.reuse, R19, PT ;  /* 0x000000130f00720c */ /* 0x040fe20003f04070 */
[--C-:B------:R-:W-:Y:S01]  /*6a60*/  @!P4 IMAD.IADD R20, R20, 0x1, -R15.reuse ;  /* 0x000000011414c824 */ /* 0x100fe200078e0a0f */
[C---:B------:R-:W-:Y:S02]  /*6a70*/  ISETP.GT.U32.AND P6, PT, R15.reuse, R6, PT ;  /* 0x000000060f00720c */ /* 0x040fe40003fc4070 */
[----:B------:R-:W-:Y:S01]  /*6a80*/  ISETP.GT.U32.AND P4, PT, R15, R2, PT ;  /* 0x000000020f00720c */ /* 0x000fe20003f84070 */
[----:B------:R-:W-:Y:S01]  /*6a90*/  @!P3 IMAD.IADD R7, R7, 0x1, -R15 ;  /* 0x000000010707b824 */ /* 0x000fe200078e0a0f */
[----:B------:R-:W-:-:S07]  /*6aa0*/  ISETP.GT.U32.AND P1, PT, R15, R16, PT ;  /* 0x000000100f00720c */ /* 0x000fce0003f24070 */
[--C-:B------:R-:W-:Y:S01]  /*6ab0*/  @!P0 IMAD.IADD R19, R19, 0x1, -R15.reuse ;  /* 0x0000000113138824 */ /* 0x100fe200078e0a0f */
[----:B------:R-:W-:Y:S01]  /*6ac0*/  ISETP.GT.U32.AND P0, PT, R15, R4, PT ;  /* 0x000000040f00720c */ /* 0x000fe20003f04070 */
[--C-:B------:R-:W-:Y:S01]  /*6ad0*/  @!P5 IMAD.IADD R5, R5, 0x1, -R15.reuse ;  /* 0x000000010505d824 */ /* 0x100fe200078e0a0f */
[----:B------:R0:W-:Y:S01]  /*6ae0*/  STL [R1+0x140], R7 ;  /* 0x0001400701007387 */ /* 0x0001e20000100800 */
[--C-:B------:R-:W-:Y:S02]  /*6af0*/  @!P2 IMAD.IADD R3, R3, 0x1, -R15.reuse ;  /* 0x000000010303a824 */ /* 0x100fe400078e0a0f */
[--C-:B------:R-:W-:Y:S01]  /*6b00*/  @!P6 IMAD.IADD R6, R6, 0x1, -R15.reuse ;  /* 0x000000010606e824 */ /* 0x100fe200078e0a0f */
[----:B-1----:R-:W4:Y:S01]  /*6b10*/  LDL.LU R8, [R1+0x20] ;  /* 0x0000200001087983 */ /* 0x002f220000300800 */
[----:B------:R-:W-:-:S03]  /*6b20*/  @!P4 IMAD.IADD R2, R2, 0x1, -R15 ;  /* 0x000000010202c824 */ /* 0x000fc600078e0a0f */
[----:B------:R-:W-:Y:S01]  /*6b30*/  STL [R1+0x148], R5 ;  /* 0x0001480501007387 */ /* 0x000fe20000100800 */
[--C-:B------:R-:W-:Y:S01]  /*6b40*/  @!P1 IMAD.IADD R16, R16, 0x1, -R15.reuse ;  /* 0x0000000110109824 */ /* 0x100fe200078e0a0f */
[----:B------:R-:W-:Y:S01]  /*6b50*/  ISETP.GT.U32.AND P1, PT, R15, R6, PT ;  /* 0x000000060f00720c */ /* 0x000fe20003f24070 */
[--C-:B------:R-:W-:Y:S01]  /*6b60*/  @!P0 IMAD.IADD R4, R4, 0x1, -R15.reuse ;  /* 0x0000000104048824 */ /* 0x100fe200078e0a0f */
[----:B0-----:R-:W4:Y:S04]  /*6b70*/  LDL.LU R7, [R1+0x1c] ;  /* 0x00001c0001077983 */ /* 0x001f280000300800 */
[----:B------:R-:W-:Y:S04]  /*6b80*/  STL [R1+0x160], R3 ;  /* 0x0001600301007387 */ /* 0x000fe80000100800 */
[----:B------:R0:W-:Y:S04]  /*6b90*/  STL [R1+0x144], R2 ;  /* 0x0001440201007387 */ /* 0x0001e80000100800 */
[----:B0-----:R-:W4:Y:S04]  /*6ba0*/  LDL.LU R2, [R1+0x18] ;  /* 0x0000180001027983 */ /* 0x001f280000300800 */
[----:B------:R-:W4:Y:S04]  /*6bb0*/  LDL.LU R3, [R1+0x14] ;  /* 0x0000140001037983 */ /* 0x000f280000300800 */
[----:B------:R0:W-:Y:S01]  /*6bc0*/  STL [R1+0xf8], R4 ;  /* 0x0000f80401007387 */ /* 0x0001e20000100800 */
[----:B------:R-:W-:-:S03]  /*6bd0*/  @!P1 IMAD.IADD R6, R6, 0x1, -R15 ;  /* 0x0000000106069824 */ /* 0x000fc600078e0a0f */
[----:B0-----:R-:W4:Y:S04]  /*6be0*/  LDL.LU R4, [R1+0x10] ;  /* 0x0000100001047983 */ /* 0x001f280000300800 */
[----:B------:R-:W4:Y:S04]  /*6bf0*/  LDL.LU R5, [R1+0xc] ;  /* 0x00000c0001057983 */ /* 0x000f280000300800 */
[----:B------:R0:W-:Y:S04]  /*6c00*/  STL [R1+0x100], R6 ;  /* 0x0001000601007387 */ /* 0x0001e80000100800 */
[----:B0-----:R-:W4:Y:S01]  /*6c10*/  LDL.LU R6, [R1+0x8] ;  /* 0x0000080001067983 */ /* 0x001f220000300800 */
[----:B------:R-:W-:-:S02]  /*6c20*/  ISETP.GT.U32.AND P6, PT, R15, R17, PT ;  /* 0x000000110f00720c */ /* 0x000fc40003fc4070 */
[C---:B------:R-:W-:Y:S02]  /*6c30*/  ISETP.GT.U32.AND P3, PT, R15.reuse, R23, PT ;  /* 0x000000170f00720c */ /* 0x040fe40003f64070 */
[C---:B------:R-:W-:Y:S02]  /*6c40*/  ISETP.GT.U32.AND P5, PT, R15.reuse, R22, PT ;  /* 0x000000160f00720c */ /* 0x040fe40003fa4070 */
[C---:B------:R-:W-:Y:S02]  /*6c50*/  ISETP.GT.U32.AND P2, PT, R15.reuse, R21, PT ;  /* 0x000000150f00720c */ /* 0x040fe40003f44070 */
[C---:B------:R-:W-:Y:S02]  /*6c60*/  ISETP.GT.U32.AND P4, PT, R15.reuse, R20, PT ;  /* 0x000000140f00720c */ /* 0x040fe40003f84070 */
[----:B------:R-:W-:-:S03]  /*6c70*/  ISETP.GT.U32.AND P0, PT, R15, R19, PT ;  /* 0x000000130f00720c */ /* 0x000fc60003f04070 */
[--C-:B------:R-:W-:Y:S02]  /*6c80*/  @!P6 IMAD.IADD R17, R17, 0x1, -R15.reuse ;  /* 0x000000011111e824 */ /* 0x100fe400078e0a0f */
[--C-:B------:R-:W-:Y:S01]  /*6c90*/  @!P3 IMAD.IADD R23, R23, 0x1, -R15.reuse ;  /* 0x000000011717b824 */ /* 0x100fe200078e0a0f */
[C---:B---3--:R-:W-:Y:S02]  /*6ca0*/  ISETP.GT.U32.AND P3, PT, R15.reuse, R18, PT ;  /* 0x000000120f00720c */ /* 0x048fe40003f64070 */
[C---:B------:R-:W-:Y:S01]  /*6cb0*/  ISETP.GT.U32.AND P1, PT, R15.reuse, R17, PT ;  /* 0x000000110f00720c */ /* 0x040fe20003f24070 */
[--C-:B------:R-:W-:Y:S01]  /*6cc0*/  @!P5 IMAD.IADD R22, R22, 0x1, -R15.reuse ;  /* 0x000000011616d824 */ /* 0x100fe200078e0a0f */
[----:B--2---:R-:W-:Y:S01]  /*6cd0*/  ISETP.GT.U32.AND P5, PT, R15, R13, PT ;  /* 0x0000000d0f00720c */ /* 0x004fe20003fa4070 */
[--C-:B------:R-:W-:Y:S01]  /*6ce0*/  @!P2 IMAD.IADD R21, R21, 0x1, -R15.reuse ;  /* 0x000000011515a824 */ /* 0x100fe200078e0a0f */
[C---:B------:R-:W-:Y:S01]  /*6cf0*/  ISETP.GT.U32.AND P2, PT, R15.reuse, R12, PT ;  /* 0x0000000c0f00720c */ /* 0x040fe20003f44070 */
[----:B------:R-:W-:Y:S01]  /*6d00*/  @!P4 IMAD.IADD R20, R20, 0x1, -R15 ;  /* 0x000000011414c824 */ /* 0x000fe200078e0a0f */
[----:B------:R-:W-:-:S02]  /*6d10*/  ISETP.GT.U32.AND P6, PT, R15, R16, PT ;  /* 0x000000100f00720c */ /* 0x000fc40003fc4070 */
[----:B------:R-:W-:Y:S01]  /*6d20*/  ISETP.GT.U32.AND P4, PT, R15, R11, PT ;  /* 0x0000000b0f00720c */ /* 0x000fe20003f84070 */
[--C-:B------:R-:W-:Y:S01]  /*6d30*/  @!P0 IMAD.IADD R19, R19, 0x1, -R15.reuse ;  /* 0x0000000113138824 */ /* 0x100fe200078e0a0f */
[----:B------:R-:W-:Y:S01]  /*6d40*/  ISETP.GT.U32.AND P0, PT, R15, R10, PT ;  /* 0x0000000a0f00720c */ /* 0x000fe20003f04070 */
[--C-:B------:R-:W-:Y:S02]  /*6d50*/  @!P3 IMAD.IADD R18, R18, 0x1, -R15.reuse ;  /* 0x000000011212b824 */ /* 0x100fe400078e0a0f */
[--C-:B------:R-:W-:Y:S02]  /*6d60*/  @!P1 IMAD.IADD R17, R17, 0x1, -R15.reuse ;  /* 0x0000000111119824 */ /* 0x100fe400078e0a0f */
[--C-:B------:R-:W-:Y:S02]  /*6d70*/  @!P5 IMAD.IADD R13, R13, 0x1, -R15.reuse ;  /* 0x000000010d0dd824 */ /* 0x100fe400078e0a0f */
[--C-:B------:R-:W-:Y:S02]  /*6d80*/  @!P2 IMAD.IADD R12, R12, 0x1, -R15.reuse ;  /* 0x000000010c0ca824 */ /* 0x100fe400078e0a0f */
[--C-:B------:R-:W-:Y:S01]  /*6d90*/  @!P6 IMAD.IADD R16, R16, 0x1, -R15.reuse ;  /* 0x000000011010e824 */ /* 0x100fe200078e0a0f */
[----:B------:R-:W-:Y:S01]  /*6da0*/  ISETP.GT.U32.AND P6, PT, R15, R9, PT ;  /* 0x000000090f00720c */ /* 0x000fe20003fc4070 */
[----:B------:R-:W-:-:S02]  /*6db0*/  @!P4 IMAD.IADD R11, R11, 0x1, -R15 ;  /* 0x000000010b0bc824 */ /* 0x000fc400078e0a0f */
[--C-:B------:R-:W-:Y:S01]  /*6dc0*/  @!P0 IMAD.IADD R10, R10, 0x1, -R15.reuse ;  /* 0x000000010a0a8824 */ /* 0x100fe200078e0a0f */
[----:B------:R0:W-:Y:S09]  /*6dd0*/  STL [R1+0x110], R23 ;  /* 0x0001101701007387 */ /* 0x0001f20000100800 */
[----:B------:R-:W-:Y:S01]  /*6de0*/  @!P6 IMAD.IADD R9, R9, 0x1, -R15 ;  /* 0x000000010909e824 */ /* 0x000fe200078e0a0f */
[----:B0-----:R-:W2:Y:S04]  /*6df0*/  LDL.LU R23, [R1+0x15c8] ;  /* 0x0015c80001177983 */ /* 0x001ea80000300800 */
[----:B------:R0:W-:Y:S04]  /*6e00*/  STL [R1+0x128], R22 ;  /* 0x0001281601007387 */ /* 0x0001e80000100800 */
[----:B0-----:R-:W3:Y:S04]  /*6e10*/  LDL.LU R22, [R1+0x15c4] ;  /* 0x0015c40001167983 */ /* 0x001ee80000300800 */
[----:B------:R0:W-:Y:S04]  /*6e20*/  STL [R1+0x10c], R21 ;  /* 0x00010c1501007387 */ /* 0x0001e80000100800 */
[----:B0-----:R-:W2:Y:S04]  /*6e30*/  LDL.LU R21, [R1+0x15c0] ;  /* 0x0015c00001157983 */ /* 0x001ea80000300800 */
[----:B------:R0:W-:Y:S04]  /*6e40*/  STL [R1+0x44], R20 ;  /* 0x0000441401007387 */ /* 0x0001e80000100800 */
[----:B0-----:R-:W2:Y:S04]  /*6e50*/  LDL.LU R20, [R1+0x15bc] ;  /* 0x0015bc0001147983 */ /* 0x001ea80000300800 */
[----:B------:R0:W-:Y:S04]  /*6e60*/  STL [R1+0x40], R19 ;  /* 0x0000401301007387 */ /* 0x0001e80000100800 */
[----:B0-----:R-:W2:Y:S04]  /*6e70*/  LDL.LU R19, [R1+0x15b8] ;  /* 0x0015b80001137983 */ /* 0x001ea80000300800 */
[----:B------:R0:W-:Y:S04]  /*6e80*/  STL [R1+0x3c], R16 ;  /* 0x00003c1001007387 */ /* 0x0001e80000100800 */
[----:B0-----:R-:W2:Y:S04]  /*6e90*/  LDL.LU R16, [R1+0x4] ;  /* 0x0000040001107983 */ /* 0x001ea80000300800 */
[----:B------:R0:W-:Y:S04]  /*6ea0*/  STL [R1+0xe0], R17 ;  /* 0x0000e01101007387 */ /* 0x0001e80000100800 */
[----:B0-----:R-:W2:Y:S01]  /*6eb0*/  LDL.LU R17, [R1] ;  /* 0x0000000001117983 */ /* 0x001ea20000300800 */
[----:B----4-:R-:W-:-:S02]  /*6ec0*/  ISETP.GT.U32.AND P1, PT, R15, R8, PT ;  /* 0x000000080f00720c */ /* 0x010fc40003f24070 */
[----:B------:R-:W-:-:S11]  /*6ed0*/  ISETP.GT.U32.AND P3, PT, R15, R7, PT ;  /* 0x000000070f00720c */ /* 0x000fd60003f64070 */
[--C-:B------:R-:W-:Y:S01]  /*6ee0*/  @!P1 IMAD.IADD R8, R8, 0x1, -R15.reuse ;  /* 0x0000000108089824 */ /* 0x100fe200078e0a0f */
[C---:B------:R-:W-:Y:S02]  /*6ef0*/  ISETP.GT.U32.AND P1, PT, R15.reuse, R18, PT ;  /* 0x000000120f00720c */ /* 0x040fe40003f24070 */
[C---:B------:R-:W-:Y:S02]  /*6f00*/  ISETP.GT.U32.AND P5, PT, R15.reuse, R2, PT ;  /* 0x000000020f00720c */ /* 0x040fe40003fa4070 */
[----:B------:R-:W-:Y:S01]  /*6f10*/  ISETP.GT.U32.AND P2, PT, R15, R3, PT ;  /* 0x000000030f00720c */ /* 0x000fe20003f44070 */
[----:B------:R-:W-:Y:S01]  /*6f20*/  @!P3 IMAD.IADD R7, R7, 0x1, -R15 ;  /* 0x000000010707b824 */ /* 0x000fe200078e0a0f */
[C---:B------:R-:W-:Y:S02]  /*6f30*/  ISETP.GT.U32.AND P3, PT, R15.reuse, R13, PT ;  /* 0x0000000d0f00720c */ /* 0x040fe40003f64070 */
[C---:B------:R-:W-:Y:S02]  /*6f40*/  ISETP.GT.U32.AND P4, PT, R15.reuse, R4, PT ;  /* 0x000000040f00720c */ /* 0x040fe40003f84070 */
[----:B------:R-:W-:-:S05]  /*6f50*/  ISETP.GT.U32.AND P0, PT, R15, R5, PT ;  /* 0x000000050f00720c */ /* 0x000fca0003f04070 */
[--C-:B------:R-:W-:Y:S01]  /*6f60*/  @!P5 IMAD.IADD R2, R2, 0x1, -R15.reuse ;  /* 0x000000010202d824 */ /* 0x100fe200078e0a0f */
[----:B------:R-:W-:Y:S01]  /*6f70*/  ISETP.GT.U32.AND P5, PT, R15, R12, PT ;  /* 0x0000000c0f00720c */ /* 0x000fe20003fa4070 */
[----:B------:R-:W-:Y:S01]  /*6f80*/  @!P2 IMAD.IADD R3, R3, 0x1, -R15 ;  /* 0x000000010303a824 */ /* 0x000fe200078e0a0f */
[----:B------:R-:W-:-:S03]  /*6f90*/  ISETP.GT.U32.AND P2, PT, R15, R11, PT ;  /* 0x0000000b0f00720c */ /* 0x000fc60003f44070 */
[--C-:B------:R-:W-:Y:S01]  /*6fa0*/  @!P4 IMAD.IADD R4, R4, 0x1, -R15.reuse ;  /* 0x000000010404c824 */ /* 0x100fe200078e0a0f */
[C---:B------:R-:W-:Y:S02]  /*6fb0*/  ISETP.GT.U32.AND P4, PT, R15.reuse, R10, PT ;  /* 0x0000000a0f00720c */ /* 0x040fe40003f84070 */
[----:B------:R-:W-:Y:S01]  /*6fc0*/  ISETP.GT.U32.AND P6, PT, R15, R6, PT ;  /* 0x000000060f00720c */ /* 0x000fe20003fc4070 */
[--C-:B------:R-:W-:Y:S01]  /*6fd0*/  @!P0 IMAD.IADD R5, R5, 0x1, -R15.reuse ;  /* 0x0000000105058824 */ /* 0x100fe200078e0a0f */
[C---:B------:R-:W-:Y:S01]  /*6fe0*/  ISETP.GT.U32.AND P0, PT, R15.reuse, R9, PT ;  /* 0x000000090f00720c */ /* 0x040fe20003f04070 */
[--C-:B------:R-:W-:Y:S01]  /*6ff0*/  @!P1 IMAD.IADD R18, R18, 0x1, -R15.reuse ;  /* 0x0000000112129824 */ /* 0x100fe200078e0a0f */
[----:B------:R-:W-:Y:S01]  /*7000*/  ISETP.GT.U32.AND P1, PT, R15, R8, PT ;  /* 0x000000080f00720c */ /* 0x000fe20003f24070 */
[--C-:B------:R-:W-:Y:S01]  /*7010*/  @!P3 IMAD.IADD R13, R13, 0x1, -R15.reuse ;  /* 0x000000010d0db824 */ /* 0x100fe200078e0a0f */
[C---:B------:R-:W-:Y:S01]  /*7020*/  ISETP.GT.U32.AND P3, PT, R15.reuse, R7, PT ;  /* 0x000000070f00720c */ /* 0x040fe20003f64070 */
[--C-:B------:R-:W-:Y:S01]  /*7030*/  @!P5 IMAD.IADD R12, R12, 0x1, -R15.reuse ;  /* 0x000000010c0cd824 */ /* 0x100fe200078e0a0f */
[----:B------:R-:W-:Y:S01]  /*7040*/  ISETP.GT.U32.AND P5, PT, R15, R2, PT ;  /* 0x000000020f00720c */ /* 0x000fe20003fa4070 */
[--C-:B------:R-:W-:Y:S01]  /*7050*/  @!P2 IMAD.IADD R11, R11, 0x1, -R15.reuse ;  /* 0x000000010b0ba824 */ /* 0x100fe200078e0a0f */
[----:B------:R0:W-:Y:S01]  /*7060*/  STL [R1+0x38], R18 ;  /* 0x0000381201007387 */ /* 0x0001e20000100800 */
[C---:B------:R-:W-:Y:S01]  /*7070*/  ISETP.GT.U32.AND P2, PT, R15.reuse, R3, PT ;  /* 0x000000030f00720c */ /* 0x040fe20003f44070 */
[--C-:B------:R-:W-:Y:S01]  /*7080*/  @!P4 IMAD.IADD R10, R10, 0x1, -R15.reuse ;  /* 0x000000010a0ac824 */ /* 0x100fe200078e0a0f */
[C---:B------:R-:W-:Y:S01]  /*7090*/  ISETP.GT.U32.AND P4, PT, R15.reuse, R4, PT ;  /* 0x000000040f00720c */ /* 0x040fe20003f84070 */
[--C-:B------:R-:W-:Y:S01]  /*70a0*/  @!P6 IMAD.IADD R6, R6, 0x1, -R15.reuse ;  /* 0x000000010606e824 */ /* 0x100fe200078e0a0f */
[----:B------:R-:W-:Y:S01]  /*70b0*/  ISETP.GT.U32.AND P6, PT, R15, R5, PT ;  /* 0x000000050f00720c */ /* 0x000fe20003fc4070 */
[--C-:B------:R-:W-:Y:S01]  /*70c0*/  @!P0 IMAD.IADD R9, R9, 0x1, -R15.reuse ;  /* 0x0000000109098824 */ /* 0x100fe200078e0a0f */
[----:B0-----:R-:W4:Y:S04]  /*70d0*/  LDL.LU R18, [R1+0x15b4] ;  /* 0x0015b40001127983 */ /* 0x001f280000300800 */
[----:B------:R0:W-:Y:S01]  /*70e0*/  STL [R1+0x34], R13 ;  /* 0x0000340d01007387 */ /* 0x0001e20000100800 */
[----:B------:R-:W-:Y:S01]  /*70f0*/  ISETP.GT.U32.AND P0, PT, R15, R6, PT ;  /* 0x000000060f00720c */ /* 0x000fe20003f04070 */
[----:B------:R-:W-:-:S02]  /*7100*/  @!P1 IMAD.IADD R8, R8, 0x1, -R15 ;  /* 0x0000000108089824 */ /* 0x000fc400078e0a0f */
[--C-:B------:R-:W-:Y:S01]  /*7110*/  @!P3 IMAD.IADD R7, R7, 0x1, -R15.reuse ;  /* 0x000000010707b824 */ /* 0x100fe200078e0a0f */
[----:B0-----:R-:W3:Y:S04]  /*7120*/  LDL.LU R13, [R1+0x15b0] ;  /* 0x0015b000010d7983 */ /* 0x001ee80000300800 */
[----:B------:R0:W-:Y:S01]  /*7130*/  STL [R1+0x30], R12 ;  /* 0x0000300c01007387 */ /* 0x0001e20000100800 */
[----:B------:R-:W-:-:S03]  /*7140*/  @!P5 IMAD.IADD R2, R2, 0x1, -R15 ;  /* 0x000000010202d824 */ /* 0x000fc600078e0a0f */
        /* <DEDUP_REMOVED lines=13> */
[----:B------:R0:W-:Y:S04]  /*7220*/  STL [R1+0x1c], R7 ;  /* 0x00001c0701007387 */ /* 0x0001e80000100800 */
[----:B0-----:R-:W4:Y:S04]  /*7230*/  LDL.LU R7, [R1+0x1598] ;  /* 0x0015980001077983 */ /* 0x001f280000300800 */
        /* <DEDUP_REMOVED lines=9> */
[----:B0-----:R-:W4:Y:S01]  /*72d0*/  LDL.LU R6, [R1+0x1584] ;  /* 0x0015840001067983 */ /* 0x001f220000300800 */
[----:B--2---:R-:W-:-:S02]  /*72e0*/  ISETP.GT.U32.AND P3, PT, R15, R17, PT ;  /* 0x000000110f00720c */ /* 0x004fc40003f64070 */
[----:B------:R-:W-:-:S11]  /*72f0*/  ISETP.GT.U32.AND P1, PT, R15, R16, PT ;  /* 0x000000100f00720c */ /* 0x000fd60003f24070 */
[--C-:B------:R-:W-:Y:S02]  /*7300*/  @!P3 IMAD.IADD R17, R17, 0x1, -R15.reuse ;  /* 0x000000011111b824 */ /* 0x100fe400078e0a0f */
[----:B------:R-:W-:Y:S01]  /*7310*/  @!P1 IMAD.IADD R16, R16, 0x1, -R15 ;  /* 0x0000000110109824 */ /* 0x000fe200078e0a0f */
[C---:B---3--:R-:W-:Y:S02]  /*7320*/  ISETP.GT.U32.AND P3, PT, R15.reuse, R8, PT ;  /* 0x000000080f00720c */ /* 0x048fe40003f64070 */
[C---:B----4-:R-:W-:Y:S02]  /*7330*/  ISETP.GT.U32.AND P1, PT, R15.reuse, R7, PT ;  /* 0x000000070f00720c */ /* 0x050fe40003f24070 */
[C---:B------:R-:W-:Y:S02]  /*7340*/  ISETP.GT.U32.AND P5, PT, R15.reuse, R2, PT ;  /* 0x000000020f00720c */ /* 0x040fe40003fa4070 */
[----:B------:R-:W-:-:S11]  /*7350*/  ISETP.GT.U32.AND P2, PT, R15, R3, PT ;  /* 0x000000030f00720c */ /* 0x000fd60003f44070 */
[--C-:B------:R-:W-:Y:S01]  /*7360*/  @!P5 IMAD.IADD R2, R2, 0x1, -R15.reuse ;  /* 0x000000010202d824 */ /* 0x100fe200078e0a0f */
[C---:B------:R-:W-:Y:S02]  /*7370*/  ISETP.GT.U32.AND P5, PT, R15.reuse, R9, PT ;  /* 0x000000090f00720c */ /* 0x040fe40003fa4070 */
[----:B------:R-:W-:Y:S01]  /*7380*/  ISETP.GT.U32.AND P4, PT, R15, R4, PT ;  /* 0x000000040f00720c */ /* 0x000fe20003f84070 */
[----:B------:R-:W-:Y:S01]  /*7390*/  @!P2 IMAD.IADD R3, R3, 0x1, -R15 ;  /* 0x000000010303a824 */ /* 0x000fe200078e0a0f */
[C---:B------:R-:W-:Y:S02]  /*73a0*/  ISETP.GT.U32.AND P2, PT, R15.reuse, R10, PT ;  /* 0x0000000a0f00720c */ /* 0x040fe40003f44070 */
[----:B------:R-:W-:-:S09]  /*73b0*/  ISETP.GT.U32.AND P6, PT, R15, R5, PT ;  /* 0x000000050f00720c */ /* 0x000fd20003fc4070 */
[--C-:B------:R-:W-:Y:S01]  /*73c0*/  @!P4 IMAD.IADD R4, R4, 0x1, -R15.reuse ;  /* 0x000000010404c824 */ /* 0x100fe200078e0a0f */
[C---:B------:R-:W-:Y:S02]  /*73d0*/  ISETP.GT.U32.AND P4, PT, R15.reuse, R11, PT ;  /* 0x0000000b0f00720c */ /* 0x040fe40003f84070 */
[C---:B------:R-:W-:Y:S01]  /*73e0*/  ISETP.GT.U32.AND P0, PT, R15.reuse, R6, PT ;  /* 0x000000060f00720c */ /* 0x040fe20003f04070 */
[--C-:B------:R-:W-:Y:S01]  /*73f0*/  @!P3 IMAD.IADD R8, R8, 0x1, -R15.reuse ;  /* 0x000000010808b824 */ /* 0x100fe200078e0a0f */
[----:B------:R-:W-:Y:S01]  /*7400*/  ISETP.GT.U32.AND P3, PT, R15, R2, PT ;  /* 0x000000020f00720c */ /* 0x000fe20003f64070 */
[--C-:B------:R-:W-:Y:S02]  /*7410*/  @!P6 IMAD.IADD R5, R5, 0x1, -R15.reuse ;  /* 0x000000010505e824 */ /* 0x100fe400078e0a0f */
[----:B------:R-:W-:-:S08]  /*7420*/  @!P1 IMAD.IADD R7, R7, 0x1, -R15 ;  /* 0x0000000107079824 */ /* 0x000fd000078e0a0f */
[--C-:B------:R-:W-:Y:S01]  /*7430*/  @!P0 IMAD.IADD R6, R6, 0x1, -R15.reuse ;  /* 0x0000000106068824 */ /* 0x100fe200078e0a0f */
[----:B------:R-:W-:Y:S01]  /*7440*/  ISETP.GT.U32.AND P0, PT, R15, R16, PT ;  /* 0x000000100f00720c */ /* 0x000fe20003f04070 */
[--C-:B------:R-:W-:Y:S01]  /*7450*/  @!P5 IMAD.IADD R9, R9, 0x1, -R15.reuse ;  /* 0x000000010909d824 */ /* 0x100fe200078e0a0f */
[C---:B------:R-:W-:Y:S01]  /*7460*/  ISETP.GT.U32.AND P1, PT, R15.reuse, R17, PT ;  /* 0x000000110f00720c */ /* 0x040fe20003f24070 */
[--C-:B------:R-:W-:Y:S01]  /*7470*/  @!P2 IMAD.IADD R10, R10, 0x1, -R15.reuse ;  /* 0x000000010a0aa824 */ /* 0x100fe200078e0a0f */
[----:B------:R-:W-:Y:S01]  /*7480*/  ISETP.GT.U32.AND P5, PT, R15, R3, PT ;  /* 0x000000030f00720c */ /* 0x000fe20003fa4070 */
[----:B------:R-:W-:Y:S01]  /*7490*/  @!P4 IMAD.IADD R11, R11, 0x1, -R15 ;  /* 0x000000010b0bc824 */ /* 0x000fe200078e0a0f */
[C---:B------:R-:W-:Y:S02]  /*74a0*/  ISETP.GT.U32.AND P2, PT, R15.reuse, R4, PT ;  /* 0x000000040f00720c */ /* 0x040fe40003f44070 */
[----:B------:R-:W-:-:S05]  /*74b0*/  ISETP.GT.U32.AND P4, PT, R15, R5, PT ;  /* 0x000000050f00720c */ /* 0x000fca0003f84070 */
[--C-:B------:R-:W-:Y:S01]  /*74c0*/  @!P0 IMAD.IADD R16, R16, 0x1, -R15.reuse ;  /* 0x0000000110108824 */ /* 0x100fe200078e0a0f */
[----:B------:R-:W-:Y:S01]  /*74d0*/  ISETP.GT.U32.AND P0, PT, R15, R6, PT ;  /* 0x000000060f00720c */ /* 0x000fe20003f04070 */
[--C-:B------:R-:W-:Y:S02]  /*74e0*/  @!P3 IMAD.IADD R2, R2, 0x1, -R15.reuse ;  /* 0x000000010202b824 */ /* 0x100fe400078e0a0f */
[--C-:B------:R-:W-:Y:S02]  /*74f0*/  @!P1 IMAD.IADD R17, R17, 0x1, -R15.reuse ;  /* 0x0000000111119824 */ /* 0x100fe400078e0a0f */
[--C-:B------:R-:W-:Y:S01]  /*7500*/  @!P5 IMAD.IADD R3, R3, 0x1, -R15.reuse ;  /* 0x000000010303d824 */ /* 0x100fe200078e0a0f */
[----:B------:R-:W-:Y:S01]  /*7510*/  STL [R1+0x4], R16 ;  /* 0x0000041001007387 */ /* 0x000fe20000100800 */
[--C-:B------:R-:W-:Y:S02]  /*7520*/  @!P2 IMAD.IADD R4, R4, 0x1, -R15.reuse ;  /* 0x000000010404a824 */ /* 0x100fe400078e0a0f */
[--C-:B------:R-:W-:Y:S01]  /*7530*/  @!P4 IMAD.IADD R5, R5, 0x1, -R15.reuse ;  /* 0x000000010505c824 */ /* 0x100fe200078e0a0f */
[----:B------:R-:W-:Y:S03]  /*7540*/  STL [R1+0x1568], R2 ;  /* 0x0015680201007387 */ /* 0x000fe60000100800 */
[----:B------:R-:W-:Y:S01]  /*7550*/  @!P0 IMAD.IADD R6, R6, 0x1, -R15 ;  /* 0x0000000106068824 */ /* 0x000fe200078e0a0f */
[----:B------:R-:W-:Y:S04]  /*7560*/  STL [R1], R17 ;  /* 0x0000001101007387 */ /* 0x000fe80000100800 */
[----:B------:R-:W-:Y:S04]  /*7570*/  STL [R1+0x156c], R3 ;  /* 0x00156c0301007387 */ /* 0x000fe80000100800 */
[----:B------:R0:W-:Y:S01]  /*7580*/  STL [R1+0x1570], R4 ;  /* 0x0015700401007387 */ /* 0x0001e20000100800 */
[----:B------:R-:W-:-:S02]  /*7590*/  ISETP.GT.U32.AND P1, PT, R15, R7, PT ;  /* 0x000000070f00720c */ /* 0x000fc40003f24070 */
[----:B------:R-:W-:Y:S01]  /*75a0*/  ISETP.GT.U32.AND P3, PT, R15, R8, PT ;  /* 0x000000080f00720c */ /* 0x000fe20003f64070 */
[----:B0-----:R-:W2:Y:S04]  /*75b0*/  LDL.LU R4, [R1+0x190] ;  /* 0x0001900001047983 */ /* 0x001ea80000300800 */
[----:B------:R-:W-:Y:S04]  /*75c0*/  STL [R1+0x1574], R5 ;  /* 0x0015740501007387 */ /* 0x000fe80000100800 */
[----:B------:R-:W3:Y:S04]  /*75d0*/  LDL R17, [R1+0x1270] ;  /* 0x0012700001117983 */ /* 0x000ee80000100800 */
[----:B------:R-:W4:Y:S04]  /*75e0*/  LDL R3, [R1+0x127c] ;  /* 0x00127c0001037983 */ /* 0x000f280000100800 */
[----:B------:R-:W4:Y:S04]  /*75f0*/  LDL R2, [R1+0x12c8] ;  /* 0x0012c80001027983 */ /* 0x000f280000100800 */
[----:B------:R0:W-:Y:S04]  /*7600*/  STL [R1+0x1578], R6 ;  /* 0x0015780601007387 */ /* 0x0001e80000100800 */
[----:B0-----:R-:W4:Y:S01]  /*7610*/  LDL.LU R6, [R1+0x18c] ;  /* 0x00018c0001067983 */ /* 0x001f220000300800 */
[----:B------:R-:W-:-:S02]  /*7620*/  @!P1 IMAD.IADD R7, R7, 0x1, -R15 ;  /* 0x0000000107079824 */ /* 0x000fc400078e0a0f */
[----:B------:R-:W-:-:S03]  /*7630*/  @!P3 IMAD.IADD R8, R8, 0x1, -R15 ;  /* 0x000000010808b824 */ /* 0x000fc600078e0a0f */
[----:B------:R-:W-:Y:S04]  /*7640*/  STL [R1+0x157c], R7 ;  /* 0x00157c0701007387 */ /* 0x000fe80000100800 */
[----:B------:R0:W-:Y:S04]  /*7650*/  STL [R1+0x1580], R8 ;  /* 0x0015800801007387 */ /* 0x0001e80000100800 */
[----:B0-----:R-:W4:Y:S01]  /*7660*/  LDL R8, [R1+0x4b8] ;  /* 0x0004b80001087983 */ /* 0x001f220000100800 */
[C---:B------:R-:W-:Y:S02]  /*7670*/  ISETP.GT.U32.AND P6, PT, R15.reuse, R12, PT ;  /* 0x0000000c0f00720c */ /* 0x040fe40003fc4070 */
[----:B------:R-:W-:-:S02]  /*7680*/  ISETP.GT.U32.AND P5, PT, R15, R9, PT ;  /* 0x000000090f00720c */ /* 0x000fc40003fa4070 */
[C---:B------:R-:W-:Y:S02]  /*7690*/  ISETP.GT.U32.AND P2, PT, R15.reuse, R10, PT ;  /* 0x0000000a0f00720c */ /* 0x040fe40003f44070 */
[C---:B------:R-:W-:Y:S02]  /*76a0*/  ISETP.GT.U32.AND P1, PT, R15.reuse, R18, PT ;  /* 0x000000120f00720c */ /* 0x040fe40003f24070 */
[----:B------:R-:W-:-:S05]  /*76b0*/  ISETP.GT.U32.AND P0, PT, R15, R13, PT ;  /* 0x0000000d0f00720c */ /* 0x000fca0003f04070 */
[--C-:B------:R-:W-:Y:S01]  /*76c0*/  @!P6 IMAD.IADD R12, R12, 0x1, -R15.reuse ;  /* 0x000000010c0ce824 */ /* 0x100fe200078e0a0f */
[----:B------:R-:W-:Y:S01]  /*76d0*/  ISETP.GT.U32.AND P6, PT, R15, R11, PT ;  /* 0x0000000b0f00720c */ /* 0x000fe20003fc4070 */
[--C-:B------:R-:W-:Y:S01]  /*76e0*/  @!P5 IMAD.IADD R9, R9, 0x1, -R15.reuse ;  /* 0x000000010909d824 */ /* 0x100fe200078e0a0f */
[C---:B------:R-:W-:Y:S01]  /*76f0*/  ISETP.GT.U32.AND P3, PT, R15.reuse, R19, PT ;  /* 0x000000130f00720c */ /* 0x040fe20003f64070 */
[--C-:B------:R-:W-:Y:S01]  /*7700*/  @!P2 IMAD.IADD R10, R10, 0x1, -R15.reuse ;  /* 0x000000010a0aa824 */ /* 0x100fe200078e0a0f */
[C---:B------:R-:W-:Y:S02]  /*7710*/  ISETP.GT.U32.AND P4, PT, R15.reuse, R12, PT ;  /* 0x0000000c0f00720c */ /* 0x040fe40003f84070 */
[C---:B------:R-:W-:Y:S02]  /*7720*/  ISETP.GT.U32.AND P5, PT, R15.reuse, R20, PT ;  /* 0x000000140f00720c */ /* 0x040fe40003fa4070 */
[C---:B------:R-:W-:Y:S02]  /*7730*/  ISETP.GT.U32.AND P2, PT, R15.reuse, R21, PT ;  /* 0x000000150f00720c */ /* 0x040fe40003f44070 */
[----:B------:R-:W-:Y:S01]  /*7740*/  IABS R29, R29 ;  /* 0x0000001d001d7213 */ /* 0x000fe20000000000 */
[--C-:B------:R-:W-:Y:S01]  /*7750*/  @!P1 IMAD.IADD R18, R18, 0x1, -R15.reuse ;  /* 0x0000000112129824 */ /* 0x100fe200078e0a0f */
[----:B------:R-:W-:Y:S01]  /*7760*/  ISETP.GT.U32.AND P1, PT, R15, R25, PT ;  /* 0x000000190f00720c */ /* 0x000fe20003f24070 */
[--C-:B------:R-:W-:Y:S01]  /*7770*/  @!P6 IMAD.IADD R11, R11, 0x1, -R15.reuse ;  /* 0x000000010b0be824 */ /* 0x100fe200078e0a0f */
[C---:B------:R-:W-:Y:S01]  /*7780*/  ISETP.GT.U32.AND P6, PT, R15.reuse, R22, PT ;  /* 0x000000160f00720c */ /* 0x040fe20003fc4070 */
[----:B------:R-:W-:Y:S01]  /*7790*/  IMAD.HI.U32 R14, R14, R29, RZ ;  /* 0x0000001d0e0e7227 */ /* 0x000fe200078e00ff */
[----:B------:R-:W0:Y:S03]  /*77a0*/  S2R R5, SR_TID.X ;  /* 0x0000000000057919 */ /* 0x000e260000002100 */
[--C-:B------:R-:W-:Y:S01]  /*77b0*/  @!P4 IMAD.IADD R12, R12, 0x1, -R15.reuse ;  /* 0x000000010c0cc824 */ /* 0x100fe200078e0a0f */
[----:B------:R-:W-:Y:S01]  /*77c0*/  ISETP.GT.U32.AND P4, PT, R15, R23, PT ;  /* 0x000000170f00720c */ /* 0x000fe20003f84070 */
[--C-:B------:R-:W-:Y:S01]  /*77d0*/  @!P0 IMAD.IADD R13, R13, 0x1, -R15.reuse ;  /* 0x000000010d0d8824 */ /* 0x100fe200078e0a0f */
[----:B------:R-:W-:Y:S01]  /*77e0*/  ISETP.GT.U32.AND P0, PT, R15, R24, PT ;  /* 0x000000180f00720c */ /* 0x000fe20003f04070 */
[--C-:B------:R-:W-:Y:S01]  /*77f0*/  @!P3 IMAD.IADD R19, R19, 0x1, -R15.reuse ;  /* 0x000000011313b824 */ /* 0x100fe200078e0a0f */
[C---:B------:R-:W-:Y:S01]  /*7800*/  ISETP.GT.U32.AND P3, PT, R15.reuse, R26, PT ;  /* 0x0000001a0f00720c */ /* 0x040fe20003f64070 */
[--C-:B------:R-:W-:Y:S01]  /*7810*/  @!P5 IMAD.IADD R20, R20, 0x1, -R15.reuse ;  /* 0x000000011414d824 */ /* 0x100fe200078e0a0f */
[----:B------:R-:W-:Y:S01]  /*7820*/  ISETP.GT.U32.AND P5, PT, R15, R27, PT ;  /* 0x0000001b0f00720c */ /* 0x000fe20003fa4070 */
[----:B------:R-:W-:Y:S01]  /*7830*/  @!P2 IMAD.IADD R21, R21, 0x1, -R15 ;  /* 0x000000011515a824 */ /* 0x000fe200078e0a0f */
[----:B------:R-:W-:Y:S01]  /*7840*/  ISETP.GT.U32.AND P2, PT, R15, R28, PT ;  /* 0x0000001c0f00720c */ /* 0x000fe20003f44070 */
[----:B------:R-:W-:-:S04]  /*7850*/  IMAD.MOV R14, RZ, RZ, -R14 ;  /* 0x000000ffff0e7224 */ /* 0x000fc800078e0a0e */
[----:B------:R-:W-:Y:S02]  /*7860*/  IMAD R29, R15, R14, R29 ;  /* 0x0000000e0f1d7224 */ /* 0x000fe400078e021d */
[--C-:B------:R-:W-:Y:S02]  /*7870*/  @!P6 IMAD.IADD R22, R22, 0x1, -R15.reuse ;  /* 0x000000011616e824 */ /* 0x100fe400078e0a0f */
[--C-:B------:R-:W-:Y:S01]  /*7880*/  @!P1 IMAD.IADD R25, R25, 0x1, -R15.reuse ;  /* 0x0000000119199824 */ /* 0x100fe200078e0a0f */
[C---:B------:R-:W-:Y:S02]  /*7890*/  ISETP.GT.U32.AND P6, PT, R15.reuse, R29, PT ;  /* 0x0000001d0f00720c */ /* 0x040fe40003fc4070 */
[----:B------:R-:W-:Y:S01]  /*78a0*/  ISETP.GT.U32.AND P1, PT, R15, R19, PT ;  /* 0x000000130f00720c */ /* 0x000fe20003f24070 */
[--C-:B------:R-:W-:Y:S01]  /*78b0*/  @!P4 IMAD.IADD R23, R23, 0x1, -R15.reuse ;  /* 0x000000011717c824 */ /* 0x100fe200078e0a0f */
[C---:B------:R-:W-:Y:S01]  /*78c0*/  ISETP.GT.U32.AND P4, PT, R15.reuse, R13, PT ;  /* 0x0000000d0f00720c */ /* 0x040fe20003f84070 */
[--C-:B------:R-:W-:Y:S01]  /*78d0*/  @!P0 IMAD.IADD R24, R24, 0x1, -R15.reuse ;  /* 0x0000000118188824 */ /* 0x100fe200078e0a0f */
[C---:B------:R-:W-:Y:S01]  /*78e0*/  ISETP.GT.U32.AND P0, PT, R15.reuse, R18, PT ;  /* 0x000000120f00720c */ /* 0x040fe20003f04070 */
[--C-:B------:R-:W-:Y:S01]  /*78f0*/  @!P3 IMAD.IADD R26, R26, 0x1, -R15.reuse ;  /* 0x000000011a1ab824 */ /* 0x100fe200078e0a0f */
[----:B------:R-:W-:Y:S01]  /*7900*/  ISETP.GT.U32.AND P3, PT, R15, R20, PT ;  /* 0x000000140f00720c */ /* 0x000fe20003f64070 */
[--C-:B------:R-:W-:Y:S01]  /*7910*/  @!P5 IMAD.IADD R27, R27, 0x1, -R15.reuse ;  /* 0x000000011b1bd824 */ /* 0x100fe200078e0a0f */
[C---:B------:R-:W-:Y:S01]  /*7920*/  ISETP.GT.U32.AND P5, PT, R15.reuse, R21, PT ;  /* 0x000000150f00720c */ /* 0x040fe20003fa4070 */
[----:B------:R-:W-:Y:S01]  /*7930*/  @!P2 IMAD.IADD R28, R28, 0x1, -R15 ;  /* 0x000000011c1ca824 */ /* 0x000fe200078e0a0f */
[----:B------:R-:W-:Y:S01]  /*7940*/  ISETP.GT.U32.AND P2, PT, R15, R22, PT ;  /* 0x000000160f00720c */ /* 0x000fe20003f44070 */
[----:B------:R-:W-:-:S02]  /*7950*/  IMAD.MOV.U32 R7, RZ, RZ, c[0x0][0x180] ;  /* 0x00006000ff077624 */ /* 0x000fc400078e00ff */
[----:B0-----:R-:W-:-:S03]  /*7960*/  IMAD.SHL.U32 R14, R5, 0x40, RZ ;  /* 0x00000040050e7824 */ /* 0x001fc600078e00ff */
[----:B------:R-:W-:Y:S01]  /*7970*/  IADD3 R7, R7, 0x7f, RZ ;  /* 0x0000007f07077810 */ /* 0x000fe20007ffe0ff */
[--C-:B------:R-:W-:Y:S02]  /*7980*/  @!P6 IMAD.IADD R29, R29, 0x1, -R15.reuse ;  /* 0x000000011d1de824 */ /* 0x100fe400078e0a0f */
[----:B------:R-:W-:Y:S01]  /*7990*/  @!P1 IMAD.IADD R19, R19, 0x1, -R15 ;  /* 0x0000000113139824 */ /* 0x000fe200078e0a0f */
[----:B------:R-:W-:Y:S02]  /*79a0*/  ISETP.GT.U32.AND P1, PT, R15, R25, PT ;  /* 0x000000190f00720c */ /* 0x000fe40003f24070 */
[----:B------:R-:W-:Y:S01]  /*79b0*/  SHF.R.S32.HI R16, RZ, 0x1f, R7 ;  /* 0x0000001fff107819 */ /* 0x000fe20000011407 */
        /* <DEDUP_REMOVED lines=9> */
[----:B------:R-:W-:-:S02]  /*7a50*/  ISETP.GT.U32.AND P2, PT, R15, R28, PT ;  /* 0x0000001c0f00720c */ /* 0x000fc40003f44070 */
[----:B------:R-:W-:Y:S02]  /*7a60*/  ISETP.GT.U32.AND P6, PT, R15, R29, PT ;  /* 0x0000001d0f00720c */ /* 0x000fe40003fc4070 */
[----:B------:R-:W-:Y:S02]  /*7a70*/  LOP3.LUT R5, R5, 0x3f, RZ, 0xc0, !PT ;  /* 0x0000003f05057812 */ /* 0x000fe400078ec0ff */
[----:B------:R-:W-:Y:S01]  /*7a80*/  LEA.HI R7, R16, R7, RZ, 0x7 ;  /* 0x0000000710077211 */ /* 0x000fe200078f38ff */
[--C-:B------:R-:W-:Y:S02]  /*7a90*/  @!P1 IMAD.IADD R25, R25, 0x1, -R15.reuse ;  /* 0x0000000119199824 */ /* 0x100fe400078e0a0f */
[--C-:B------:R-:W-:Y:S02]  /*7aa0*/  @!P4 IMAD.IADD R23, R23, 0x1, -R15.reuse ;  /* 0x000000011717c824 */ /* 0x100fe400078e0a0f */
[--C-:B------:R-:W-:Y:S02]  /*7ab0*/  @!P0 IMAD.IADD R24, R24, 0x1, -R15.reuse ;  /* 0x0000000118188824 */ /* 0x100fe400078e0a0f */
[----:B------:R-:W-:-:S02]  /*7ac0*/  @!P3 IMAD.IADD R26, R26, 0x1, -R15 ;  /* 0x000000011a1ab824 */ /* 0x000fc400078e0a0f */
[--C-:B------:R-:W-:Y:S02]  /*7ad0*/  @!P5 IMAD.IADD R27, R27, 0x1, -R15.reuse ;  /* 0x000000011b1bd824 */ /* 0x100fe400078e0a0f */
[--C-:B------:R-:W-:Y:S02]  /*7ae0*/  @!P2 IMAD.IADD R28, R28, 0x1, -R15.reuse ;  /* 0x000000011c1ca824 */ /* 0x100fe400078e0a0f */
[----:B------:R-:W-:Y:S01]  /*7af0*/  @!P6 IMAD.IADD R29, R29, 0x1, -R15 ;  /* 0x000000011d1de824 */ /* 0x000fe200078e0a0f */
[----:B--2---:R-:W-:Y:S02]  /*7b00*/  LOP3.LUT R7, R4, 0x800, R14, 0xf8, !PT ;  /* 0x0000080004077812 */ /* 0x004fe400078ef80e */
[----:B------:R-:W2:Y:S01]  /*7b10*/  LDL R4, [R1+0x12d4] ;  /* 0x0012d40001047983 */ /* 0x000ea20000100800 */
[----:B---3--:R-:W-:Y:S02]  /*7b20*/  ISETP.GE.AND P5, PT, R17, RZ, PT ;  /* 0x000000ff1100720c */ /* 0x008fe40003fa6270 */
[----:B----4-:R-:W-:-:S02]  /*7b30*/  ISETP.GE.AND P3, PT, R3, RZ, PT ;  /* 0x000000ff0300720c */ /* 0x010fc40003f66270 */
[----:B------:R-:W-:-:S05]  /*7b40*/  LOP3.LUT R6, R6, 0x400, R14, 0xf8, !PT ;  /* 0x0000040006067812 */ /* 0x000fca00078ef80e */
[----:B------:R0:W-:Y:S04]  /*7b50*/  STL [R1+0x38c], R6 ;  /* 0x00038c0601007387 */ /* 0x0001e80000100800 */
[----:B------:R1:W-:Y:S04]  /*7b60*/  STL [R1+0x388], R7 ;  /* 0x0003880701007387 */ /* 0x0003e80000100800 */
[----:B------:R-:W3:Y:S01]  /*7b70*/  LDL R3, [R1+0x12d8] ;  /* 0x0012d80001037983 */ /* 0x000ee20000100800 */
[----:B0-----:R-:W-:-:S03]  /*7b80*/  IMAD R6, R5, c[0x0][0x18c], RZ ;  /* 0x0000630005067a24 */ /* 0x001fc600078e02ff */
[----:B------:R-:W4:Y:S02]  /*7b90*/  LDL R5, [R1+0x12e4] ;  /* 0x0012e40001057983 */ /* 0x000f240000100800 */
[----:B------:R-:W-:Y:S01]  /*7ba0*/  LEA R14, P1, R6, c[0x0][0x168], 0x1 ;  /* 0x00005a00060e7a11 */ /* 0x000fe200078208ff */
[----:B-1----:R-:W-:-:S03]  /*7bb0*/  IMAD.MOV.U32 R7, RZ, RZ, c[0x0][0x18c] ;  /* 0x00006300ff077624 */ /* 0x002fc600078e00ff */
[----:B------:R-:W-:Y:S01]  /*7bc0*/  LEA.HI.X.SX32 R15, R6, c[0x0][0x16c], 0x1, P1 ;  /* 0x00005b00060f7a11 */ /* 0x000fe200008f0eff */
[----:B------:R-:W-:Y:S01]  /*7bd0*/  IMAD R17, R7, 0x40, R6 ;  /* 0x0000004007117824 */ /* 0x000fe200078e0206 */
[----:B------:R-:W-:Y:S01]  /*7be0*/  ISETP.GE.AND P4, PT, R8, RZ, PT ;  /* 0x000000ff0800720c */ /* 0x000fe20003f86270 */
[----:B------:R-:W3:Y:S01]  /*7bf0*/  LDL R7, [R1+0x12dc] ;  /* 0x0012dc0001077983 */ /* 0x000ee20000100800 */
[----:B------:R-:W-:-:S03]  /*7c00*/  IMAD.MOV.U32 R8, RZ, RZ, R0 ;  /* 0x000000ffff087224 */ /* 0x000fc600078e0000 */
[----:B------:R-:W3:Y:S04]  /*7c10*/  LDL R6, [R1+0x12d0] ;  /* 0x0012d00001067983 */ /* 0x000ee80000100800 */
[----:B------:R0:W-:Y:S04]  /*7c20*/  STL.64 [R1+0x1378], R14 ;  /* 0x0013780e01007387 */ /* 0x0001e80000100a00 */
[----:B------:R-:W3:Y:S01]  /*7c30*/  LDL R0, [R1+0x12e0] ;  /* 0x0012e00001007983 */ /* 0x000ee20000100800 */
[----:B------:R-:W-:Y:S02]  /*7c40*/  LEA R16, P2, R17, c[0x0][0x168], 0x1 ;  /* 0x00005a0011107a11 */ /* 0x000fe400078408ff */
[----:B------:R-:W-:-:S02]  /*7c50*/  ISETP.GE.AND P1, PT, R2, RZ, PT ;  /* 0x000000ff0200720c */ /* 0x000fc40003f26270 */
[----:B------:R-:W-:Y:S01]  /*7c60*/  LEA.HI.X.SX32 R17, R17, c[0x0][0x16c], 0x1, P2 ;  /* 0x00005b0011117a11 */ /* 0x000fe200010f0eff */
[----:B------:R-:W4:Y:S04]  /*7c70*/  LDL R2, [R1+0x12cc] ;  /* 0x0012cc0001027983 */ /* 0x000f280000100800 */
[----:B0-----:R-:W4:Y:S04]  /*7c80*/  LDL R15, [R1+0x12e8] ;  /* 0x0012e800010f7983 */ /* 0x001f280000100800 */
[----:B------:R-:W-:Y:S04]  /*7c90*/  STL [R1+0x1444], R16 ;  /* 0x0014441001007387 */ /* 0x000fe80000100800 */
[----:B------:R-:W-:Y:S01]  /*7ca0*/  STL [R1+0x1440], R17 ;  /* 0x0014401101007387 */ /* 0x000fe20000100800 */
[----:B------:R-:W-:Y:S01]  /*7cb0*/  @!P4 IMAD.MOV R8, RZ, RZ, -R8 ;  /* 0x000000ffff08c224 */ /* 0x000fe200078e0a08 */
[----:B--2---:R-:W-:-:S02]  /*7cc0*/  ISETP.GE.AND P2, PT, R4, RZ, PT ;  /* 0x000000ff0400720c */ /* 0x004fc40003f46270 */
[----:B------:R-:W2:Y:S04]  /*7cd0*/  LDL R4, [R1+0x12c4] ;  /* 0x0012c40001047983 */ /* 0x000ea80000100800 */
[----:B------:R-:W2:Y:S04]  /*7ce0*/  LDL.LU R14, [R1+0x84] ;  /* 0x00008400010e7983 */ /* 0x000ea80000300800 */
[----:B------:R0:W-:Y:S04]  /*7cf0*/  STL [R1+0x1e8], R8 ;  /* 0x0001e80801007387 */ /* 0x0001e80000100800 */
[----:B0-----:R-:W4:Y:S01]  /*7d00*/  LDL.LU R8, [R1+0x1580] ;  /* 0x0015800001087983 */ /* 0x001f220000300800 */
[----:B---3--:R-:W-:-:S03]  /*7d10*/  ISETP.GE.AND P4, PT, R0, RZ, PT ;  /* 0x000000ff0000720c */ /* 0x008fc60003f86270 */
[----:B------:R-:W3:Y:S04]  /*7d20*/  LDL R0, [R1+0x12c0] ;  /* 0x0012c00001007983 */ /* 0x000ee80000100800 */
[----:B------:R-:W3:Y:S01]  /*7d30*/  LDL.LU R16, [R1+0x80] ;  /* 0x0000800001107983 */ /* 0x000ee20000300800 */
[----:B--2---:R-:W-:Y:S01]  /*7d40*/  @!P5 IMAD.MOV R14, RZ, RZ, -R14 ;  /* 0x000000ffff0ed224 */ /* 0x004fe200078e0a0e */
[----:B----4-:R-:W-:Y:S02]  /*7d50*/  ISETP.GE.AND P5, PT, R15, RZ, PT ;  /* 0x000000ff0f00720c */ /* 0x010fe40003fa6270 */
[----:B------:R-:W2:Y:S04]  /*7d60*/  LDL R15, [R1+0x12b8] ;  /* 0x0012b800010f7983 */ /* 0x000ea80000100800 */
[----:B------:R0:W-:Y:S04]  /*7d70*/  STL [R1+0x1e4], R14 ;  /* 0x0001e40e01007387 */ /* 0x0001e80000100800 */
[----:B0-----:R-:W4:Y:S01]  /*7d80*/  LDL.LU R14, [R1+0x7c] ;  /* 0x00007c00010e7983 */ /* 0x001f220000300800 */
[----:B---3--:R-:W-:Y:S01]  /*7d90*/  @!P3 IMAD.MOV R16, RZ, RZ, -R16 ;  /* 0x000000ffff10b224 */ /* 0x008fe200078e0a10 */
[----:B------:R-:W-:-:S02]  /*7da0*/  ISETP.GE.AND P3, PT, R5, RZ, PT ;  /* 0x000000ff0500720c */ /* 0x000fc40003f66270 */
[----:B------:R-:W3:Y:S04]  /*7db0*/  LDL R5, [R1+0x12bc] ;  /* 0x0012bc0001057983 */ /* 0x000ee80000100800 */
[----:B------:R0:W-:Y:S04]  /*7dc0*/  STL [R1+0x1e0], R16 ;  /* 0x0001e01001007387 */ /* 0x0001e80000100800 */
[----:B0-----:R-:W2:Y:S01]  /*7dd0*/  LDL.LU R16, [R1+0x78] ;  /* 0x0000780001107983 */ /* 0x001ea20000300800 */
[----:B----4-:R-:W-:Y:S01]  /*7de0*/  @!P1 IMAD.MOV R14, RZ, RZ, -R14 ;  /* 0x000000ffff0e9224 */ /* 0x010fe200078e0a0e */
[----:B------:R-:W-:-:S02]  /*7df0*/  ISETP.GE.AND P1, PT, R7, RZ, PT ;  /* 0x000000ff0700720c */ /* 0x000fc40003f26270 */
[----:B------:R-:W4:Y:S04]  /*7e00*/  LDL R7, [R1+0x12b0] ;  /* 0x0012b00001077983 */ /* 0x000f280000100800 */
[----:B------:R0:W-:Y:S04]  /*7e10*/  STL [R1+0x1dc], R14 ;  /* 0x0001dc0e01007387 */ /* 0x0001e80000100800 */
[----:B0-----:R-:W3:Y:S01]  /*7e20*/  LDL.LU R14, [R1+0x74] ;  /* 0x00007400010e7983 */ /* 0x001ee20000300800 */
[----:B--2---:R-:W-:Y:S01]  /*7e30*/  @!P2 IMAD.MOV R16, RZ, RZ, -R16 ;  /* 0x000000ffff10a224 */ /* 0x004fe200078e0a10 */
[----:B------:R-:W-:-:S02]  /*7e40*/  ISETP.GE.AND P2, PT, R3, RZ, PT ;  /* 0x000000ff0300720c */ /* 0x000fc40003f46270 */
[----:B------:R-:W2:Y:S04]  /*7e50*/  LDL R3, [R1+0x12b4] ;  /* 0x0012b40001037983 */ /* 0x000ea80000100800 */
[----:B------:R0:W-:Y:S04]  /*7e60*/  STL [R1+0x1d8], R16 ;  /* 0x0001d81001007387 */ /* 0x0001e80000100800 */
[----:B0-----:R-:W2:Y:S01]  /*7e70*/  LDL.LU R16, [R1+0x70] ;  /* 0x0000700001107983 */ /* 0x001ea20000300800 */
[----:B---3--:R-:W-:Y:S01]  /*7e80*/  @!P4 IMAD.MOV R14, RZ, RZ, -R14 ;  /* 0x000000ffff0ec224 */ /* 0x008fe200078e0a0e */
[----:B------:R-:W-:-:S02]  /*7e90*/  ISETP.GE.AND P4, PT, R6, RZ, PT ;  /* 0x000000ff0600720c */ /* 0x000fc40003f86270 */
[----:B------:R-:W3:Y:S04]  /*7ea0*/  LDL R6, [R1+0x12a8] ;  /* 0x0012a80001067983 */ /* 0x000ee80000100800 */
        /* <DEDUP_REMOVED lines=28> */
[----:B----4-:R-:W-:-:S02]  /*8070*/  ISETP.GE.AND P5, PT, R7, RZ, PT ;  /* 0x000000ff0700720c */ /* 0x010fc40003fa6270 */
[----:B------:R-:W3:Y:S04]  /*8080*/  LDL R7, [R1+0x1290] ;  /* 0x0012900001077983 */ /* 0x000ee80000100800 */
[----:B------:R0:W-:Y:S04]  /*8090*/  STL [R1+0x1b8], R14 ;  /* 0x0001b80e01007387 */ /* 0x0001e80000100800 */
[----:B0-----:R-:W4:Y:S01]  /*80a0*/  LDL.LU R14, [R1+0x54] ;  /* 0x00005400010e7983 */ /* 0x001f220000300800 */
[----:B--2---:R-:W-:Y:S01]  /*80b0*/  @!P3 IMAD.MOV R16, RZ, RZ, -R16 ;  /* 0x000000ffff10b224 */ /* 0x004fe200078e0a10 */
[----:B------:R-:W-:-:S02]  /*80c0*/  ISETP.GE.AND P3, PT, R3, RZ, PT ;  /* 0x000000ff0300720c */ /* 0x000fc40003f66270 */
[----:B------:R-:W2:Y:S04]  /*80d0*/  LDL R3, [R1+0x1294] ;  /* 0x0012940001037983 */ /* 0x000ea80000100800 */
        /* <DEDUP_REMOVED lines=337> */
[----:B--2---:R-:W-:-:S05]  /*95f0*/  @!P4 IMAD.MOV R16, RZ, RZ, -R16 ;  /* 0x000000ffff10c224 */ /* 0x004fca00078e0a10 */
[----:B------:R0:W-:Y:S04]  /*9600*/  STL [R1+0x5c], R16 ;  /* 0x00005c1001007387 */ /* 0x0001e80000100800 */
[----:B0-----:R-:W2:Y:S01]  /*9610*/  LDL.LU R16, [R1+0x110] ;  /* 0x0001100001107983 */ /* 0x001ea20000300800 */
[----:B------:R-:W-:-:S03]  /*9620*/  ISETP.GE.AND P4, PT, R0, RZ, PT ;  /* 0x000000ff0000720c */ /* 0x000fc60003f86270 */
[----:B------:R-:W2:Y:S01]  /*9630*/  LDL R0, [R1+0x1178] ;  /* 0x0011780001007983 */ /* 0x000ea20000100800 */
[----:B---3--:R-:W-:-:S05]  /*9640*/  @!P5 IMAD.MOV R14, RZ, RZ, -R14 ;  /* 0x000000ffff0ed224 */ /* 0x008fca00078e0a0e */
[----:B------:R0:W-:Y:S04]  /*9650*/  STL [R1+0x58], R14 ;  /* 0x0000580e01007387 */ /* 0x0001e80000100800 */
[----:B0-----:R-:W3:Y:S01]  /*9660*/  LDL.LU R14, [R1+0x128] ;  /* 0x00012800010e7983 */ /* 0x001ee20000300800 */
[----:B----4-:R-:W-:-:S03]  /*9670*/  ISETP.GE.AND P5, PT, R15, RZ, PT ;  /* 0x000000ff0f00720c */ /* 0x010fc60003fa6270 */
[----:B------:R-:W4:Y:S01]  /*9680*/  LDL R15, [R1+0x1174] ;  /* 0x00117400010f7983 */ /* 0x000f220000100800 */
[----:B--2---:R-:W-:Y:S01]  /*9690*/  @!P3 IMAD.MOV R16, RZ, RZ, -R16 ;  /* 0x000000ffff10b224 */ /* 0x004fe200078e0a10 */
[----:B------:R-:W-:Y:S02]  /*96a0*/  ISETP.GE.AND P3, PT, R5, RZ, PT ;  /* 0x000000ff0500720c */ /* 0x000fe40003f66270 */
[----:B------:R-:W2:Y:S04]  /*96b0*/  LDL.LU R5, [R1+0x10c] ;  /* 0x00010c0001057983 */ /* 0x000ea80000300800 */
[----:B------:R-:W-:Y:S01]  /*96c0*/  STL [R1+0x54], R16 ;  /* 0x0000541001007387 */ /* 0x000fe20000100800 */
[----:B---3--:R-:W-:-:S05]  /*96d0*/  @!P1 IMAD.MOV R14, RZ, RZ, -R14 ;  /* 0x000000ffff0e9224 */ /* 0x008fca00078e0a0e */
[----:B------:R0:W-:Y:S01]  /*96e0*/  STL [R1+0x50], R14 ;  /* 0x0000500e01007387 */ /* 0x0001e20000100800 */
[----:B------:R-:W-:-:S03]  /*96f0*/  ISETP.GE.AND P1, PT, R7, RZ, PT ;  /* 0x000000ff0700720c */ /* 0x000fc60003f26270 */
[----:B0-----:R-:W3:Y:S04]  /*9700*/  LDL R14, [R1+0x1170] ;  /* 0x00117000010e7983 */ /* 0x001ee80000100800 */
[----:B------:R-:W3:Y:S04]  /*9710*/  LDL.LU R16, [R1+0x44] ;  /* 0x0000440001107983 */ /* 0x000ee80000300800 */
[----:B------:R-:W4:Y:S01]  /*9720*/  LDL R7, [R1+0x116c] ;  /* 0x00116c0001077983 */ /* 0x000f220000100800 */
[----:B--2---:R-:W-:Y:S01]  /*9730*/  @!P2 IMAD.MOV R5, RZ, RZ, -R5 ;  /* 0x000000ffff05a224 */ /* 0x004fe200078e0a05 */
[----:B------:R-:W-:-:S02]  /*9740*/  ISETP.GE.AND P2, PT, R3, RZ, PT ;  /* 0x000000ff0300720c */ /* 0x000fc40003f46270 */
[----:B------:R-:W2:Y:S04]  /*9750*/  LDL.LU R3, [R1+0x40] ;  /* 0x0000400001037983 */ /* 0x000ea80000300800 */
[----:B------:R0:W-:Y:S04]  /*9760*/  STL [R1+0x4c], R5 ;  /* 0x00004c0501007387 */ /* 0x0001e80000100800 */
[----:B0-----:R-:W4:Y:S01]  /*9770*/  LDL R5, [R1+0x1168] ;  /* 0x0011680001057983 */ /* 0x001f220000100800 */
[----:B---3--:R-:W-:-:S05]  /*9780*/  @!P4 IMAD.MOV R16, RZ, RZ, -R16 ;  /* 0x000000ffff10c224 */ /* 0x008fca00078e0a10 */
[----:B------:R0:W-:Y:S01]  /*9790*/  STL [R1+0x48], R16 ;  /* 0x0000481001007387 */ /* 0x0001e20000100800 */
[----:B------:R-:W-:-:S03]  /*97a0*/  ISETP.GE.AND P4, PT, R6, RZ, PT ;  /* 0x000000ff0600720c */ /* 0x000fc60003f86270 */
[----:B0-----:R-:W3:Y:S04]  /*97b0*/  LDL.LU R16, [R1+0x3c] ;  /* 0x00003c0001107983 */ /* 0x001ee80000300800 */
[----:B------:R-:W4:Y:S01]  /*97c0*/  LDL R6, [R1+0x1164] ;  /* 0x0011640001067983 */ /* 0x000f220000100800 */
[----:B--2---:R-:W-:Y:S01]  /*97d0*/  @!P5 IMAD.MOV R3, RZ, RZ, -R3 ;  /* 0x000000ffff03d224 */ /* 0x004fe200078e0a03 */
[----:B------:R-:W-:Y:S02]  /*97e0*/  ISETP.GE.AND P5, PT, R2, RZ, PT ;  /* 0x000000ff0200720c */ /* 0x000fe40003fa6270 */
        /* <DEDUP_REMOVED lines=9> */
[----:B------:R-:W-:-:S04]  /*9880*/  ISETP.GE.AND P1, PT, R0, RZ, PT ;  /* 0x000000ff0000720c */ /* 0x000fc80003f26270 */
[----:B------:R0:W-:Y:S04]  /*9890*/  STL [R1+0x3c], R3 ;  /* 0x00003c0301007387 */ /* 0x0001e80000100800 */
[----:B0-----:R-:W2:Y:S04]  /*98a0*/  LDL R3, [R1+0x1158] ;  /* 0x0011580001037983 */ /* 0x001ea80000100800 */
[----:B------:R-:W2:Y:S04]  /*98b0*/  LDL.LU R0, [R1+0x34] ;  /* 0x0000340001007983 */ /* 0x000ea80000300800 */
[----:B------:R-:W2:Y:S01]  /*98c0*/  LDL R17, [R1+0x1154] ;  /* 0x0011540001117983 */ /* 0x000ea20000100800 */
[----:B---3--:R-:W-:Y:S01]  /*98d0*/  @!P2 IMAD.MOV R16, RZ, RZ, -R16 ;  /* 0x000000ffff10a224 */ /* 0x008fe200078e0a10 */
[----:B----4-:R-:W-:-:S04]  /*98e0*/  ISETP.GE.AND P2, PT, R15, RZ, PT ;  /* 0x000000ff0f00720c */ /* 0x010fc80003f46270 */
[----:B------:R0:W-:Y:S04]  /*98f0*/  STL [R1+0x38], R16 ;  /* 0x0000381001007387 */ /* 0x0001e80000100800 */
[----:B0-----:R-:W3:Y:S04]  /*9900*/  LDL R16, [R1+0x1150] ;  /* 0x0011500001107983 */ /* 0x001ee80000100800 */
[----:B------:R-:W4:Y:S01]  /*9910*/  LDL.LU R15, [R1+0x30] ;  /* 0x00003000010f7983 */ /* 0x000f220000300800 */
[----:B--2---:R-:W-:Y:S01]  /*9920*/  @!P4 IMAD.MOV R0, RZ, RZ, -R0 ;  /* 0x000000ffff00c224 */ /* 0x004fe200078e0a00 */
[----:B------:R-:W-:-:S04]  /*9930*/  ISETP.GE.AND P4, PT, R14, RZ, PT ;  /* 0x000000ff0e00720c */ /* 0x000fc80003f86270 */
[----:B------:R0:W-:Y:S04]  /*9940*/  STL [R1+0x34], R0 ;  /* 0x0000340001007387 */ /* 0x0001e80000100800 */
[----:B0-----:R-:W2:Y:S04]  /*9950*/  LDL R0, [R1+0x114c] ;  /* 0x00114c0001007983 */ /* 0x001ea80000100800 */
[----:B------:R-:W2:Y:S01]  /*9960*/  LDL.LU R14, [R1+0x2c] ;  /* 0x00002c00010e7983 */ /* 0x000ea20000300800 */
[----:B----4-:R-:W-:Y:S01]  /*9970*/  @!P5 IMAD.MOV R15, RZ, RZ, -R15 ;  /* 0x000000ffff0fd224 */ /* 0x010fe200078e0a0f */
[----:B------:R-:W-:-:S04]  /*9980*/  ISETP.GE.AND P5, PT, R7, RZ, PT ;  /* 0x000000ff0700720c */ /* 0x000fc80003fa6270 */
[----:B------:R0:W-:Y:S04]  /*9990*/  STL [R1+0x30], R15 ;  /* 0x0000300f01007387 */ /* 0x0001e80000100800 */
[----:B0-----:R-:W4:Y:S04]  /*99a0*/  LDL R15, [R1+0x1148] ;  /* 0x00114800010f7983 */ /* 0x001f280000100800 */
[----:B------:R-:W3:Y:S01]  /*99b0*/  LDL.LU R7, [R1+0x28] ;  /* 0x0000280001077983 */ /* 0x000ee20000300800 */
[----:B--2---:R-:W-:Y:S01]  /*99c0*/  @!P3 IMAD.MOV R14, RZ, RZ, -R14 ;  /* 0x000000ffff0eb224 */ /* 0x004fe200078e0a0e */
[----:B------:R-:W-:-:S02]  /*99d0*/  ISETP.GE.AND P3, PT, R5, RZ, PT ;  /* 0x000000ff0500720c */ /* 0x000fc40003f66270 */
[----:B------:R-:W2:Y:S04]  /*99e0*/  LDL.LU R5, [R1+0x24] ;  /* 0x0000240001057983 */ /* 0x000ea80000300800 */
[----:B------:R0:W-:Y:S04]  /*99f0*/  STL [R1+0x2c], R14 ;  /* 0x00002c0e01007387 */ /* 0x0001e80000100800 */
[----:B0-----:R-:W4:Y:S01]  /*9a00*/  LDL R14, [R1+0x1144] ;  /* 0x00114400010e7983 */ /* 0x001f220000100800 */
[----:B---3--:R-:W-:Y:S01]  /*9a10*/  @!P1 IMAD.MOV R7, RZ, RZ, -R7 ;  /* 0x000000ffff079224 */ /* 0x008fe200078e0a07 */
[----:B------:R-:W-:-:S04]  /*9a20*/  ISETP.GE.AND P1, PT, R6, RZ, PT ;  /* 0x000000ff0600720c */ /* 0x000fc80003f26270 */
[----:B------:R0:W-:Y:S04]  /*9a30*/  STL [R1+0x28], R7 ;  /* 0x0000280701007387 */ /* 0x0001e80000100800 */
[----:B0-----:R-:W3:Y:S04]  /*9a40*/  LDL.LU R7, [R1+0x157c] ;  /* 0x00157c0001077983 */ /* 0x001ee80000300800 */
[----:B------:R-:W3:Y:S01]  /*9a50*/  LDL.LU R6, [R1+0x20] ;  /* 0x0000200001067983 */ /* 0x000ee20000300800 */
[----:B--2---:R-:W-:Y:S01]  /*9a60*/  @!P2 IMAD.MOV R5, RZ, RZ, -R5 ;  /* 0x000000ffff05a224 */ /* 0x004fe200078e0a05 */
[----:B------:R-:W-:-:S02]  /*9a70*/  ISETP.GE.AND P2, PT, R2, RZ, PT ;  /* 0x000000ff0200720c */ /* 0x000fc40003f46270 */
[----:B------:R-:W2:Y:S04]  /*9a80*/  LDL R2, [R1+0x1140] ;  /* 0x0011400001027983 */ /* 0x000ea80000100800 */
[----:B------:R0:W-:Y:S04]  /*9a90*/  STL [R1+0x24], R5 ;  /* 0x0000240501007387 */ /* 0x0001e80000100800 */
[----:B0-----:R-:W2:Y:S01]  /*9aa0*/  LDL.LU R5, [R1+0x1c] ;  /* 0x00001c0001057983 */ /* 0x001ea20000300800 */
[----:B---3--:R-:W-:Y:S01]  /*9ab0*/  @!P4 IMAD.MOV R6, RZ, RZ, -R6 ;  /* 0x000000ffff06c224 */ /* 0x008fe200078e0a06 */
[----:B------:R-:W-:-:S04]  /*9ac0*/  ISETP.GE.AND P4, PT, R4, RZ, PT ;  /* 0x000000ff0400720c */ /* 0x000fc80003f86270 */
[----:B------:R0:W-:Y:S04]  /*9ad0*/  STL [R1+0x20], R6 ;  /* 0x0000200601007387 */ /* 0x0001e80000100800 */
[----:B0-----:R-:W3:Y:S04]  /*9ae0*/  LDL.LU R6, [R1+0x1578] ;  /* 0x0015780001067983 */ /* 0x001ee80000300800 */
[----:B------:R-:W3:Y:S01]  /*9af0*/  LDL.LU R4, [R1+0x18] ;  /* 0x0000180001047983 */ /* 0x000ee20000300800 */
[----:B--2---:R-:W-:Y:S01]  /*9b00*/  @!P5 IMAD.MOV R5, RZ, RZ, -R5 ;  /* 0x000000ffff05d224 */ /* 0x004fe200078e0a05 */
[----:B------:R-:W-:-:S04]  /*9b10*/  ISETP.GE.AND P5, PT, R3, RZ, PT ;  /* 0x000000ff0300720c */ /* 0x000fc80003fa6270 */
[----:B------:R0:W-:Y:S04]  /*9b20*/  STL [R1+0x1c], R5 ;  /* 0x00001c0501007387 */ /* 0x0001e80000100800 */
[----:B0-----:R-:W2:Y:S04]  /*9b30*/  LDL.LU R5, [R1+0x1574] ;  /* 0x0015740001057983 */ /* 0x001ea80000300800 */
[----:B------:R-:W2:Y:S01]  /*9b40*/  LDL.LU R3, [R1+0x14] ;  /* 0x0000140001037983 */ /* 0x000ea20000300800 */
        /* <DEDUP_REMOVED lines=10> */
[----:B---3--:R-:W-:-:S05]  /*9bf0*/  @!P2 IMAD.MOV R17, RZ, RZ, -R17 ;  /* 0x000000ffff11a224 */ /* 0x008fca00078e0a11 */
[----:B------:R0:W-:Y:S04]  /*9c00*/  STL [R1+0x10], R17 ;  /* 0x0000101101007387 */ /* 0x0001e80000100800 */
[----:B0-----:R-:W3:Y:S01]  /*9c10*/  LDL.LU R17, [R1+0x8] ;  /* 0x0000080001117983 */ /* 0x001ee20000300800 */
[----:B--2---:R-:W-:Y:S01]  /*9c20*/  @!P4 IMAD.MOV R16, RZ, RZ, -R16 ;  /* 0x000000ffff10c224 */ /* 0x004fe200078e0a10 */
[----:B----4-:R-:W-:-:S04]  /*9c30*/  ISETP.GE.AND P4, PT, R15, RZ, PT ;  /* 0x000000ff0f00720c */ /* 0x010fc80003f86270 */
[----:B------:R0:W-:Y:S04]  /*9c40*/  STL [R1+0x14d4], R16 ;  /* 0x0014d41001007387 */ /* 0x0001e80000100800 */
[----:B0-----:R-:W2:Y:S04]  /*9c50*/  LDL R16, [R1+0x1134] ;  /* 0x0011340001107983 */ /* 0x001ea80000100800 */
[----:B------:R-:W4:Y:S01]  /*9c60*/  LDL.LU R15, [R1+0x4] ;  /* 0x00000400010f7983 */ /* 0x000f220000300800 */
[----:B------:R-:W-:Y:S01]  /*9c70*/  ISETP.GE.AND P2, PT, R0, RZ, PT ;  /* 0x000000ff0000720c */ /* 0x000fe20003f46270 */
[----:B---3--:R-:W-:Y:S01]  /*9c80*/  @!P5 IMAD.MOV R17, RZ, RZ, -R17 ;  /* 0x000000ffff11d224 */ /* 0x008fe200078e0a11 */
[----:B------:R-:W-:-:S04]  /*9c90*/  ISETP.GE.AND P5, PT, R14, RZ, PT ;  /* 0x000000ff0e00720c */ /* 0x000fc80003fa6270 */
[----:B------:R0:W-:Y:S04]  /*9ca0*/  STL [R1+0x14d8], R17 ;  /* 0x0014d81101007387 */ /* 0x0001e80000100800 */
[----:B0-----:R-:W3:Y:S04]  /*9cb0*/  LDL R17, [R1+0x1138] ;  /* 0x0011380001117983 */ /* 0x001ee80000100800 */
[----:B------:R-:W2:Y:S04]  /*9cc0*/  LDL.LU R14, [R1] ;  /* 0x00000000010e7983 */ /* 0x000ea80000300800 */
[----:B------:R-:W3:Y:S01]  /*9cd0*/  LDL R0, [R1+0x1128] ;  /* 0x0011280001007983 */ /* 0x000ee20000100800 */
[----:B----4-:R-:W-:Y:S01]  /*9ce0*/  @!P3 IMAD.MOV R15, RZ, RZ, -R15 ;  /* 0x000000ffff0fb224 */ /* 0x010fe200078e0a0f */
[----:B------:R-:W-:-:S04]  /*9cf0*/  ISETP.GE.AND P3, PT, R2, RZ, PT ;  /* 0x000000ff0200720c */ /* 0x000fc80003f66270 */
[----:B------:R0:W-:Y:S04]  /*9d00*/  STL [R1+0x14dc], R15 ;  /* 0x0014dc0f01007387 */ /* 0x0001e80000100800 */
[----:B0-----:R-:W4:Y:S04]  /*9d10*/  LDL R15, [R1+0x113c] ;  /* 0x00113c00010f7983 */ /* 0x001f280000100800 */
[----:B------:R-:W3:Y:S01]  /*9d20*/  LDL.LU R2, [R1+0x1568] ;  /* 0x0015680001027983 */ /* 0x000ee20000300800 */
[----:B------:R-:W-:Y:S02]  /*9d30*/  @!P4 IMAD.MOV R3, RZ, RZ, -R3 ;  /* 0x000000ffff03c224 */ /* 0x000fe400078e0a03 */
[----:B--2---:R-:W-:-:S05]  /*9d40*/  @!P1 IMAD.MOV R14, RZ, RZ, -R14 ;  /* 0x000000ffff0e9224 */ /* 0x004fca00078e0a0e */
[----:B------:R0:W-:Y:S04]  /*9d50*/  STL [R1+0x14e0], R14 ;  /* 0x0014e00e01007387 */ /* 0x0001e80000100800 */
[----:B0-----:R-:W2:Y:S01]  /*9d60*/  LDL R14, [R1+0x1124] ;  /* 0x00112400010e7983 */ /* 0x001ea20000100800 */
[----:B----4-:R-:W-:-:S03]  /*9d70*/  ISETP.GE.AND P1, PT, R15, RZ, PT ;  /* 0x000000ff0f00720c */ /* 0x010fc60003f26270 */
[----:B------:R-:W4:Y:S01]  /*9d80*/  LDL R15, [R1+0x1120] ;  /* 0x00112000010f7983 */ /* 0x000f220000100800 */
[----:B---3--:R-:W-:Y:S01]  /*9d90*/  @!P2 IMAD.MOV R2, RZ, RZ, -R2 ;  /* 0x000000ffff02a224 */ /* 0x008fe200078e0a02 */
[----:B------:R-:W-:-:S04]  /*9da0*/  ISETP.GE.AND P2, PT, R17, RZ, PT ;  /* 0x000000ff1100720c */ /* 0x000fc80003f46270 */
[----:B------:R0:W-:Y:S04]  /*9db0*/  STL [R1+0x14e4], R2 ;  /* 0x0014e40201007387 */ /* 0x0001e80000100800 */
[----:B------:R-:W3:Y:S04]  /*9dc0*/  LDL R17, [R1+0x111c] ;  /* 0x00111c0001117983 */ /* 0x000ee80000100800 */
[----:B0-----:R-:W3:Y:S04]  /*9dd0*/  LDL R2, [R1+0x112c] ;  /* 0x00112c0001027983 */ /* 0x001ee80000100800 */
[----:B------:R0:W-:Y:S04]  /*9de0*/  STL [R1+0x14e8], R3 ;  /* 0x0014e80301007387 */ /* 0x0001e80000100800 */
[----:B0-----:R-:W4:Y:S01]  /*9df0*/  LDL R3, [R1+0x1130] ;  /* 0x0011300001037983 */ /* 0x001f220000100800 */
[----:B------:R-:W-:Y:S01]  /*9e00*/  @!P5 IMAD.MOV R4, RZ, RZ, -R4 ;  /* 0x000000ffff04d224 */ /* 0x000fe200078e0a04 */
[----:B------:R-:W-:Y:S01]  /*9e10*/  ISETP.GE.AND P4, PT, R16, RZ, PT ;  /* 0x000000ff1000720c */ /* 0x000fe20003f86270 */
[----:B------:R-:W-:Y:S01]  /*9e20*/  @!P3 IMAD.MOV R5, RZ, RZ, -R5 ;  /* 0x000000ffff05b224 */ /* 0x000fe200078e0a05 */
[----:B------:R-:W4:Y:S01]  /*9e30*/  LDL R16, [R1+0x1118] ;  /* 0x0011180001107983 */ /* 0x000f220000100800 */
[----:B------:R-:W-:-:S03]  /*9e40*/  @!P1 IMAD.MOV R6, RZ, RZ, -R6 ;  /* 0x000000ffff069224 */ /* 0x000fc600078e0a06 */
[----:B------:R-:W-:Y:S01]  /*9e50*/  STL [R1+0x14ec], R4 ;  /* 0x0014ec0401007387 */ /* 0x000fe20000100800 */
[----:B------:R-:W-:Y:S01]  /*9e60*/  ISETP.GE.AND P1, PT, R0, RZ, PT ;  /* 0x000000ff0000720c */ /* 0x000fe20003f26270 */
[----:B------:R-:W-:-:S05]  /*9e70*/  @!P2 IMAD.MOV R7, RZ, RZ, -R7 ;  /* 0x000000ffff07a224 */ /* 0x000fca00078e0a07 */
[----:B------:R-:W-:Y:S01]  /*9e80*/  @!P4 IMAD.MOV R8, RZ, RZ, -R8 ;  /* 0x000000ffff08c224 */ /* 0x000fe200078e0a08 */
[----:B--2---:R-:W-:Y:S02]  /*9e90*/  ISETP.GE.AND P2, PT, R14, RZ, PT ;  /* 0x000000ff0e00720c */ /* 0x004fe40003f46270 */
[----:B---3--:R-:W-:Y:S02]  /*9ea0*/  ISETP.GE.AND P3, PT, R2, RZ, PT ;  /* 0x000000ff0200720c */ /* 0x008fe40003f66270 */
[----:B----4-:R-:W-:Y:S02]  /*9eb0*/  ISETP.GE.AND P5, PT, R3, RZ, PT ;  /* 0x000000ff0300720c */ /* 0x010fe40003fa6270 */
[----:B------:R-:W2:Y:S04]  /*9ec0*/  LDL R3, [R1+0x1114] ;  /* 0x0011140001037983 */ /* 0x000ea80000100800 */
[----:B------:R-:W-:Y:S04]  /*9ed0*/  STL [R1+0x14f0], R5 ;  /* 0x0014f00501007387 */ /* 0x000fe80000100800 */
[----:B------:R-:W3:Y:S04]  /*9ee0*/  LDL R2, [R1+0x1110] ;  /* 0x0011100001027983 */ /* 0x000ee80000100800 */
[----:B------:R0:W-:Y:S04]  /*9ef0*/  STL [R1+0x14f4], R6 ;  /* 0x0014f40601007387 */ /* 0x0001e80000100800 */
[----:B------:R-:W4:Y:S01]  /*9f00*/  LDL R0, [R1+0x110c] ;  /* 0x00110c0001007983 */ /* 0x000f220000100800 */
[----:B------:R-:W-:-:S03]  /*9f10*/  ISETP.GE.AND P4, PT, R15, RZ, PT ;  /* 0x000000ff0f00720c */ /* 0x000fc60003f86270 */
[----:B------:R-:W-:Y:S04]  /*9f20*/  STL [R1+0x14f8], R7 ;  /* 0x0014f80701007387 */ /* 0x000fe80000100800 */
[----:B------:R-:W4:Y:S04]  /*9f30*/  LDL R14, [R1+0x1108] ;  /* 0x00110800010e7983 */ /* 0x000f280000100800 */
[----:B------:R-:W-:Y:S04]  /*9f40*/  STL [R1+0x14fc], R8 ;  /* 0x0014fc0801007387 */ /* 0x000fe80000100800 */
[----:B------:R-:W4:Y:S01]  /*9f50*/  LDL R15, [R1+0x1104] ;  /* 0x00110400010f7983 */ /* 0x000f220000100800 */
[----:B------:R-:W-:-:S02]  /*9f60*/  @!P5 IMAD.MOV R9, RZ, RZ, -R9 ;  /* 0x000000ffff09d224 */ /* 0x000fc400078e0a09 */
[----:B------:R-:W-:Y:S01]  /*9f70*/  @!P3 IMAD.MOV R10, RZ, RZ, -R10 ;  /* 0x000000ffff0ab224 */ /* 0x000fe200078e0a0a */
[----:B------:R-:W-:Y:S01]  /*9f80*/  ISETP.GE.AND P5, PT, R17, RZ, PT ;  /* 0x000000ff1100720c */ /* 0x000fe20003fa6270 */
[----:B------:R-:W-:Y:S01]  /*9f90*/  @!P1 IMAD.MOV R11, RZ, RZ, -R11 ;  /* 0x000000ffff0b9224 */ /* 0x000fe200078e0a0b */
[----:B------:R-:W-:Y:S01]  /*9fa0*/  STL [R1+0x1500], R9 ;  /* 0x0015000901007387 */ /* 0x000fe20000100800 */
[----:B------:R-:W-:Y:S01]  /*9fb0*/  @!P2 IMAD.MOV R12, RZ, RZ, -R12 ;  /* 0x000000ffff0ca224 */ /* 0x000fe200078e0a0c */
[----:B------:R-:W-:Y:S01]  /*9fc0*/  ISETP.GE.AND P3, PT, R16, RZ, PT ;  /* 0x000000ff1000720c */ /* 0x000fe20003f66270 */
[----:B------:R-:W-:Y:S01]  /*9fd0*/  @!P4 IMAD.MOV R13, RZ, RZ, -R13 ;  /* 0x000000ffff0dc224 */ /* 0x000fe200078e0a0d */
[----:B------:R-:W4:Y:S04]  /*9fe0*/  LDL R17, [R1+0x1100] ;  /* 0x0011000001117983 */ /* 0x000f280000100800 */
[----:B------:R-:W-:Y:S04]  /*9ff0*/  STL [R1+0x1504], R10 ;  /* 0x0015040a01007387 */ /* 0x000fe80000100800 */
[----:B------:R-:W4:Y:S04]  /*a000*/  LDL R16, [R1+0x10fc] ;  /* 0x0010fc0001107983 */ /* 0x000f280000100800 */
[----:B------:R-:W-:Y:S04]  /*a010*/  STL [R1+0x1508], R11 ;  /* 0x0015080b01007387 */ /* 0x000fe80000100800 */
[----:B------:R-:W-:Y:S04]  /*a020*/  STL [R1+0x150c], R12 ;  /* 0x00150c0c01007387 */ /* 0x000fe80000100800 */
[----:B0-----:R-:W4:Y:S04]  /*a030*/  LDL R6, [R1+0x10f0] ;  /* 0x0010f00001067983 */ /* 0x001f280000100800 */
[----:B------:R-:W-:Y:S04]  /*a040*/  STL [R1+0x1510], R13 ;  /* 0x0015100d01007387 */ /* 0x000fe80000100800 */
[----:B------:R-:W4:Y:S01]  /*a050*/  LDL R5, [R1+0x10f4] ;  /* 0x0010f40001057983 */ /* 0x000f220000100800 */
[----:B------:R-:W-:-:S02]  /*a060*/  @!P5 IMAD.MOV R18, RZ, RZ, -R18 ;  /* 0x000000ffff12d224 */ /* 0x000fc400078e0a12 */
[----:B------:R-:W-:Y:S01]  /*a070*/  @!P3 IMAD.MOV R19, RZ, RZ, -R19 ;  /* 0x000000ffff13b224 */ /* 0x000fe200078e0a13 */
[----:B--2---:R-:W-:Y:S02]  /*a080*/  ISETP.GE.AND P1, PT, R3, RZ, PT ;  /* 0x000000ff0300720c */ /* 0x004fe40003f26270 */
[----:B---3--:R-:W-:Y:S02]  /*a090*/  ISETP.GE.AND P2, PT, R2, RZ, PT ;  /* 0x000000ff0200720c */ /* 0x008fe40003f46270 */
[----:B----4-:R-:W-:Y:S02]  /*a0a0*/  ISETP.GE.AND P4, PT, R0, RZ, PT ;  /* 0x000000ff0000720c */ /* 0x010fe40003f86270 */
[----:B------:R-:W2:Y:S07]  /*a0b0*/  LDL R0, [R1+0x10f8] ;  /* 0x0010f80001007983 */ /* 0x000eae0000100800 */
[----:B------:R-:W-:-:S02]  /*a0c0*/  @!P1 IMAD.MOV R20, RZ, RZ, -R20 ;  /* 0x000000ffff149224 */ /* 0x000fc400078e0a14 */
[----:B------:R-:W-:Y:S01]  /*a0d0*/  @!P2 IMAD.MOV R21, RZ, RZ, -R21 ;  /* 0x000000ffff15a224 */ /* 0x000fe200078e0a15 */
[----:B------:R-:W-:Y:S04]  /*a0e0*/  STL [R1+0x1514], R18 ;  /* 0x0015141201007387 */ /* 0x000fe80000100800 */
[----:B------:R-:W-:Y:S04]  /*a0f0*/  STL [R1+0x1518], R19 ;  /* 0x0015181301007387 */ /* 0x000fe80000100800 */
[----:B------:R-:W-:Y:S04]  /*a100*/  STL [R1+0x151c], R20 ;  /* 0x00151c1401007387 */ /* 0x000fe80000100800 */
[----:B------:R-:W-:Y:S04]  /*a110*/  STL [R1+0x1520], R21 ;  /* 0x0015201501007387 */ /* 0x000fe80000100800 */
[----:B------:R-:W3:Y:S04]  /*a120*/  LDL.LU R4, [R1+0x1e8] ;  /* 0x0001e80001047983 */ /* 0x000ee80000300800 */
[----:B------:R-:W4:Y:S01]  /*a130*/  LDL.LU R3, [R1+0x1e4] ;  /* 0x0001e40001037983 */ /* 0x000f220000300800 */
[----:B------:R-:W-:-:S02]  /*a140*/  ISETP.GE.AND P5, PT, R14, RZ, PT ;  /* 0x000000ff0e00720c */ /* 0x000fc40003fa6270 */
[----:B------:R-:W-:Y:S01]  /*a150*/  ISETP.GE.AND P3, PT, R15, RZ, PT ;  /* 0x000000ff0f00720c */ /* 0x000fe20003f66270 */
[----:B------:R-:W4:Y:S04]  /*a160*/  LDL.LU R2, [R1+0x1e0] ;  /* 0x0001e00001027983 */ /* 0x000f280000300800 */
[----:B------:R-:W4:Y:S04]  /*a170*/  LDL.LU R14, [R1+0x1dc] ;  /* 0x0001dc00010e7983 */ /* 0x000f280000300800 */
[----:B------:R-:W4:Y:S01]  /*a180*/  LDL.LU R15, [R1+0x1d8] ;  /* 0x0001d800010f7983 */ /* 0x000f220000300800 */
[----:B------:R-:W-:Y:S01]  /*a190*/  ISETP.GE.AND P1, PT, R17, RZ, PT ;  /* 0x000000ff1100720c */ /* 0x000fe20003f26270 */
[----:B------:R-:W-:Y:S01]  /*a1a0*/  @!P4 IMAD.MOV R22, RZ, RZ, -R22 ;  /* 0x000000ffff16c224 */ /* 0x000fe200078e0a16 */
[----:B------:R-:W-:Y:S01]  /*a1b0*/  ISETP.GE.AND P2, PT, R16, RZ, PT ;  /* 0x000000ff1000720c */ /* 0x000fe20003f46270 */
[----:B------:R-:W-:Y:S01]  /*a1c0*/  @!P5 IMAD.MOV R23, RZ, RZ, -R23 ;  /* 0x000000ffff17d224 */ /* 0x000fe200078e0a17 */
[----:B------:R-:W4:Y:S01]  /*a1d0*/  LDL.LU R17, [R1+0x1d4] ;  /* 0x0001d40001117983 */ /* 0x000f220000300800 */
[----:B------:R-:W-:Y:S01]  /*a1e0*/  ISETP.GE.AND P4, PT, R6, RZ, PT ;  /* 0x000000ff0600720c */ /* 0x000fe20003f86270 */
[----:B------:R-:W-:Y:S01]  /*a1f0*/  @!P3 IMAD.MOV R24, RZ, RZ, -R24 ;  /* 0x000000ffff18b224 */ /* 0x000fe200078e0a18 */
[----:B------:R-:W-:Y:S01]  /*a200*/  ISETP.NE.AND P0, PT, RZ, c[0x0][0x17c], PT ;  /* 0x00005f00ff007a0c */ /* 0x000fe20003f05270 */
[----:B------:R-:W4:Y:S01]  /*a210*/  LDL.LU R16, [R1+0x1d0] ;  /* 0x0001d00001107983 */ /* 0x000f220000300800 */
[----:B------:R-:W-:-:S04]  /*a220*/  ISETP.GE.AND P5, PT, R5, RZ, PT ;  /* 0x000000ff0500720c */ /* 0x000fc80003fa6270 */
[----:B------:R-:W-:Y:S01]  /*a230*/  @!P1 IMAD.MOV R25, RZ, RZ, -R25 ;  /* 0x000000ffff199224 */ /* 0x000fe200078e0a19 */
[----:B------:R-:W-:Y:S01]  /*a240*/  STL [R1+0x1524], R22 ;  /* 0x0015241601007387 */ /* 0x000fe20000100800 */
[----:B------:R-:W-:-:S03]  /*a250*/  @!P2 IMAD.MOV R26, RZ, RZ, -R26 ;  /* 0x000000ffff1aa224 */ /* 0x000fc600078e0a1a */
[----:B------:R-:W-:Y:S01]  /*a260*/  @!P4 IMAD.MOV R27, RZ, RZ, -R27 ;  /* 0x000000ffff1bc224 */ /* 0x000fe200078e0a1b */
[----:B------:R-:W-:Y:S04]  /*a270*/  STL [R1+0x1528], R23 ;  /* 0x0015281701007387 */ /* 0x000fe80000100800 */
[----:B------:R-:W-:Y:S01]  /*a280*/  STL [R1+0x152c], R24 ;  /* 0x00152c1801007387 */ /* 0x000fe20000100800 */
[----:B------:R-:W-:-:S03]  /*a290*/  @!P5 IMAD.MOV R28, RZ, RZ, -R28 ;  /* 0x000000ffff1cd224 */ /* 0x000fc600078e0a1c */
[----:B------:R-:W-:Y:S04]  /*a2a0*/  STL [R1+0x1530], R25 ;  /* 0x0015301901007387 */ /* 0x000fe80000100800 */
[----:B------:R-:W-:Y:S04]  /*a2b0*/  STL [R1+0x1534], R26 ;  /* 0x0015341a01007387 */ /* 0x000fe80000100800 */
[----:B------:R-:W-:Y:S04]  /*a2c0*/  STL [R1+0x1538], R27 ;  /* 0x0015381b01007387 */ /* 0x000fe80000100800 */
[----:B------:R-:W-:Y:S01]  /*a2d0*/  STL [R1+0x153c], R28 ;  /* 0x00153c1c01007387 */ /* 0x000fe20000100800 */
[----:B--2---:R-:W-:-:S02]  /*a2e0*/  ISETP.GE.AND P6, PT, R0, RZ, PT ;  /* 0x000000ff0000720c */ /* 0x004fc40003fc6270 */
[----:B------:R-:W-:-:S11]  /*a2f0*/  LOP3.LUT R0, RZ, c[0x0][0x17c], RZ, 0x33, !PT ;  /* 0x00005f00ff007a12 */ /* 0x000fd600078e33ff */
[----:B------:R-:W-:Y:S01]  /*a300*/  @!P6 IMAD.MOV R29, RZ, RZ, -R29 ;  /* 0x000000ffff1de224 */ /* 0x000fe200078e0a1d */
[----:B---3--:R-:W-:-:S04]  /*a310*/  SEL R5, R0, R4, !P0 ;  /* 0x0000000400057207 */ /* 0x008fc80004000000 */
[----:B------:R-:W-:Y:S01]  /*a320*/  STL [R1+0x1540], R29 ;  /* 0x0015401d01007387 */ /* 0x000fe20000100800 */
[----:B----4-:R-:W-:-:S03]  /*a330*/  SEL R4, R0, R3, !P0 ;  /* 0x0000000300047207 */ /* 0x010fc60004000000 */
[----:B------:R-:W-:Y:S01]  /*a340*/  STL [R1+0x1e8], R5 ;  /* 0x0001e80501007387 */ /* 0x000fe20000100800 */
[----:B------:R-:W-:-:S03]  /*a350*/  SEL R3, R0, R2, !P0 ;  /* 0x0000000200037207 */ /* 0x000fc60004000000 */
[----:B------:R0:W-:Y:S01]  /*a360*/  STL [R1+0x1e4], R4 ;  /* 0x0001e40401007387 */ /* 0x0001e20000100800 */
[----:B------:R-:W-:-:S03]  /*a370*/  SEL R2, R0, R14, !P0 ;  /* 0x0000000e00027207 */ /* 0x000fc60004000000 */
[----:B------:R1:W-:Y:S01]  /*a380*/  STL [R1+0x1e0], R3 ;  /* 0x0001e00301007387 */ /* 0x0003e20000100800 */
[----:B0-----:R-:W-:-:S03]  /*a390*/  SEL R4, R0, R15, !P0 ;  /* 0x0000000f00047207 */ /* 0x001fc60004000000 */
[----:B------:R0:W-:Y:S04]  /*a3a0*/  STL [R1+0x1dc], R2 ;  /* 0x0001dc0201007387 */ /* 0x0001e80000100800 */
[----:B------:R-:W-:Y:S04]  /*a3b0*/  STL [R1+0x1d8], R4 ;  /* 0x0001d80401007387 */ /* 0x000fe80000100800 */
[----:B------:R-:W2:Y:S01]  /*a3c0*/  LDL.LU R29, [R1+0x1bc] ;  /* 0x0001bc00011d7983 */ /* 0x000ea20000300800 */
[C---:B-1----:R-:W-:Y:S02]  /*a3d0*/  SEL R3, R0.reuse, R17, !P0 ;  /* 0x0000001100037207 */ /* 0x042fe40004000000 */
[----:B0-----:R-:W-:-:S03]  /*a3e0*/  SEL R2, R0, R16, !P0 ;  /* 0x0000001000027207 */ /* 0x001fc60004000000 */
[----:B------:R-:W-:Y:S04]  /*a3f0*/  STL [R1+0x1d4], R3 ;  /* 0x0001d40301007387 */ /* 0x000fe80000100800 */
[----:B--2---:R0:W-:Y:S04]  /*a400*/  STL [R1+0x155c], R29 ;  /* 0x00155c1d01007387 */ /* 0x0041e80000100800 */
[----:B------:R-:W-:Y:S04]  /*a410*/  STL [R1+0x1d0], R2 ;  /* 0x0001d00201007387 */ /* 0x000fe80000100800 */
[----:B0-----:R-:W2:Y:S04]  /*a420*/  LDL.LU R29, [R1+0x1c4] ;  /* 0x0001c400011d7983 */ /* 0x001ea80000300800 */
[----:B--2---:R0:W-:Y:S04]  /*a430*/  STL [R1+0x1560], R29 ;  /* 0x0015601d01007387 */ /* 0x0041e80000100800 */
[----:B0-----:R-:W2:Y:S04]  /*a440*/  LDL.LU R29, [R1+0x1c8] ;  /* 0x0001c800011d7983 */ /* 0x001ea80000300800 */
[----:B--2---:R0:W-:Y:S04]  /*a450*/  STL [R1+0x1564], R29 ;  /* 0x0015641d01007387 */ /* 0x0041e80000100800 */
[----:B0-----:R-:W2:Y:S04]  /*a460*/  LDL.LU R29, [R1+0x1cc] ;  /* 0x0001cc00011d7983 */ /* 0x001ea80000300800 */
[----:B------:R-:W3:Y:S04]  /*a470*/  LDL.LU R28, [R1+0x1b8] ;  /* 0x0001b800011c7983 */ /* 0x000ee80000300800 */
[----:B------:R-:W4:Y:S04]  /*a480*/  LDL.LU R27, [R1+0x1b4] ;  /* 0x0001b400011b7983 */ /* 0x000f280000300800 */
[----:B------:R-:W3:Y:S04]  /*a490*/  LDL.LU R26, [R1+0x1ac] ;  /* 0x0001ac00011a7983 */ /* 0x000ee80000300800 */
        /* <DEDUP_REMOVED lines=23> */
[----:B------:R-:W3:Y:S01]  /*a610*/  LDL.LU R16, [R1+0x11c] ;  /* 0x00011c0001107983 */ /* 0x000ee20000300800 */
[----:B--2---:R-:W-:-:S05]  /*a620*/  SEL R29, R0, R29, !P0 ;  /* 0x0000001d001d7207 */ /* 0x004fca0004000000 */
[----:B------:R0:W-:Y:S04]  /*a630*/  STL [R1+0x1cc], R29 ;  /* 0x0001cc1d01007387 */ /* 0x0001e80000100800 */
[----:B0-----:R-:W2:Y:S02]  /*a640*/  LDL.LU R29, [R1+0x1564] ;  /* 0x00156400011d7983 */ /* 0x001ea40000300800 */
[----:B--2---:R-:W-:-:S05]  /*a650*/  SEL R29, R0, R29, !P0 ;  /* 0x0000001d001d7207 */ /* 0x004fca0004000000 */
[----:B------:R0:W-:Y:S04]  /*a660*/  STL [R1+0x1c8], R29 ;  /* 0x0001c81d01007387 */ /* 0x0001e80000100800 */
[----:B0-----:R-:W2:Y:S02]  /*a670*/  LDL.LU R29, [R1+0x1560] ;  /* 0x00156000011d7983 */ /* 0x001ea40000300800 */
[----:B--2---:R-:W-:-:S05]  /*a680*/  SEL R29, R0, R29, !P0 ;  /* 0x0000001d001d7207 */ /* 0x004fca0004000000 */
[----:B------:R0:W-:Y:S04]  /*a690*/  STL [R1+0x1c0], R29 ;  /* 0x0001c01d01007387 */ /* 0x0001e80000100800 */
[----:B0-----:R-:W2:Y:S02]  /*a6a0*/  LDL.LU R29, [R1+0x155c] ;  /* 0x00155c00011d7983 */ /* 0x001ea40000300800 */
[----:B--2---:R-:W-:-:S05]  /*a6b0*/  SEL R29, R0, R29, !P0 ;  /* 0x0000001d001d7207 */ /* 0x004fca0004000000 */
[----:B------:R3:W-:Y:S02]  /*a6c0*/  STL [R1+0x1bc], R29 ;  /* 0x0001bc1d01007387 */ /* 0x0007e40000100800 */
[C---:B---3--:R-:W-:Y:S02]  /*a6d0*/  SEL R29, R0.reuse, R28, !P0 ;  /* 0x0000001c001d7207 */ /* 0x048fe40004000000 */
[C---:B----4-:R-:W-:Y:S02]  /*a6e0*/  SEL R28, R0.reuse, R27, !P0 ;  /* 0x0000001b001c7207 */ /* 0x050fe40004000000 */
[C---:B------:R-:W-:Y:S02]  /*a6f0*/  SEL R27, R0.reuse, R26, !P0 ;  /* 0x0000001a001b7207 */ /* 0x040fe40004000000 */
[C---:B------:R-:W-:Y:S01]  /*a700*/  SEL R26, R0.reuse, R25, !P0 ;  /* 0x00000019001a7207 */ /* 0x040fe20004000000 */
[----:B------:R-:W-:Y:S01]  /*a710*/  STL [R1+0x1b8], R29 ;  /* 0x0001b81d01007387 */ /* 0x000fe20000100800 */
[----:B------:R-:W-:-:S02]  /*a720*/  SEL R25, R0, R24, !P0 ;  /* 0x0000001800197207 */ /* 0x000fc40004000000 */
[C---:B------:R-:W-:Y:S01]  /*a730*/  SEL R24, R0.reuse, R23, !P0 ;  /* 0x0000001700187207 */ /* 0x040fe20004000000 */
[----:B------:R-:W-:Y:S01]  /*a740*/  STL [R1+0x1b0], R28 ;  /* 0x0001b01c01007387 */ /* 0x000fe20000100800 */
[C---:B------:R-:W-:Y:S02]  /*a750*/  SEL R23, R0.reuse, R22, !P0 ;  /* 0x0000001600177207 */ /* 0x040fe40004000000 */
[C---:B------:R-:W-:Y:S01]  /*a760*/  SEL R22, R0.reuse, R21, !P0 ;  /* 0x0000001500167207 */ /* 0x040fe20004000000 */
[----:B------:R-:W-:Y:S01]  /*a770*/  STL [R1+0x1ac], R27 ;  /* 0x0001ac1b01007387 */ /* 0x000fe20000100800 */
[C---:B------:R-:W-:Y:S02]  /*a780*/  SEL R21, R0.reuse, R20, !P0 ;  /* 0x0000001400157207 */ /* 0x040fe40004000000 */
[C---:B------:R-:W-:Y:S01]  /*a790*/  SEL R20, R0.reuse, R19, !P0 ;  /* 0x0000001300147207 */ /* 0x040fe20004000000 */
[----:B------:R-:W-:Y:S01]  /*a7a0*/  STL [R1+0x1a4], R26 ;  /* 0x0001a41a01007387 */ /* 0x000fe20000100800 */
[----:B------:R-:W-:-:S03]  /*a7b0*/  SEL R19, R0, R18, !P0 ;  /* 0x0000001200137207 */ /* 0x000fc60004000000 */
        /* <DEDUP_REMOVED lines=22> */
[----:B------:R-:W-:Y:S04]  /*a920*/  STL [R1+0x15c], R10 ;  /* 0x00015c0a01007387 */ /* 0x000fe80000100800 */
[----:B------:R-:W-:Y:S01]  /*a930*/  STL [R1+0x158], R9 ;  /* 0x0001580901007387 */ /* 0x000fe20000100800 */
[----:B------:R-:W-:-:S03]  /*a940*/  SEL R3, R0, R2, !P0 ;  /* 0x0000000200037207 */ /* 0x000fc60004000000 */
[----:B------:R-:W-:Y:S01]  /*a950*/  STL [R1+0x148], R8 ;  /* 0x0001480801007387 */ /* 0x000fe20000100800 */
[----:B------:R-:W-:-:S03]  /*a960*/  SEL R2, R0, R14, !P0 ;  /* 0x0000000e00027207 */ /* 0x000fc60004000000 */
[----:B------:R-:W-:Y:S04]  /*a970*/  STL [R1+0x144], R7 ;  /* 0x0001440701007387 */ /* 0x000fe80000100800 */
[----:B------:R-:W-:Y:S04]  /*a980*/  STL [R1+0x140], R6 ;  /* 0x0001400601007387 */ /* 0x000fe80000100800 */
[----:B------:R-:W-:Y:S04]  /*a990*/  STL [R1+0x138], R5 ;  /* 0x0001380501007387 */ /* 0x000fe80000100800 */
[----:B------:R0:W-:Y:S04]  /*a9a0*/  STL [R1+0x134], R4 ;  /* 0x0001340401007387 */ /* 0x0001e80000100800 */
        /* <DEDUP_REMOVED lines=149> */
[----:B0-----:R-:W2:Y:S01]  /*b300*/  LDL.LU R29, [R1+0x1544] ;  /* 0x00154400011d7983 */ /* 0x001ea20000300800 */
[C---:B---3--:R-:W-:Y:S02]  /*b310*/  SEL R28, R0.reuse, R28, !P0 ;  /* 0x0000001c001c7207 */ /* 0x048fe40004000000 */
[C---:B----4-:R-:W-:Y:S02]  /*b320*/  SEL R27, R0.reuse, R27, !P0 ;  /* 0x0000001b001b7207 */ /* 0x050fe40004000000 */
[C---:B------:R-:W-:Y:S02]  /*b330*/  SEL R26, R0.reuse, R26, !P0 ;  /* 0x0000001a001a7207 */ /* 0x040fe40004000000 */
[----:B------:R-:W-:-:S02]  /*b340*/  SEL R25, R0, R25, !P0 ;  /* 0x0000001900197207 */ /* 0x000fc40004000000 */
[C---:B------:R-:W-:Y:S02]  /*b350*/  SEL R24, R0.reuse, R24, !P0 ;  /* 0x0000001800187207 */ /* 0x040fe40004000000 */
[C---:B------:R-:W-:Y:S02]  /*b360*/  SEL R23, R0.reuse, R23, !P0 ;  /* 0x0000001700177207 */ /* 0x040fe40004000000 */
[C---:B------:R-:W-:Y:S02]  /*b370*/  SEL R22, R0.reuse, R22, !P0 ;  /* 0x0000001600167207 */ /* 0x040fe40004000000 */
[C---:B------:R-:W-:Y:S02]  /*b380*/  SEL R21, R0.reuse, R21, !P0 ;  /* 0x0000001500157207 */ /* 0x040fe40004000000 */
        /* <DEDUP_REMOVED lines=19> */
[----:B--2---:R-:W-:-:S05]  /*b4c0*/  SEL R29, R0, R29, !P0 ;  /* 0x0000001d001d7207 */ /* 0x004fca0004000000 */
[----:B------:R0:W-:Y:S04]  /*b4d0*/  STL [R1+0x7c], R29 ;  /* 0x00007c1d01007387 */ /* 0x0001e80000100800 */
[----:B0-----:R-:W2:Y:S04]  /*b4e0*/  LDL.LU R29, [R1+0x1540] ;  /* 0x00154000011d7983 */ /* 0x001ea80000300800 */
[----:B------:R0:W-:Y:S04]  /*b4f0*/  STL [R1+0x78], R28 ;  /* 0x0000781c01007387 */ /* 0x0001e80000100800 */
[----:B0-----:R-:W3:Y:S04]  /*b500*/  LDL.LU R28, [R1+0x153c] ;  /* 0x00153c00011c7983 */ /* 0x001ee80000300800 */
[----:B------:R0:W-:Y:S04]  /*b510*/  STL [R1+0x74], R27 ;  /* 0x0000741b01007387 */ /* 0x0001e80000100800 */
[----:B0-----:R-:W4:Y:S04]  /*b520*/  LDL.LU R27, [R1+0x1538] ;  /* 0x00153800011b7983 */ /* 0x001f280000300800 */
        /* <DEDUP_REMOVED lines=50> */
[----:B--2---:R-:W-:-:S02]  /*b850*/  SEL R4, R0, R4, !P0 ;  /* 0x0000000400047207 */ /* 0x004fc40004000000 */
[C---:B---3--:R-:W-:Y:S02]  /*b860*/  SEL R3, R0.reuse, R3, !P0 ;  /* 0x0000000300037207 */ /* 0x048fe40004000000 */
[C---:B----4-:R-:W-:Y:S02]  /*b870*/  SEL R2, R0.reuse, R2, !P0 ;  /* 0x0000000200027207 */ /* 0x050fe40004000000 */
[C---:B------:R-:W-:Y:S02]  /*b880*/  SEL R14, R0.reuse, R14, !P0 ;  /* 0x0000000e000e7207 */ /* 0x040fe40004000000 */
[C---:B------:R-:W-:Y:S02]  /*b890*/  SEL R15, R0.reuse, R15, !P0 ;  /* 0x0000000f000f7207 */ /* 0x040fe40004000000 */
[C---:B------:R-:W-:Y:S02]  /*b8a0*/  SEL R17, R0.reuse, R17, !P0 ;  /* 0x0000001100117207 */ /* 0x040fe40004000000 */
[----:B------:R-:W-:-:S05]  /*b8b0*/  SEL R16, R0, R16, !P0 ;  /* 0x0000001000107207 */ /* 0x000fca0004000000 */
[----:B------:R-:W-:Y:S04]  /*b8c0*/  STL [R1+0x1448], R16 ;  /* 0x0014481001007387 */ /* 0x000fe80000100800 */
[----:B------:R-:W-:Y:S04]  /*b8d0*/  STL [R1+0x144c], R17 ;  /* 0x00144c1101007387 */ /* 0x000fe80000100800 */
[----:B------:R0:W-:Y:S04]  /*b8e0*/  STL [R1+0x1450], R15 ;  /* 0x0014500f01007387 */ /* 0x0001e80000100800 */
[----:B0-----:R-:W2:Y:S04]  /*b8f0*/  LDL.LU R15, [R1+0x1d8] ;  /* 0x0001d800010f7983 */ /* 0x001ea80000300800 */
[----:B------:R-:W3:Y:S04]  /*b900*/  LDL.LU R17, [R1+0x1d4] ;  /* 0x0001d40001117983 */ /* 0x000ee80000300800 */
[----:B------:R-:W4:Y:S04]  /*b910*/  LDL.LU R16, [R1+0x1d0] ;  /* 0x0001d00001107983 */ /* 0x000f280000300800 */
[----:B------:R0:W-:Y:S04]  /*b920*/  STL [R1+0x1454], R14 ;  /* 0x0014540e01007387 */ /* 0x0001e80000100800 */
[----:B0-----:R-:W2:Y:S04]  /*b930*/  LDL.LU R14, [R1+0x1dc] ;  /* 0x0001dc00010e7983 */ /* 0x001ea80000300800 */
[----:B------:R0:W-:Y:S04]  /*b940*/  STL [R1+0x1458], R2 ;  /* 0x0014580201007387 */ /* 0x0001e80000100800 */
[----:B0-----:R-:W2:Y:S04]  /*b950*/  LDL.LU R2, [R1+0x1e0] ;  /* 0x0001e00001027983 */ /* 0x001ea80000300800 */
[----:B------:R0:W-:Y:S04]  /*b960*/  STL [R1+0x145c], R3 ;  /* 0x00145c0301007387 */ /* 0x0001e80000100800 */
[----:B0-----:R-:W3:Y:S04]  /*b970*/  LDL.LU R3, [R1+0x1e4] ;  /* 0x0001e40001037983 */ /* 0x001ee80000300800 */
[----:B------:R0:W-:Y:S04]  /*b980*/  STL [R1+0x1460], R4 ;  /* 0x0014600401007387 */ /* 0x0001e80000100800 */
[----:B0-----:R-:W4:Y:S01]  /*b990*/  LDL.LU R4, [R1+0x1e8] ;  /* 0x0001e80001047983 */ /* 0x001f220000300800 */
[----:B------:R-:W-:-:S02]  /*b9a0*/  SEL R5, R0, R5, !P0 ;  /* 0x0000000500057207 */ /* 0x000fc40004000000 */
[C---:B------:R-:W-:Y:S02]  /*b9b0*/  SEL R6, R0.reuse, R6, !P0 ;  /* 0x0000000600067207 */ /* 0x040fe40004000000 */
[C---:B------:R-:W-:Y:S02]  /*b9c0*/  SEL R7, R0.reuse, R7, !P0 ;  /* 0x0000000700077207 */ /* 0x040fe40004000000 */
[C---:B------:R-:W-:Y:S01]  /*b9d0*/  SEL R8, R0.reuse, R8, !P0 ;  /* 0x0000000800087207 */ /* 0x040fe20004000000 */
[----:B------:R-:W-:Y:S01]  /*b9e0*/  STL [R1+0x1464], R5 ;  /* 0x0014640501007387 */ /* 0x000fe20000100800 */
        /* <DEDUP_REMOVED lines=31> */
[----:B------:R-:W-:Y:S04]  /*bbe0*/  STL [R1+0x14a0], R24 ;  /* 0x0014a01801007387 */ /* 0x000fe80000100800 */
[----:B------:R-:W-:Y:S04]  /*bbf0*/  STL [R1+0x14a4], R25 ;  /* 0x0014a41901007387 */ /* 0x000fe80000100800 */
[----:B------:R-:W-:Y:S04]  /*bc00*/  STL [R1+0x14a8], R26 ;  /* 0x0014a81a01007387 */ /* 0x000fe80000100800 */
[----:B------:R-:W-:Y:S04]  /*bc10*/  STL [R1+0x14ac], R27 ;  /* 0x0014ac1b01007387 */ /* 0x000fe80000100800 */
[----:B------:R-:W-:Y:S04]  /*bc20*/  STL [R1+0x14b0], R28 ;  /* 0x0014b01c01007387 */ /* 0x000fe80000100800 */
[----:B------:R4:W-:Y:S01]  /*bc30*/  STL [R1+0x14b4], R0 ;  /* 0x0014b40001007387 */ /* 0x0009e20000100800 */
[----:B--2---:R-:W-:-:S02]  /*bc40*/  IMAD R2, R2, c[0x0][0x190], RZ ;  /* 0x0000640002027a24 */ /* 0x004fc400078e02ff */
[----:B---3--:R-:W-:Y:S02]  /*bc50*/  IMAD R29, R3, c[0x0][0x190], RZ ;  /* 0x00006400031d7a24 */ /* 0x008fe400078e02ff */
[----:B------:R-:W-:-:S03]  /*bc60*/  IMAD R3, R15, c[0x0][0x190], RZ ;  /* 0x000064000f037a24 */ /* 0x000fc600078e02ff */
[----:B------:R-:W-:Y:S01]  /*bc70*/  STL [R1+0x14b8], R29 ;  /* 0x0014b81d01007387 */ /* 0x000fe20000100800 */
[----:B----4-:R-:W-:-:S05]  /*bc80*/  IMAD R0, R4, c[0x0][0x190], RZ ;  /* 0x0000640004007a24 */ /* 0x010fca00078e02ff */
[----:B------:R0:W-:Y:S04]  /*bc90*/  STL [R1+0x4f8], R0 ;  /* 0x0004f80001007387 */ /* 0x0001e80000100800 */
[----:B------:R1:W-:Y:S01]  /*bca0*/  STL [R1+0xfc], R2 ;  /* 0x0000fc0201007387 */ /* 0x0003e20000100800 */
[----:B0-----:R-:W-:-:S05]  /*bcb0*/  IMAD R0, R14, c[0x0][0x190], RZ ;  /* 0x000064000e007a24 */ /* 0x001fca00078e02ff */
[----:B------:R0:W-:Y:S04]  /*bcc0*/  STL [R1+0x114], R0 ;  /* 0x0001140001007387 */ /* 0x0001e80000100800 */
[----:B------:R-:W-:Y:S04]  /*bcd0*/  STL [R1+0x13c], R3 ;  /* 0x00013c0301007387 */ /* 0x000fe80000100800 */
[----:B------:R-:W2:Y:S01]  /*bce0*/  LDL.LU R29, [R1+0x1c0] ;  /* 0x0001c000011d7983 */ /* 0x000ea20000300800 */
[----:B-1----:R-:W-:Y:S02]  /*bcf0*/  IMAD R2, R17, c[0x0][0x190], RZ ;  /* 0x0000640011027a24 */ /* 0x002fe400078e02ff */
[----:B0-----:R-:W-:-:S03]  /*bd00*/  IMAD R0, R16, c[0x0][0x190], RZ ;  /* 0x0000640010007a24 */ /* 0x001fc600078e02ff */
[----:B------:R-:W-:Y:S04]  /*bd10*/  STL [R1+0x14c], R2 ;  /* 0x00014c0201007387 */ /* 0x000fe80000100800 */
[----:B--2---:R0:W-:Y:S04]  /*bd20*/  STL [R1+0x14cc], R29 ;  /* 0x0014cc1d01007387 */ /* 0x0041e80000100800 */
[----:B------:R-:W-:Y:S04]  /*bd30*/  STL [R1+0x174], R0 ;  /* 0x0001740001007387 */ /* 0x000fe80000100800 */
        /* <DEDUP_REMOVED lines=31> */
[----:B--2---:R-:W-:-:S05]  /*bf30*/  IMAD R29, R29, c[0x0][0x190], RZ ;  /* 0x000064001d1d7a24 */ /* 0x004fca00078e02ff */
[----:B------:R0:W-:Y:S04]  /*bf40*/  STL [R1+0x1a8], R29 ;  /* 0x0001a81d01007387 */ /* 0x0001e80000100800 */
[----:B0-----:R-:W2:Y:S02]  /*bf50*/  LDL.LU R29, [R1+0x14d0] ;  /* 0x0014d000011d7983 */ /* 0x001ea40000300800 */
[----:B--2---:R-:W-:-:S05]  /*bf60*/  IMAD R29, R29, c[0x0][0x190], RZ ;  /* 0x000064001d1d7a24 */ /* 0x004fca00078e02ff */
[----:B------:R0:W-:Y:S04]  /*bf70*/  STL [R1+0x1c4], R29 ;  /* 0x0001c41d01007387 */ /* 0x0001e80000100800 */
[----:B0-----:R-:W2:Y:S01]  /*bf80*/  LDL.LU R29, [R1+0x14cc] ;  /* 0x0014cc00011d7983 */ /* 0x001ea20000300800 */
[----:B---3--:R-:W-:Y:S02]  /*bf90*/  IMAD R0, R0, c[0x0][0x190], RZ ;  /* 0x0000640000007a24 */ /* 0x008fe400078e02ff */
[----:B----4-:R-:W-:Y:S02]  /*bfa0*/  IMAD R28, R28, c[0x0][0x190], RZ ;  /* 0x000064001c1c7a24 */ /* 0x010fe400078e02ff */
[----:B------:R-:W-:Y:S02]  /*bfb0*/  IMAD R27, R27, c[0x0][0x190], RZ ;  /* 0x000064001b1b7a24 */ /* 0x000fe400078e02ff */
[----:B------:R-:W-:-:S02]  /*bfc0*/  IMAD R25, R25, c[0x0][0x190], RZ ;  /* 0x0000640019197a24 */ /* 0x000fc400078e02ff */
[----:B------:R-:W-:Y:S02]  /*bfd0*/  IMAD R24, R24, c[0x0][0x190], RZ ;  /* 0x0000640018187a24 */ /* 0x000fe400078e02ff */
[----:B------:R-:W-:Y:S02]  /*bfe0*/  IMAD R22, R22, c[0x0][0x190], RZ ;  /* 0x0000640016167a24 */ /* 0x000fe400078e02ff */
[----:B------:R-:W-:Y:S02]  /*bff0*/  IMAD R21, R21, c[0x0][0x190], RZ ;  /* 0x0000640015157a24 */ /* 0x000fe400078e02ff */
[----:B------:R-:W-:Y:S02]  /*c000*/  IMAD R19, R19, c[0x0][0x190], RZ ;  /* 0x0000640013137a24 */ /* 0x000fe400078e02ff */
        /* <DEDUP_REMOVED lines=9> */
[----:B--2---:R-:W-:-:S05]  /*c0a0*/  IMAD R29, R29, c[0x0][0x190], RZ ;  /* 0x000064001d1d7a24 */ /* 0x004fca00078e02ff */
[----:B------:R-:W-:Y:S04]  /*c0b0*/  STL [R1+0x1c0], R29 ;  /* 0x0001c01d01007387 */ /* 0x000fe80000100800 */
[----:B------:R0:W-:Y:S04]  /*c0c0*/  STL [R1+0x1d0], R0 ;  /* 0x0001d00001007387 */ /* 0x0001e80000100800 */
[----:B------:R-:W-:Y:S01]  /*c0d0*/  STL [R1+0x1d4], R28 ;  /* 0x0001d41c01007387 */ /* 0x000fe20000100800 */
[----:B0-----:R-:W-:-:S03]  /*c0e0*/  IMAD R0, R26, c[0x0][0x190], RZ ;  /* 0x000064001a007a24 */ /* 0x001fc600078e02ff */
        /* <DEDUP_REMOVED lines=26> */
[----:B------:R1:W-:Y:S01]  /*c290*/  STL [R1+0x25c], R3 ;  /* 0x00025c0301007387 */ /* 0x0003e20000100800 */
[----:B0-----:R-:W-:-:S03]  /*c2a0*/  IMAD R0, R14, c[0x0][0x190], RZ ;  /* 0x000064000e007a24 */ /* 0x001fc600078e02ff */
[----:B------:R0:W-:Y:S01]  /*c2b0*/  STL [R1+0x268], R2 ;  /* 0x0002680201007387 */ /* 0x0001e20000100800 */
[----:B-1----:R-:W-:-:S03]  /*c2c0*/  IMAD R3, R15, c[0x0][0x190], RZ ;  /* 0x000064000f037a24 */ /* 0x002fc600078e02ff */
[----:B------:R1:W-:Y:S04]  /*c2d0*/  STL [R1+0x26c], R0 ;  /* 0x00026c0001007387 */ /* 0x0003e80000100800 */
[----:B------:R-:W-:Y:S04]  /*c2e0*/  STL [R1+0x278], R3 ;  /* 0x0002780301007387 */ /* 0x000fe80000100800 */
[----:B------:R-:W2:Y:S01]  /*c2f0*/  LDL.LU R29, [R1+0x108] ;  /* 0x00010800011d7983 */ /* 0x000ea20000300800 */
[----:B0-----:R-:W-:Y:S02]  /*c300*/  IMAD R2, R17, c[0x0][0x190], RZ ;  /* 0x0000640011027a24 */ /* 0x001fe400078e02ff */
[----:B-1----:R-:W-:-:S03]  /*c310*/  IMAD R0, R16, c[0x0][0x190], RZ ;  /* 0x0000640010007a24 */ /* 0x002fc600078e02ff */
        /* <DEDUP_REMOVED lines=165> */
[----:B--2---:R-:W-:-:S05]  /*cd70*/  IMAD R29, R29, c[0x0][0x190], RZ ;  /* 0x000064001d1d7a24 */ /* 0x004fca00078e02ff */
        /* <DEDUP_REMOVED lines=55> */
[----:B0-----:R-:W4:Y:S04]  /*d0f0*/  LDL.LU R17, [R1+0x144c] ;  /* 0x00144c0001117983 */ /* 0x001f280000300800 */
[----:B------:R0:W-:Y:S04]  /*d100*/  STL [R1+0x204], R16 ;  /* 0x0002041001007387 */ /* 0x0001e80000100800 */
[----:B0-----:R-:W4:Y:S01]  /*d110*/  LDL.LU R16, [R1+0x1448] ;  /* 0x0014480001107983 */ /* 0x001f220000300800 */
[----:B--2---:R-:W-:-:S02]  /*d120*/  IMAD R13, R13, c[0x0][0x190], RZ ;  /* 0x000064000d0d7a24 */ /* 0x004fc400078e02ff */
[----:B---3--:R-:W-:Y:S02]  /*d130*/  IMAD R15, R15, c[0x0][0x190], RZ ;  /* 0x000064000f0f7a24 */ /* 0x008fe400078e02ff */
[----:B----4-:R-:W-:Y:S02]  /*d140*/  IMAD R17, R17, c[0x0][0x190], RZ ;  /* 0x0000640011117a24 */ /* 0x010fe400078e02ff */
[----:B------:R-:W-:-:S05]  /*d150*/  IMAD R16, R16, c[0x0][0x190], RZ ;  /* 0x0000640010107a24 */ /* 0x000fca00078e02ff */
[----:B------:R0:W-:Y:S04]  /*d160*/  STL [R1+0x200], R16 ;  /* 0x0002001001007387 */ /* 0x0001e80000100800 */
[----:B0-----:R-:W2:Y:S04]  /*d170*/  LDL.LU R16, [R1+0x1444] ;  /* 0x0014440001107983 */ /* 0x001ea80000300800 */
[----:B------:R0:W-:Y:S04]  /*d180*/  STL [R1+0x1dc], R17 ;  /* 0x0001dc1101007387 */ /* 0x0001e80000100800 */
[----:B0-----:R-:W2:Y:S04]  /*d190*/  LDL.LU R17, [R1+0x1440] ;  /* 0x0014400001117983 */ /* 0x001ea80000300800 */
[----:B------:R0:W-:Y:S02]  /*d1a0*/  STL [R1+0x1d8], R15 ;  /* 0x0001d80f01007387 */ /* 0x0001e40000100800 */
[----:B0-----:R-:W-:-:S02]  /*d1b0*/  IMAD R15, R14, c[0x0][0x190], RZ ;  /* 0x000064000e0f7a24 */ /* 0x001fc400078e02ff */
[----:B------:R-:W-:Y:S02]  /*d1c0*/  IMAD R14, R2, c[0x0][0x190], RZ ;  /* 0x00006400020e7a24 */ /* 0x000fe400078e02ff */
[----:B------:R-:W3:Y:S04]  /*d1d0*/  LDL.LU R2, [R1+0x1a8] ;  /* 0x0001a80001027983 */ /* 0x000ee80000300800 */
[----:B------:R0:W-:Y:S04]  /*d1e0*/  STL [R1+0x1b4], R15 ;  /* 0x0001b40f01007387 */ /* 0x0001e80000100800 */
[----:B------:R1:W-:Y:S01]  /*d1f0*/  STL [R1+0x1b0], R14 ;  /* 0x0001b00e01007387 */ /* 0x0003e20000100800 */
[----:B0-----:R-:W-:-:S03]  /*d200*/  IMAD R15, R3, c[0x0][0x190], RZ ;  /* 0x00006400030f7a24 */ /* 0x001fc600078e02ff */
[----:B------:R-:W4:Y:S01]  /*d210*/  LDL.LU R3, [R1+0x174] ;  /* 0x0001740001037983 */ /* 0x000f220000300800 */
[----:B-1----:R-:W-:-:S03]  /*d220*/  IMAD R14, R4, c[0x0][0x190], RZ ;  /* 0x00006400040e7a24 */ /* 0x002fc600078e02ff */
[----:B------:R0:W-:Y:S04]  /*d230*/  STL [R1+0x18c], R15 ;  /* 0x00018c0f01007387 */ /* 0x0001e80000100800 */
[----:B------:R-:W2:Y:S04]  /*d240*/  LDL.LU R4, [R1+0x1c4] ;  /* 0x0001c40001047983 */ /* 0x000ea80000300800 */
[----:B------:R1:W-:Y:S01]  /*d250*/  STL [R1+0x188], R14 ;  /* 0x0001880e01007387 */ /* 0x0003e20000100800 */
[----:B0-----:R-:W-:-:S03]  /*d260*/  IMAD R15, R5, c[0x0][0x190], RZ ;  /* 0x00006400050f7a24 */ /* 0x001fc600078e02ff */
[----:B------:R-:W2:Y:S01]  /*d270*/  LDL.LU R5, [R1+0x14c] ;  /* 0x00014c0001057983 */ /* 0x000ea20000300800 */
        /* <DEDUP_REMOVED lines=19> */
[----:B------:R-:W-:Y:S04]  /*d3b0*/  STL [R1+0xdc], R15 ;  /* 0x0000dc0f01007387 */ /* 0x000fe80000100800 */
[----:B------:R-:W2:Y:S04]  /*d3c0*/  LDL.LU R12, [R1+0x1e8] ;  /* 0x0001e800010c7983 */ /* 0x000ea80000300800 */
[----:B------:R0:W-:Y:S02]  /*d3d0*/  STL [R1+0xd8], R14 ;  /* 0x0000d80e01007387 */ /* 0x0001e40000100800 */
[----:B0-----:R-:W-:-:S02]  /*d3e0*/  IMAD R14, R18, c[0x0][0x190], RZ ;  /* 0x00006400120e7a24 */ /* 0x001fc400078e02ff */
[----:B------:R-:W2:Y:S04]  /*d3f0*/  LDL.LU R18, [R1+0x1ec] ;  /* 0x0001ec0001127983 */ /* 0x000ea80000300800 */
[----:B------:R0:W-:Y:S04]  /*d400*/  STL [R1+0xd4], R13 ;  /* 0x0000d40d01007387 */ /* 0x0001e80000100800 */
[----:B------:R1:W-:Y:S01]  /*d410*/  STL [R1+0xd0], R14 ;  /* 0x0000d00e01007387 */ /* 0x0003e20000100800 */
[----:B0-----:R-:W-:-:S03]  /*d420*/  IMAD R13, R19, c[0x0][0x190], RZ ;  /* 0x00006400130d7a24 */ /* 0x001fc600078e02ff */
[----:B------:R-:W2:Y:S01]  /*d430*/  LDL.LU R19, [R1+0x1ac] ;  /* 0x0001ac0001137983 */ /* 0x000ea20000300800 */
[----:B-1----:R-:W-:Y:S02]  /*d440*/  IMAD R14, R21, c[0x0][0x190], RZ ;  /* 0x00006400150e7a24 */ /* 0x002fe400078e02ff */
[----:B------:R-:W-:Y:S02]  /*d450*/  IMAD R23, R23, c[0x0][0x190], RZ ;  /* 0x0000640017177a24 */ /* 0x000fe400078e02ff */
[----:B------:R-:W-:Y:S02]  /*d460*/  IMAD R21, R24, c[0x0][0x190], RZ ;  /* 0x0000640018157a24 */ /* 0x000fe400078e02ff */
[----:B------:R-:W-:Y:S02]  /*d470*/  IMAD R15, R25, c[0x0][0x190], RZ ;  /* 0x00006400190f7a24 */ /* 0x000fe400078e02ff */
[----:B------:R-:W-:Y:S02]  /*d480*/  IMAD R27, R27, c[0x0][0x190], RZ ;  /* 0x000064001b1b7a24 */ /* 0x000fe400078e02ff */
[----:B------:R-:W-:Y:S01]  /*d490*/  IMAD R28, R28, c[0x0][0x190], RZ ;  /* 0x000064001c1c7a24 */ /* 0x000fe200078e02ff */
[----:B--2---:R-:W-:Y:S04]  /*d4a0*/  STL.64 [R1+0x1438], R18 ;  /* 0x0014381201007387 */ /* 0x004fe80000100a00 */
[----:B------:R0:W-:Y:S02]  /*d4b0*/  STL [R1+0xcc], R13 ;  /* 0x0000cc0d01007387 */ /* 0x0001e40000100800 */
[----:B0-----:R-:W-:-:S02]  /*d4c0*/  IMAD R13, R20, c[0x0][0x190], RZ ;  /* 0x00006400140d7a24 */ /* 0x001fc400078e02ff */
[----:B------:R-:W2:Y:S04]  /*d4d0*/  LDL.LU R20, [R1+0x19c] ;  /* 0x00019c0001147983 */ /* 0x000ea80000300800 */
[----:B------:R0:W-:Y:S02]  /*d4e0*/  STL [R1+0xc8], R13 ;  /* 0x0000c80d01007387 */ /* 0x0001e40000100800 */
[----:B0-----:R-:W-:Y:S02]  /*d4f0*/  IMAD R13, R22, c[0x0][0x190], RZ ;  /* 0x00006400160d7a24 */ /* 0x001fe400078e02ff */
[----:B------:R-:W2:Y:S04]  /*d500*/  LDL.LU R22, [R1+0x198] ;  /* 0x0001980001167983 */ /* 0x000ea80000300800 */
[----:B------:R0:W-:Y:S04]  /*d510*/  STL [R1+0xc4], R14 ;  /* 0x0000c40e01007387 */ /* 0x0001e80000100800 */
[----:B------:R-:W-:Y:S04]  /*d520*/  STL [R1+0xc0], R13 ;  /* 0x0000c00d01007387 */ /* 0x000fe80000100800 */
[----:B------:R-:W2:Y:S01]  /*d530*/  LDL.LU R24, [R1+0x1f8] ;  /* 0x0001f80001187983 */ /* 0x000ea20000300800 */
[----:B0-----:R-:W-:-:S03]  /*d540*/  IMAD R14, R26, c[0x0][0x190], RZ ;  /* 0x000064001a0e7a24 */ /* 0x001fc600078e02ff */
[----:B------:R-:W-:Y:S01]  /*d550*/  STL [R1+0xbc], R23 ;  /* 0x0000bc1701007387 */ /* 0x000fe20000100800 */
[----:B------:R-:W-:-:S03]  /*d560*/  IMAD.WIDE R18, R29, 0x2, R16 ;  /* 0x000000021d127825 */ /* 0x000fc600078e0210 */
[----:B------:R-:W-:Y:S04]  /*d570*/  STL [R1+0xb8], R21 ;  /* 0x0000b81501007387 */ /* 0x000fe80000100800 */
[----:B------:R-:W-:Y:S04]  /*d580*/  STL [R1+0xb4], R15 ;  /* 0x0000b40f01007387 */ /* 0x000fe80000100800 */
[----:B------:R-:W-:Y:S04]  /*d590*/  STL [R1+0xb0], R14 ;  /* 0x0000b00e01007387 */ /* 0x000fe80000100800 */
[----:B------:R-:W-:Y:S04]  /*d5a0*/  STL [R1+0x1380], R14 ;  /* 0x0013800e01007387 */ /* 0x000fe80000100800 */
[----:B------:R0:W-:Y:S04]  /*d5b0*/  STL [R1+0x1384], R15 ;  /* 0x0013840f01007387 */ /* 0x0001e80000100800 */
[----:B------:R-:W-:Y:S04]  /*d5c0*/  STL [R1+0xac], R27 ;  /* 0x0000ac1b01007387 */ /* 0x000fe80000100800 */
[----:B------:R1:W-:Y:S01]  /*d5d0*/  STL.64 [R1+0xa0], R18 ;  /* 0x0000a01201007387 */ /* 0x0003e20000100a00 */
[----:B0-----:R-:W-:-:S03]  /*d5e0*/  IMAD.WIDE R14, R11, 0x2, R16 ;  /* 0x000000020b0e7825 */ /* 0x001fc600078e0210 */
[----:B------:R-:W-:Y:S04]  /*d5f0*/  STL [R1+0xa8], R28 ;  /* 0x0000a81c01007387 */ /* 0x000fe80000100800 */
[----:B------:R0:W-:Y:S04]  /*d600*/  STL.64 [R1+0x1388], R28 ;  /* 0x0013881c01007387 */ /* 0x0001e80000100a00 */
[----:B------:R3:W-:Y:S01]  /*d610*/  STL.64 [R1+0x98], R14 ;  /* 0x0000980e01007387 */ /* 0x0007e20000100a00 */
[----:B-1----:R-:W-:-:S04]  /*d620*/  IMAD.WIDE R18, R5, 0x2, R16 ;  /* 0x0000000205127825 */ /* 0x002fc800078e0210 */
[----:B0-----:R-:W-:-:S04]  /*d630*/  IMAD.WIDE R28, R7, 0x2, R16 ;  /* 0x00000002071c7825 */ /* 0x001fc800078e0210 */
[----:B---3--:R-:W-:-:S05]  /*d640*/  IMAD.WIDE R14, R9, 0x2, R16 ;  /* 0x00000002090e7825 */ /* 0x008fca00078e0210 */
[----:B------:R4:W-:Y:S04]  /*d650*/  STL.64 [R1+0x90], R14 ;  /* 0x0000900e01007387 */ /* 0x0009e80000100a00 */
[----:B------:R0:W-:Y:S01]  /*d660*/  STL.64 [R1+0x88], R28 ;  /* 0x0000881c01007387 */ /* 0x0001e20000100a00 */
[----:B----4-:R-:W-:-:S03]  /*d670*/  IMAD.WIDE R14, R3, 0x2, R16 ;  /* 0x00000002030e7825 */ /* 0x010fc600078e0210 */
[----:B0-----:R-:W3:Y:S04]  /*d680*/  LDL R28, [R1+0x170] ;  /* 0x00017000011c7983 */ /* 0x001ee80000100800 */
[----:B------:R0:W-:Y:S04]  /*d690*/  STL.64 [R1+0x80], R18 ;  /* 0x0000801201007387 */ /* 0x0001e80000100a00 */
[----:B------:R-:W4:Y:S04]  /*d6a0*/  LDL R29, [R1+0x214] ;  /* 0x00021400011d7983 */ /* 0x000f280000100800 */
[----:B------:R1:W-:Y:S01]  /*d6b0*/  STL.64 [R1+0x78], R14 ;  /* 0x0000780e01007387 */ /* 0x0003e20000100a00 */
[----:B0-----:R-:W-:-:S03]  /*d6c0*/  IMAD.WIDE R18, R2, 0x2, R16 ;  /* 0x0000000202127825 */ /* 0x001fc600078e0210 */
[----:B------:R-:W2:Y:S04]  /*d6d0*/  LDL R26, [R1+0x22c] ;  /* 0x00022c00011a7983 */ /* 0x000ea80000100800 */
[----:B------:R-:W2:Y:S04]  /*d6e0*/  LDL R25, [R1+0x238] ;  /* 0x0002380001197983 */ /* 0x000ea80000100800 */
[----:B-1----:R-:W2:Y:S04]  /*d6f0*/  LDL R15, [R1+0x220] ;  /* 0x00022000010f7983 */ /* 0x002ea80000100800 */
[----:B------:R-:W2:Y:S04]  /*d700*/  LDL R14, [R1+0x224] ;  /* 0x00022400010e7983 */ /* 0x000ea80000100800 */
[----:B------:R-:W2:Y:S04]  /*d710*/  LDL R13, [R1+0x23c] ;  /* 0x00023c00010d7983 */ /* 0x000ea80000100800 */
[----:B------:R0:W-:Y:S04]  /*d720*/  STL.64 [R1+0x1390], R2 ;  /* 0x0013900201007387 */ /* 0x0001e80000100a00 */
[----:B0-----:R-:W2:Y:S04]  /*d730*/  LDL R2, [R1+0x180] ;  /* 0x0001800001027983 */ /* 0x001ea80000100800 */
[----:B------:R0:W-:Y:S04]  /*d740*/  STL.64 [R1+0x70], R18 ;  /* 0x0000701201007387 */ /* 0x0001e80000100a00 */
[----:B------:R-:W2:Y:S04]  /*d750*/  LDL R3, [R1+0x210] ;  /* 0x0002100001037983 */ /* 0x000ea80000100800 */
[----:B------:R1:W-:Y:S01]  /*d760*/  STL.64 [R1+0x1398], R4 ;  /* 0x0013980401007387 */ /* 0x0003e20000100a00 */
[----:B0-----:R-:W-:-:S03]  /*d770*/  IMAD.WIDE R18, R4, 0x2, R16 ;  /* 0x0000000204127825 */ /* 0x001fc600078e0210 */
[----:B-1----:R-:W2:Y:S04]  /*d780*/  LDL R4, [R1+0x1fc] ;  /* 0x0001fc0001047983 */ /* 0x002ea80000100800 */
[----:B------:R0:W-:Y:S04]  /*d790*/  STL.64 [R1+0x68], R18 ;  /* 0x0000681201007387 */ /* 0x0001e80000100a00 */
[----:B------:R-:W3:Y:S01]  /*d7a0*/  LDL R5, [R1+0x184] ;  /* 0x0001840001057983 */ /* 0x000ee20000100800 */
[----:B0-----:R-:W-:-:S05]  /*d7b0*/  IMAD.WIDE R18, R6, 0x2, R16 ;  /* 0x0000000206127825 */ /* 0x001fca00078e0210 */
[----:B------:R0:W-:Y:S04]  /*d7c0*/  STL.64 [R1+0x60], R18 ;  /* 0x0000601201007387 */ /* 0x0001e80000100a00 */
[----:B0-----:R-:W3:Y:S04]  /*d7d0*/  LDL.LU.64 R18, [R1+0x1438] ;  /* 0x0014380001127983 */ /* 0x001ee80000300a00 */
[----:B------:R0:W-:Y:S04]  /*d7e0*/  STL.64 [R1+0x13a0], R6 ;  /* 0x0013a00601007387 */ /* 0x0001e80000100a00 */
[----:B------:R1:W-:Y:S01]  /*d7f0*/  STL.64 [R1+0x13a8], R8 ;  /* 0x0013a80801007387 */ /* 0x0003e20000100a00 */
[----:B0-----:R-:W-:-:S05]  /*d800*/  IMAD.WIDE R6, R8, 0x2, R16 ;  /* 0x0000000208067825 */ /* 0x001fca00078e0210 */
[----:B------:R0:W-:Y:S01]  /*d810*/  STL.64 [R1+0x58], R6 ;  /* 0x0000580601007387 */ /* 0x0001e20000100a00 */
[----:B-1----:R-:W-:-:S03]  /*d820*/  IMAD.WIDE R8, R12, 0x2, R16 ;  /* 0x000000020c087825 */ /* 0x002fc600078e0210 */
[----:B------:R2:W-:Y:S01]  /*d830*/  STL.64 [R1+0x13b0], R10 ;  /* 0x0013b00a01007387 */ /* 0x0005e20000100a00 */
[----:B0-----:R-:W-:-:S05]  /*d840*/  IMAD.WIDE R6, R10, 0x2, R16 ;  /* 0x000000020a067825 */ /* 0x001fca00078e0210 */
[----:B------:R3:W-:Y:S04]  /*d850*/  STL.64 [R1+0x50], R6 ;  /* 0x0000500601007387 */ /* 0x0007e80000100a00 */
[----:B------:R-:W-:Y:S04]  /*d860*/  STL [R1+0x13dc], R12 ;  /* 0x0013dc0c01007387 */ /* 0x000fe80000100800 */
[----:B------:R0:W-:Y:S01]  /*d870*/  STL.64 [R1+0x48], R8 ;  /* 0x0000480801007387 */ /* 0x0001e20000100a00 */
[----:B--2---:R-:W-:-:S04]  /*d880*/  IMAD.WIDE R10, R4, 0x2, R16 ;  /* 0x00000002040a7825 */ /* 0x004fc800078e0210 */
[--C-:B---3--:R-:W-:Y:S01]  /*d890*/  IMAD.WIDE R6, R19, 0x2, R16.reuse ;  /* 0x0000000213067825 */ /* 0x108fe200078e0210 */
[----:B------:R-:W-:Y:S03]  /*d8a0*/  STL.64 [R1+0x13b8], R18 ;  /* 0x0013b81201007387 */ /* 0x000fe60000100a00 */
[--C-:B0-----:R-:W-:Y:S01]  /*d8b0*/  IMAD.WIDE R8, R18, 0x2, R16.reuse ;  /* 0x0000000212087825 */ /* 0x101fe200078e0210 */
[----:B------:R0:W-:Y:S04]  /*d8c0*/  STL.64 [R1+0x40], R6 ;  /* 0x0000400601007387 */ /* 0x0001e80000100a00 */
[----:B------:R1:W-:Y:S04]  /*d8d0*/  STL.64 [R1+0x38], R8 ;  /* 0x0000380801007387 */ /* 0x0003e80000100a00 */
[----:B------:R-:W-:Y:S01]  /*d8e0*/  STL.64 [R1+0x13c0], R20 ;  /* 0x0013c01401007387 */ /* 0x000fe20000100a00 */
[----:B0-----:R-:W-:-:S04]  /*d8f0*/  IMAD.WIDE R6, R20, 0x2, R16 ;  /* 0x0000000214067825 */ /* 0x001fc800078e0210 */
[--C-:B-1----:R-:W-:Y:S01]  /*d900*/  IMAD.WIDE R8, R22, 0x2, R16.reuse ;  /* 0x0000000216087825 */ /* 0x102fe200078e0210 */
[----:B------:R0:W-:Y:S04]  /*d910*/  STL.64 [R1+0x30], R6 ;  /* 0x0000300601007387 */ /* 0x0001e80000100a00 */
[----:B------:R-:W-:Y:S04]  /*d920*/  STL.64 [R1+0x13c8], R22 ;  /* 0x0013c81601007387 */ /* 0x000fe80000100a00 */
[----:B------:R1:W-:Y:S01]  /*d930*/  STL.64 [R1+0x28], R8 ;  /* 0x0000280801007387 */ /* 0x0003e20000100a00 */
[----:B0-----:R-:W-:-:S05]  /*d940*/  IMAD.WIDE R6, R24, 0x2, R16 ;  /* 0x0000000218067825 */ /* 0x001fca00078e0210 */
[----:B------:R0:W-:Y:S01]  /*d950*/  STL.64 [R1+0x20], R6 ;  /* 0x0000200601007387 */ /* 0x0001e20000100a00 */
[----:B-1----:R-:W-:-:S03]  /*d960*/  IMAD.WIDE R8, R5, 0x2, R16 ;  /* 0x0000000205087825 */ /* 0x002fc600078e0210 */
[----:B------:R-:W-:Y:S01]  /*d970*/  STL.64 [R1+0xe0], R10 ;  /* 0x0000e00a01007387 */ /* 0x000fe20000100a00 */
[----:B------:R-:W-:-:S03]  /*d980*/  IMAD.WIDE R4, R3, 0x2, R16 ;  /* 0x0000000203047825 */ /* 0x000fc600078e0210 */
[----:B------:R-:W-:Y:S01]  /*d990*/  STL.64 [R1+0xf0], R8 ;  /* 0x0000f00801007387 */ /* 0x000fe20000100a00 */
[----:B0-----:R-:W-:-:S04]  /*d9a0*/  IMAD.WIDE R6, R2, 0x2, R16 ;  /* 0x0000000202067825 */ /* 0x001fc800078e0210 */
[--C-:B------:R-:W-:Y:S01]  /*d9b0*/  IMAD.WIDE R2, R28, 0x2, R16.reuse ;  /* 0x000000021c027825 */ /* 0x100fe200078e0210 */
[----:B------:R4:W-:Y:S04]  /*d9c0*/  STL.64 [R1+0x108], R6 ;  /* 0x0001080601007387 */ /* 0x0009e80000100a00 */
[----:B------:R0:W-:Y:S04]  /*d9d0*/  STL.64 [R1+0x118], R4 ;  /* 0x0001180401007387 */ /* 0x0001e80000100a00 */
[----:B------:R1:W-:Y:S01]  /*d9e0*/  STL.64 [R1+0x130], R2 ;  /* 0x0001300201007387 */ /* 0x0003e20000100a00 */
[----:B----4-:R-:W-:-:S04]  /*d9f0*/  IMAD.WIDE R6, R29, 0x2, R16 ;  /* 0x000000021d067825 */ /* 0x010fc800078e0210 */
[--C-:B0-----:R-:W-:Y:S01]  /*da00*/  IMAD.WIDE R4, R15, 0x2, R16.reuse ;  /* 0x000000020f047825 */ /* 0x101fe200078e0210 */
[----:B------:R0:W-:Y:S03]  /*da10*/  STL.64 [R1+0x140], R6 ;  /* 0x0001400601007387 */ /* 0x0001e60000100a00 */
[--C-:B-1----:R-:W-:Y:S01]  /*da20*/  IMAD.WIDE R2, R14, 0x2, R16.reuse ;  /* 0x000000020e027825 */ /* 0x102fe200078e0210 */
[----:B------:R1:W-:Y:S04]  /*da30*/  STL.64 [R1+0x150], R4 ;  /* 0x0001500401007387 */ /* 0x0003e80000100a00 */
[----:B------:R2:W-:Y:S01]  /*da40*/  STL.64 [R1+0x168], R2 ;  /* 0x0001680201007387 */ /* 0x0005e20000100a00 */
[----:B0-----:R-:W-:-:S04]  /*da50*/  IMAD.WIDE R6, R26, 0x2, R16 ;  /* 0x000000021a067825 */ /* 0x001fc800078e0210 */
[--C-:B-1----:R-:W-:Y:S01]  /*da60*/  IMAD.WIDE R4, R25, 0x2, R16.reuse ;  /* 0x0000000219047825 */ /* 0x102fe200078e0210 */
[----:B------:R-:W-:Y:S04]  /*da70*/  STL.64 [R1+0x178], R6 ;  /* 0x0001780601007387 */ /* 0x000fe80000100a00 */
[----:B------:R-:W3:Y:S04]  /*da80*/  LDL R22, [R1+0x27c] ;  /* 0x00027c0001167983 */ /* 0x000ee80000100800 */
[----:B------:R-:W-:Y:S04]  /*da90*/  STL.64 [R1+0x190], R4 ;  /* 0x0001900401007387 */ /* 0x000fe80000100a00 */
[----:B------:R-:W4:Y:S01]  /*daa0*/  LDL R23, [R1+0x288] ;  /* 0x0002880001177983 */ /* 0x000f220000100800 */
[----:B--2---:R-:W-:-:S05]  /*dab0*/  IMAD.WIDE R2, R13, 0x2, R16 ;  /* 0x000000020d027825 */ /* 0x004fca00078e0210 */
[----:B------:R-:W-:Y:S04]  /*dac0*/  STL.64 [R1+0x1a0], R2 ;  /* 0x0001a00201007387 */ /* 0x000fe80000100a00 */
[----:B----4-:R0:W-:Y:S04]  /*dad0*/  STL [R1+0x1414], R23 ;  /* 0x0014141701007387 */ /* 0x0101e80000100800 */
[----:B0-----:R-:W2:Y:S04]  /*dae0*/  LDL R23, [R1+0x278] ;  /* 0x0002780001177983 */ /* 0x001ea80000100800 */
[----:B---3--:R0:W-:Y:S04]  /*daf0*/  STL [R1+0x1418], R22 ;  /* 0x0014181601007387 */ /* 0x0081e80000100800 */
[----:B0-----:R-:W3:Y:S04]  /*db00*/  LDL R22, [R1+0x26c] ;  /* 0x00026c0001167983 */ /* 0x001ee80000100800 */
[----:B--2---:R0:W-:Y:S04]  /*db10*/  STL [R1+0x141c], R23 ;  /* 0x00141c1701007387 */ /* 0x0041e80000100800 */
        /* <DEDUP_REMOVED lines=10> */
[----:B------:R-:W3:Y:S04]  /*dbc0*/  LDL R20, [R1+0x28c] ;  /* 0x00028c0001147983 */ /* 0x000ee80000100800 */
[----:B------:R-:W4:Y:S04]  /*dbd0*/  LDL R21, [R1+0x298] ;  /* 0x0002980001157983 */ /* 0x000f280000100800 */
[----:B------:R-:W3:Y:S04]  /*dbe0*/  LDL R18, [R1+0x29c] ;  /* 0x00029c0001127983 */ /* 0x000ee80000100800 */
        /* <DEDUP_REMOVED lines=18> */
[----:B------:R-:W3:Y:S01]  /*dd10*/  LDL R13, [R1+0x380] ;  /* 0x00038000010d7983 */ /* 0x000ee20000100800 */
[----:B--2---:R-:W-:-:S05]  /*dd20*/  IMAD.WIDE R22, R23, 0x2, R16 ;  /* 0x0000000217167825 */ /* 0x004fca00078e0210 */
[----:B------:R0:W-:Y:S04]  /*dd30*/  STL.64 [R1+0x1b8], R22 ;  /* 0x0001b81601007387 */ /* 0x0001e80000100a00 */
[----:B0-----:R-:W2:Y:S02]  /*dd40*/  LDL.LU R22, [R1+0x1430] ;  /* 0x0014300001167983 */ /* 0x001ea40000300800 */
        /* <DEDUP_REMOVED lines=22> */
[----:B------:R3:W-:Y:S02]  /*deb0*/  STL.64 [R1+0x250], R22 ;  /* 0x0002501601007387 */ /* 0x0007e40000100a00 */
[----:B---3--:R-:W-:-:S04]  /*dec0*/  IMAD.WIDE R22, R20, 0x2, R16 ;  /* 0x0000000214167825 */ /* 0x008fc800078e0210 */
[--C-:B----4-:R-:W-:Y:S01]  /*ded0*/  IMAD.WIDE R20, R21, 0x2, R16.reuse ;  /* 0x0000000215147825 */ /* 0x110fe200078e0210 */
[----:B------:R0:W-:Y:S04]  /*dee0*/  STL.64 [R1+0x260], R22 ;  /* 0x0002601601007387 */ /* 0x0001e80000100a00 */
[----:B------:R1:W-:Y:S01]  /*def0*/  STL.64 [R1+0x270], R20 ;  /* 0x0002701401007387 */ /* 0x0003e20000100a00 */
[----:B0-----:R-:W-:-:S04]  /*df00*/  IMAD.WIDE R22, R18, 0x2, R16 ;  /* 0x0000000212167825 */ /* 0x001fc800078e0210 */
[--C-:B-1----:R-:W-:Y:S01]  /*df10*/  IMAD.WIDE R20, R19, 0x2, R16.reuse ;  /* 0x0000000213147825 */ /* 0x102fe200078e0210 */
[----:B------:R0:W-:Y:S03]  /*df20*/  STL.64 [R1+0x280], R22 ;  /* 0x0002801601007387 */ /* 0x0001e60000100a00 */
[--C-:B------:R-:W-:Y:S01]  /*df30*/  IMAD.WIDE R18, R12, 0x2, R16.reuse ;  /* 0x000000020c127825 */ /* 0x100fe200078e0210 */
[----:B------:R1:W-:Y:S04]  /*df40*/  STL.64 [R1+0x290], R20 ;  /* 0x0002901401007387 */ /* 0x0003e80000100a00 */
[----:B------:R2:W-:Y:S01]  /*df50*/  STL.64 [R1+0x2a0], R18 ;  /* 0x0002a01201007387 */ /* 0x0005e20000100a00 */
[----:B0-----:R-:W-:-:S04]  /*df60*/  IMAD.WIDE R22, R10, 0x2, R16 ;  /* 0x000000020a167825 */ /* 0x001fc800078e0210 */
[--C-:B-1----:R-:W-:Y:S01]  /*df70*/  IMAD.WIDE R20, R11, 0x2, R16.reuse ;  /* 0x000000020b147825 */ /* 0x102fe200078e0210 */
[----:B------:R-:W-:Y:S03]  /*df80*/  STL.64 [R1+0x2b0], R22 ;  /* 0x0002b01601007387 */ /* 0x000fe60000100a00 */
[--C-:B--2---:R-:W-:Y:S01]  /*df90*/  IMAD.WIDE R18, R8, 0x2, R16.reuse ;  /* 0x0000000208127825 */ /* 0x104fe200078e0210 */
[----:B------:R-:W-:Y:S03]  /*dfa0*/  STL.64 [R1+0x2c8], R20 ;  /* 0x0002c81401007387 */ /* 0x000fe60000100a00 */
[--C-:B------:R-:W-:Y:S01]  /*dfb0*/  IMAD.WIDE R10, R9, 0x2, R16.reuse ;  /* 0x00000002090a7825 */ /* 0x100fe200078e0210 */
[----:B------:R-:W-:Y:S03]  /*dfc0*/  STL.64 [R1+0x2e0], R18 ;  /* 0x0002e01201007387 */ /* 0x000fe60000100a00 */
[--C-:B------:R-:W-:Y:S01]  /*dfd0*/  IMAD.WIDE R8, R6, 0x2, R16.reuse ;  /* 0x0000000206087825 */ /* 0x100fe200078e0210 */
        /* <DEDUP_REMOVED lines=16> */
[----:B------:R0:W-:Y:S03]  /*e0e0*/  STL.64 [R1+0x3b0], R6 ;  /* 0x0003b00601007387 */ /* 0x0001e60000100a00 */
[--C-:B--2---:R-:W-:Y:S01]  /*e0f0*/  IMAD.WIDE R2, R14, 0x2, R16.reuse ;  /* 0x000000020e027825 */ /* 0x104fe200078e0210 */
        /* <DEDUP_REMOVED lines=113> */
[----:B------:R-:W-:Y:S03]  /*e810*/  STL.64 [R1+0x930], R6 ;  /* 0x0009300601007387 */ /* 0x000fe60000100a00 */
[--C-:B--2---:R-:W-:Y:S01]  /*e820*/  IMAD.WIDE R2, R13, 0x2, R16.reuse ;  /* 0x000000020d027825 */ /* 0x104fe200078e0210 */
[----:B------:R-:W2:Y:S04]  /*e830*/  LDL R12, [R1+0x4ec] ;  /* 0x0004ec00010c7983 */ /* 0x000ea80000100800 */
[----:B------:R-:W-:Y:S04]  /*e840*/  STL.64 [R1+0x940], R4 ;  /* 0x0009400401007387 */ /* 0x000fe80000100a00 */
[----:B------:R-:W3:Y:S04]  /*e850*/  LDL R13, [R1+0x4f0] ;  /* 0x0004f000010d7983 */ /* 0x000ee80000100800 */
[----:B------:R-:W-:Y:S04]  /*e860*/  STL.64 [R1+0x950], R2 ;  /* 0x0009500201007387 */ /* 0x000fe80000100a00 */
        /* <DEDUP_REMOVED lines=8> */
[----:B---3--:R-:W-:Y:S04]  /*e8f0*/  STL [R1+0x13f0], R13 ;  /* 0x0013f00d01007387 */ /* 0x008fe80000100800 */
[----:B------:R-:W3:Y:S04]  /*e900*/  LDL R23, [R1+0x200] ;  /* 0x0002000001177983 */ /* 0x000ee80000100800 */
[----:B------:R-:W4:Y:S04]  /*e910*/  LDL R22, [R1+0x204] ;  /* 0x0002040001167983 */ /* 0x000f280000100800 */
[----:B---3--:R0:W-:Y:S04]  /*e920*/  STL [R1+0x13d0], R23 ;  /* 0x0013d01701007387 */ /* 0x0081e80000100800 */
[----:B0-----:R-:W3:Y:S01]  /*e930*/  LDL R23, [R1+0x228] ;  /* 0x0002280001177983 */ /* 0x001ee20000100800 */
[----:B--2---:R-:W-:-:S03]  /*e940*/  IMAD.WIDE R12, R12, 0x2, R16 ;  /* 0x000000020c0c7825 */ /* 0x004fc600078e0210 */
[----:B----4-:R0:W-:Y:S04]  /*e950*/  STL [R1+0x13d4], R22 ;  /* 0x0013d41601007387 */ /* 0x0101e80000100800 */
[----:B0-----:R-:W2:Y:S04]  /*e960*/  LDL R22, [R1+0x4f4] ;  /* 0x0004f40001167983 */ /* 0x001ea80000100800 */
[----:B---3--:R-:W-:Y:S04]  /*e970*/  STL [R1+0x13d8], R23 ;  /* 0x0013d81701007387 */ /* 0x008fe80000100800 */
[----:B------:R-:W3:Y:S04]  /*e980*/  LDL R20, [R1+0x1dc] ;  /* 0x0001dc0001147983 */ /* 0x000ee80000100800 */
[----:B------:R-:W4:Y:S04]  /*e990*/  LDL R21, [R1+0x1d8] ;  /* 0x0001d80001157983 */ /* 0x000f280000100800 */
[----:B------:R-:W2:Y:S04]  /*e9a0*/  LDL R18, [R1+0x1b4] ;  /* 0x0001b40001127983 */ /* 0x000ea80000100800 */
        /* <DEDUP_REMOVED lines=30> */
[----:B0-----:R-:W2:Y:S01]  /*eb90*/  LDL.LU R13, [R1+0x13e0] ;  /* 0x0013e000010d7983 */ /* 0x001ea20000300800 */
[----:B------:R-:W-:-:S04]  /*eba0*/  IMAD.WIDE R22, R22, 0x2, R16 ;  /* 0x0000000216167825 */ /* 0x000fc800078e0210 */
[----:B--2---:R-:W-:-:S05]  /*ebb0*/  IMAD.WIDE R12, R13, 0x2, R16 ;  /* 0x000000020d0c7825 */ /* 0x004fca00078e0210 */
[----:B------:R0:W-:Y:S04]  /*ebc0*/  STL.64 [R1+0x9b0], R12 ;  /* 0x0009b00c01007387 */ /* 0x0001e80000100a00 */
[----:B0-----:R-:W2:Y:S04]  /*ebd0*/  LDL.LU R12, [R1+0x13dc] ;  /* 0x0013dc00010c7983 */ /* 0x001ea80000300800 */
        /* <DEDUP_REMOVED lines=14> */
[----:B0-----:R-:W2:Y:S04]  /*ecc0*/  LDL.LU.64 R22, [R1+0x13c8] ;  /* 0x0013c80001167983 */ /* 0x001ea80000300a00 */
[----:B------:R0:W-:Y:S02]  /*ecd0*/  STL.64 [R1+0xa10], R20 ;  /* 0x000a101401007387 */ /* 0x0001e40000100a00 */
[----:B0-----:R-:W-:-:S05]  /*ece0*/  IMAD.WIDE R20, R18, 0x2, R16 ;  /* 0x0000000212147825 */ /* 0x001fca00078e0210 */
[----:B------:R0:W-:Y:S04]  /*ecf0*/  STL.64 [R1+0xa20], R20 ;  /* 0x000a201401007387 */ /* 0x0001e80000100a00 */
[----:B0-----:R-:W3:Y:S01]  /*ed00*/  LDL.LU.64 R20, [R1+0x13c0] ;  /* 0x0013c00001147983 */ /* 0x001ee20000300a00 */
[----:B------:R-:W-:-:S05]  /*ed10*/  IMAD.WIDE R18, R19, 0x2, R16 ;  /* 0x0000000213127825 */ /* 0x000fca00078e0210 */
[----:B------:R0:W-:Y:S02]  /*ed20*/  STL.64 [R1+0xa30], R18 ;  /* 0x000a301201007387 */ /* 0x0001e40000100a00 */
[----:B0-----:R-:W-:-:S04]  /*ed30*/  IMAD.WIDE R18, R10, 0x2, R16 ;  /* 0x000000020a127825 */ /* 0x001fc800078e0210 */
[--C-:B------:R-:W-:Y:S01]  /*ed40*/  IMAD.WIDE R10, R11, 0x2, R16.reuse ;  /* 0x000000020b0a7825 */ /* 0x100fe200078e0210 */
[----:B------:R0:W-:Y:S04]  /*ed50*/  STL.64 [R1+0xa40], R18 ;  /* 0x000a401201007387 */ /* 0x0001e80000100a00 */
[----:B0-----:R-:W4:Y:S04]  /*ed60*/  LDL.LU.64 R18, [R1+0x13b8] ;  /* 0x0013b80001127983 */ /* 0x001f280000300a00 */
        /* <DEDUP_REMOVED lines=31> */
[----:B0-----:R-:W-:-:S05]  /*ef60*/  IMAD.WIDE R14, R26, 0x2, R16 ;  /* 0x000000021a0e7825 */ /* 0x001fca00078e0210 */
[----:B------:R0:W-:Y:S02]  /*ef70*/  STL.64 [R1+0xb20], R14 ;  /* 0x000b200e01007387 */ /* 0x0001e40000100a00 */
[----:B0-----:R-:W-:-:S05]  /*ef80*/  IMAD.WIDE R14, R25, 0x2, R16 ;  /* 0x00000002190e7825 */ /* 0x001fca00078e0210 */
[----:B------:R2:W-:Y:S02]  /*ef90*/  STL.64 [R1+0xb30], R14 ;  /* 0x000b300e01007387 */ /* 0x0005e40000100a00 */
[----:B--2---:R-:W-:-:S05]  /*efa0*/  IMAD.WIDE R14, R23, 0x2, R16 ;  /* 0x00000002170e7825 */ /* 0x004fca00078e0210 */
[----:B------:R3:W-:Y:S02]  /*efb0*/  STL.64 [R1+0xb40], R14 ;  /* 0x000b400e01007387 */ /* 0x0007e40000100a00 */
[----:B---3--:R-:W-:-:S05]  /*efc0*/  IMAD.WIDE R14, R21, 0x2, R16 ;  /* 0x00000002150e7825 */ /* 0x008fca00078e0210 */
        /* <DEDUP_REMOVED lines=8> */
[----:B0-----:R-:W2:Y:S04]  /*f050*/  LDL.LU.64 R14, [R1+0x1378] ;  /* 0x00137800010e7983 */ /* 0x001ea80000300a00 */
[----:B------:R4:W-:Y:S01]  /*f060*/  STL.64 [R1+0xb80], R26 ;  /* 0x000b801a01007387 */ /* 0x0009e20000100a00 */
[----:B------:R-:W-:Y:S02]  /*f070*/  IMAD R0, R0, c[0x0][0x190], RZ ;  /* 0x0000640000007a24 */ /* 0x000fe400078e02ff */
[----:B----4-:R-:W-:-:S05]  /*f080*/  IMAD.WIDE R26, R28, 0x2, R16 ;  /* 0x000000021c1a7825 */ /* 0x010fca00078e0210 */
[----:B------:R0:W-:Y:S02]  /*f090*/  STL.64 [R1+0xb90], R26 ;  /* 0x000b901a01007387 */ /* 0x0001e40000100a00 */
[----:B0-----:R-:W-:-:S05]  /*f0a0*/  IMAD.WIDE R26, R13, 0x2, R16 ;  /* 0x000000020d1a7825 */ /* 0x001fca00078e0210 */
[----:B------:R0:W-:Y:S02]  /*f0b0*/  STL.64 [R1+0xbb0], R26 ;  /* 0x000bb01a01007387 */ /* 0x0001e40000100a00 */
[----:B0-----:R-:W-:-:S05]  /*f0c0*/  IMAD.WIDE R26, R0, 0x2, R16 ;  /* 0x00000002001a7825 */ /* 0x001fca00078e0210 */
[----:B------:R0:W-:Y:S01]  /*f0d0*/  STL.64 [R1+0xba0], R26 ;  /* 0x000ba01a01007387 */ /* 0x0001e20000100a00 */
[----:B--2---:R-:W-:-:S04]  /*f0e0*/  IMAD.WIDE R16, R29, 0x2, R14 ;  /* 0x000000021d107825 */ /* 0x004fc800078e020e */
[--C-:B------:R-:W-:Y:S01]  /*f0f0*/  IMAD.WIDE R28, R11, 0x2, R14.reuse ;  /* 0x000000020b1c7825 */ /* 0x100fe200078e020e */
[----:B------:R1:W-:Y:S03]  /*f100*/  STL.64 [R1+0x18], R16 ;  /* 0x0000181001007387 */ /* 0x0003e60000100a00 */
[--C-:B0-----:R-:W-:Y:S01]  /*f110*/  IMAD.WIDE R26, R9, 0x2, R14.reuse ;  /* 0x00000002091a7825 */ /* 0x101fe200078e020e */
[----:B------:R0:W-:Y:S04]  /*f120*/  STL.64 [R1+0x10], R28 ;  /* 0x0000101c01007387 */ /* 0x0001e80000100a00 */
[----:B------:R2:W-:Y:S01]  /*f130*/  STL.64 [R1+0x8], R26 ;  /* 0x0000081a01007387 */ /* 0x0005e20000100a00 */
[----:B-1----:R-:W-:-:S04]  /*f140*/  IMAD.WIDE R16, R7, 0x2, R14 ;  /* 0x0000000207107825 */ /* 0x002fc800078e020e */
[----:B0-----:R-:W-:-:S04]  /*f150*/  IMAD.WIDE R28, R5, 0x2, R14 ;  /* 0x00000002051c7825 */ /* 0x001fc800078e020e */
[--C-:B--2---:R-:W-:Y:S01]  /*f160*/  IMAD.WIDE R26, R3, 0x2, R14.reuse ;  /* 0x00000002031a7825 */ /* 0x104fe200078e020e */
[----:B------:R-:W-:Y:S03]  /*f170*/  STL.64 [R1+0x1320], R28 ;  /* 0x0013201c01007387 */ /* 0x000fe60000100a00 */
[--C-:B------:R-:W-:Y:S01]  /*f180*/  IMAD.WIDE R2, R2, 0x2, R14.reuse ;  /* 0x0000000202027825 */ /* 0x100fe200078e020e */
[----:B------:R-:W-:Y:S03]  /*f190*/  STL.64 [R1], R16 ;  /* 0x0000001001007387 */ /* 0x000fe60000100a00 */
[--C-:B------:R-:W-:Y:S01]  /*f1a0*/  IMAD.WIDE R4, R4, 0x2, R14.reuse ;  /* 0x0000000204047825 */ /* 0x100fe200078e020e */
[----:B------:R0:W-:Y:S03]  /*f1b0*/  STL.64 [R1+0x1318], R26 ;  /* 0x0013181a01007387 */ /* 0x0001e60000100a00 */
[--C-:B------:R-:W-:Y:S01]  /*f1c0*/  IMAD.WIDE R6, R6, 0x2, R14.reuse ;  /* 0x0000000206067825 */ /* 0x100fe200078e020e */
[----:B------:R-:W-:Y:S03]  /*f1d0*/  STL.64 [R1+0x1328], R2 ;  /* 0x0013280201007387 */ /* 0x000fe60000100a00 */
[--C-:B------:R-:W-:Y:S01]  /*f1e0*/  IMAD.WIDE R8, R8, 0x2, R14.reuse ;  /* 0x0000000208087825 */ /* 0x100fe200078e020e */
[----:B------:R-:W-:Y:S03]  /*f1f0*/  STL.64 [R1+0x1330], R4 ;  /* 0x0013300401007387 */ /* 0x000fe60000100a00 */
[--C-:B------:R-:W-:Y:S01]  /*f200*/  IMAD.WIDE R10, R10, 0x2, R14.reuse ;  /* 0x000000020a0a7825 */ /* 0x100fe200078e020e */
[----:B------:R1:W-:Y:S03]  /*f210*/  STL.64 [R1+0x1310], R6 ;  /* 0x0013100601007387 */ /* 0x0003e60000100a00 */
[--C-:B------:R-:W-:Y:S01]  /*f220*/  IMAD.WIDE R12, R12, 0x2, R14.reuse ;  /* 0x000000020c0c7825 */ /* 0x100fe200078e020e */
[----:B------:R-:W-:Y:S04]  /*f230*/  STL.64 [R1+0x1338], R8 ;  /* 0x0013380801007387 */ /* 0x000fe80000100a00 */
[----:B0-----:R-:W2:Y:S01]  /*f240*/  LDL.LU R26, [R1+0x1fc] ;  /* 0x0001fc00011a7983 */ /* 0x001ea20000300800 */
[----:B------:R-:W-:-:S03]  /*f250*/  IMAD.WIDE R16, R19, 0x2, R14 ;  /* 0x0000000213107825 */ /* 0x000fc600078e020e */
[----:B------:R-:W-:Y:S04]  /*f260*/  STL.64 [R1+0x1340], R10 ;  /* 0x0013400a01007387 */ /* 0x000fe80000100a00 */
[----:B------:R-:W3:Y:S04]  /*f270*/  LDL.LU R28, [R1+0x180] ;  /* 0x00018000011c7983 */ /* 0x000ee80000300800 */
[----:B------:R-:W4:Y:S04]  /*f280*/  LDL.LU R29, [R1+0x170] ;  /* 0x00017000011d7983 */ /* 0x000f280000300800 */
[----:B------:R-:W-:Y:S04]  /*f290*/  STL.64 [R1+0x1348], R12 ;  /* 0x0013480c01007387 */ /* 0x000fe80000100a00 */
[----:B------:R-:W4:Y:S04]  /*f2a0*/  LDL.LU R27, [R1+0x220] ;  /* 0x00022000011b7983 */ /* 0x000f280000300800 */
[----:B-1----:R-:W4:Y:S01]  /*f2b0*/  LDL.LU R6, [R1+0x224] ;  /* 0x0002240001067983 */ /* 0x002f220000300800 */
[----:B------:R-:W-:-:S03]  /*f2c0*/  IMAD.WIDE R18, R18, 0x2, R14 ;  /* 0x0000000212127825 */ /* 0x000fc600078e020e */
[----:B------:R0:W-:Y:S04]  /*f2d0*/  STL.64 [R1+0x1350], R16 ;  /* 0x0013501001007387 */ /* 0x0001e80000100a00 */
[----:B0-----:R-:W4:Y:S04]  /*f2e0*/  LDL.LU R16, [R1+0x210] ;  /* 0x0002100001107983 */ /* 0x001f280000300800 */
[----:B------:R-:W4:Y:S04]  /*f2f0*/  LDL.LU R17, [R1+0x214] ;  /* 0x0002140001117983 */ /* 0x000f280000300800 */
[----:B------:R-:W4:Y:S04]  /*f300*/  LDL.LU R7, [R1+0x22c] ;  /* 0x00022c0001077983 */ /* 0x000f280000300800 */
[----:B------:R-:W4:Y:S04]  /*f310*/  LDL.LU R12, [R1+0x238] ;  /* 0x00023800010c7983 */ /* 0x000f280000300800 */
[----:B------:R-:W4:Y:S04]  /*f320*/  LDL.LU R13, [R1+0x23c] ;  /* 0x00023c00010d7983 */ /* 0x000f280000300800 */
[----:B------:R-:W4:Y:S04]  /*f330*/  LDL.LU R10, [R1+0x248] ;  /* 0x00024800010a7983 */ /* 0x000f280000300800 */
[----:B------:R-:W4:Y:S04]  /*f340*/  LDL.LU R4, [R1+0x24c] ;  /* 0x00024c0001047983 */ /* 0x000f280000300800 */
[----:B------:R0:W-:Y:S04]  /*f350*/  STL.64 [R1+0x1358], R18 ;  /* 0x0013581201007387 */ /* 0x0001e80000100a00 */
[----:B0-----:R-:W4:Y:S04]  /*f360*/  LDL.LU R19, [R1+0x184] ;  /* 0x0001840001137983 */ /* 0x001f280000300800 */
[----:B------:R-:W4:Y:S04]  /*f370*/  LDL.LU R11, [R1+0x258] ;  /* 0x00025800010b7983 */ /* 0x000f280000300800 */
[----:B------:R-:W4:Y:S04]  /*f380*/  LDL.LU R8, [R1+0x25c] ;  /* 0x00025c0001087983 */ /* 0x000f280000300800 */
[----:B------:R-:W4:Y:S04]  /*f390*/  LDL.LU R9, [R1+0x268] ;  /* 0x0002680001097983 */ /* 0x000f280000300800 */
[----:B------:R-:W4:Y:S01]  /*f3a0*/  LDL.LU R5, [R1+0x26c] ;  /* 0x00026c0001057983 */ /* 0x000f220000300800 */
[----:B------:R-:W-:-:S04]  /*f3b0*/  IMAD.WIDE R20, R20, 0x2, R14 ;  /* 0x0000000214147825 */ /* 0x000fc800078e020e */
[--C-:B------:R-:W-:Y:S01]  /*f3c0*/  IMAD.WIDE R22, R22, 0x2, R14.reuse ;  /* 0x0000000216167825 */ /* 0x100fe200078e020e */
[----:B------:R2:W-:Y:S04]  /*f3d0*/  STL.64 [R1+0x1360], R20 ;  /* 0x0013601401007387 */ /* 0x0005e80000100a00 */
[----:B------:R-:W-:Y:S04]  /*f3e0*/  STL.64 [R1+0x1368], R22 ;  /* 0x0013681601007387 */ /* 0x000fe80000100a00 */
[----:B------:R-:W4:Y:S01]  /*f3f0*/  LDL.LU R2, [R1+0x278] ;  /* 0x0002780001027983 */ /* 0x000f220000300800 */
[----:B------:R-:W-:-:S03]  /*f400*/  IMAD.WIDE R24, R24, 0x2, R14 ;  /* 0x0000000218187825 */ /* 0x000fc600078e020e */
[----:B------:R-:W4:Y:S04]  /*f410*/  LDL.LU R3, [R1+0x27c] ;  /* 0x00027c0001037983 */ /* 0x000f280000300800 */
[----:B------:R-:W-:Y:S01]  /*f420*/  STL.64 [R1+0x1370], R24 ;  /* 0x0013701801007387 */ /* 0x000fe20000100a00 */
[----:B--2---:R-:W-:-:S03]  /*f430*/  IMAD.WIDE R20, R26, 0x2, R14 ;  /* 0x000000021a147825 */ /* 0x004fc600078e020e */
[----:B------:R-:W2:Y:S04]  /*f440*/  LDL.LU R26, [R1+0x288] ;  /* 0x00028800011a7983 */ /* 0x000ea80000300800 */
[----:B------:R3:W-:Y:S02]  /*f450*/  STL.64 [R1+0xe8], R20 ;  /* 0x0000e81401007387 */ /* 0x0007e40000100a00 */
[--C-:B---3--:R-:W-:Y:S02]  /*f460*/  IMAD.WIDE R20, R28, 0x2, R14.reuse ;  /* 0x000000021c147825 */ /* 0x108fe400078e020e */
[----:B------:R-:W3:Y:S02]  /*f470*/  LDL.LU R28, [R1+0x28c] ;  /* 0x00028c00011c7983 */ /* 0x000ee40000300800 */
[----:B----4-:R-:W-:-:S05]  /*f480*/  IMAD.WIDE R18, R19, 0x2, R14 ;  /* 0x0000000213127825 */ /* 0x010fca00078e020e */
[----:B------:R0:W-:Y:S04]  /*f490*/  STL.64 [R1+0xf8], R18 ;  /* 0x0000f81201007387 */ /* 0x0001e80000100a00 */
[----:B------:R1:W-:Y:S01]  /*f4a0*/  STL.64 [R1+0x110], R20 ;  /* 0x0001101401007387 */ /* 0x0003e20000100a00 */
[----:B0-----:R-:W-:-:S04]  /*f4b0*/  IMAD.WIDE R18, R16, 0x2, R14 ;  /* 0x0000000210127825 */ /* 0x001fc800078e020e */
[--C-:B-1----:R-:W-:Y:S02]  /*f4c0*/  IMAD.WIDE R20, R29, 0x2, R14.reuse ;  /* 0x000000021d147825 */ /* 0x102fe400078e020e */
[----:B------:R-:W4:Y:S04]  /*f4d0*/  LDL.LU R29, [R1+0x298] ;  /* 0x00029800011d7983 */ /* 0x000f280000300800 */
[----:B------:R0:W-:Y:S04]  /*f4e0*/  STL.64 [R1+0x120], R18 ;  /* 0x0001201201007387 */ /* 0x0001e80000100a00 */
[----:B------:R-:W-:Y:S01]  /*f4f0*/  STL.64 [R1+0x138], R20 ;  /* 0x0001381401007387 */ /* 0x000fe20000100a00 */
[----:B0-----:R-:W-:-:S04]  /*f500*/  IMAD.WIDE R18, R17, 0x2, R14 ;  /* 0x0000000211127825 */ /* 0x001fc800078e020e */
[--C-:B------:R-:W-:Y:S02]  /*f510*/  IMAD.WIDE R16, R27, 0x2, R14.reuse ;  /* 0x000000021b107825 */ /* 0x100fe400078e020e */
[----:B------:R-:W4:Y:S04]  /*f520*/  LDL.LU R27, [R1+0x29c] ;  /* 0x00029c00011b7983 */ /* 0x000f280000300800 */
[----:B------:R0:W-:Y:S04]  /*f530*/  STL.64 [R1+0x148], R18 ;  /* 0x0001481201007387 */ /* 0x0001e80000100a00 */
[----:B------:R1:W-:Y:S01]  /*f540*/  STL.64 [R1+0x158], R16 ;  /* 0x0001581001007387 */ /* 0x0003e20000100a00 */
[----:B0-----:R-:W-:-:S03]  /*f550*/  IMAD.WIDE R18, R6, 0x2, R14 ;  /* 0x0000000206127825 */ /* 0x001fc600078e020e */
[----:B------:R-:W4:Y:S01]  /*f560*/  LDL.LU R6, [R1+0x2a8] ;  /* 0x0002a80001067983 */ /* 0x000f220000300800 */
[----:B-1----:R-:W-:-:S03]  /*f570*/  IMAD.WIDE R16, R7, 0x2, R14 ;  /* 0x0000000207107825 */ /* 0x002fc600078e020e */
[----:B------:R0:W-:Y:S04]  /*f580*/  STL.64 [R1+0x170], R18 ;  /* 0x0001701201007387 */ /* 0x0001e80000100a00 */
[----:B------:R-:W4:Y:S01]  /*f590*/  LDL.LU R7, [R1+0x2ac] ;  /* 0x0002ac0001077983 */ /* 0x000f220000300800 */
[----:B------:R-:W-:-:S03]  /*f5a0*/  IMAD.WIDE R20, R12, 0x2, R14 ;  /* 0x000000020c147825 */ /* 0x000fc600078e020e */
[----:B------:R1:W-:Y:S01]  /*f5b0*/  STL.64 [R1+0x180], R16 ;  /* 0x0001801001007387 */ /* 0x0003e20000100a00 */
[----:B0-----:R-:W-:-:S03]  /*f5c0*/  IMAD.WIDE R18, R13, 0x2, R14 ;  /* 0x000000020d127825 */ /* 0x001fc600078e020e */
[----:B------:R-:W-:Y:S01]  /*f5d0*/  STL.64 [R1+0x198], R20 ;  /* 0x0001981401007387 */ /* 0x000fe20000100a00 */
[----:B------:R-:W-:-:S03]  /*f5e0*/  IMAD.WIDE R12, R4, 0x2, R14 ;  /* 0x00000002040c7825 */ /* 0x000fc600078e020e */
[----:B------:R-:W-:Y:S01]  /*f5f0*/  STL.64 [R1+0x1a8], R18 ;  /* 0x0001a81201007387 */ /* 0x000fe20000100a00 */
[----:B-1----:R-:W-:-:S03]  /*f600*/  IMAD.WIDE R16, R10, 0x2, R14 ;  /* 0x000000020a107825 */ /* 0x002fc600078e020e */
[----:B------:R-:W4:Y:S04]  /*f610*/  LDL.LU R4, [R1+0x2b8] ;  /* 0x0002b80001047983 */ /* 0x000f280000300800 */
[----:B------:R0:W-:Y:S04]  /*f620*/  STL.64 [R1+0x1c0], R16 ;  /* 0x0001c01001007387 */ /* 0x0001e80000100a00 */
[----:B------:R1:W-:Y:S01]  /*f630*/  STL.64 [R1+0x1d0], R12 ;  /* 0x0001d00c01007387 */ /* 0x0003e20000100a00 */
[----:B0-----:R-:W-:-:S04]  /*f640*/  IMAD.WIDE R16, R11, 0x2, R14 ;  /* 0x000000020b107825 */ /* 0x001fc800078e020e */
[--C-:B-1----:R-:W-:Y:S01]  /*f650*/  IMAD.WIDE R12, R8, 0x2, R14.reuse ;  /* 0x00000002080c7825 */ /* 0x102fe200078e020e */
[----:B------:R-:W-:Y:S03]  /*f660*/  STL.64 [R1+0x1e8], R16 ;  /* 0x0001e81001007387 */ /* 0x000fe60000100a00 */
[--C-:B------:R-:W-:Y:S01]  /*f670*/  IMAD.WIDE R10, R9, 0x2, R14.reuse ;  /* 0x00000002090a7825 */ /* 0x100fe200078e020e */
[----:B------:R-:W-:Y:S03]  /*f680*/  STL.64 [R1+0x1f8], R12 ;  /* 0x0001f80c01007387 */ /* 0x000fe60000100a00 */
[--C-:B------:R-:W-:Y:S01]  /*f690*/  IMAD.WIDE R8, R5, 0x2, R14.reuse ;  /* 0x0000000205087825 */ /* 0x100fe200078e020e */
[----:B------:R-:W4:Y:S04]  /*f6a0*/  LDL.LU R20, [R1+0x2c0] ;  /* 0x0002c00001147983 */ /* 0x000f280000300800 */
[----:B------:R-:W-:Y:S04]  /*f6b0*/  STL.64 [R1+0x210], R10 ;  /* 0x0002100a01007387 */ /* 0x000fe80000100a00 */
[----:B------:R-:W4:Y:S04]  /*f6c0*/  LDL.LU R21, [R1+0x2d0] ;  /* 0x0002d00001157983 */ /* 0x000f280000300800 */
[----:B------:R0:W-:Y:S04]  /*f6d0*/  STL.64 [R1+0x220], R8 ;  /* 0x0002200801007387 */ /* 0x0001e80000100a00 */
[----:B------:R-:W4:Y:S04]  /*f6e0*/  LDL.LU R18, [R1+0x2d8] ;  /* 0x0002d80001127983 */ /* 0x000f280000300800 */
[----:B------:R-:W4:Y:S01]  /*f6f0*/  LDL.LU R5, [R1+0x2e8] ;  /* 0x0002e80001057983 */ /* 0x000f220000300800 */
[----:B0-----:R-:W-:-:S03]  /*f700*/  IMAD.WIDE R8, R2, 0x2, R14 ;  /* 0x0000000202087825 */ /* 0x001fc600078e020e */
[----:B------:R-:W4:Y:S01]  /*f710*/  LDL.LU R2, [R1+0x2f8] ;  /* 0x0002f80001027983 */ /* 0x000f220000300800 */
[----:B------:R-:W-:-:S03]  /*f720*/  IMAD.WIDE R10, R3, 0x2, R14 ;  /* 0x00000002030a7825 */ /* 0x000fc600078e020e */
[----:B------:R2:W-:Y:S04]  /*f730*/  STL.64 [R1+0x238], R8 ;  /* 0x0002380801007387 */ /* 0x0005e80000100a00 */
[----:B------:R-:W4:Y:S04]  /*f740*/  LDL.LU R3, [R1+0x300] ;  /* 0x0003000001037983 */ /* 0x000f280000300800 */
[----:B------:R-:W-:Y:S04]  /*f750*/  STL.64 [R1+0x248], R10 ;  /* 0x0002480a01007387 */ /* 0x000fe80000100a00 */
[----:B------:R-:W4:Y:S01]  /*f760*/  LDL.LU R19, [R1+0x310] ;  /* 0x0003100001137983 */ /* 0x000f220000300800 */
[----:B--2---:R-:W-:-:S03]  /*f770*/  IMAD.WIDE R8, R26, 0x2, R14 ;  /* 0x000000021a087825 */ /* 0x004fc600078e020e */
[----:B------:R-:W2:Y:S04]  /*f780*/  LDL.LU R26, [R1+0x318] ;  /* 0x00031800011a7983 */ /* 0x000ea80000300800 */
[----:B------:R3:W-:Y:S04]  /*f790*/  STL.64 [R1+0x258], R8 ;  /* 0x0002580801007387 */ /* 0x0007e80000100a00 */
[----:B------:R-:W2:Y:S01]  /*f7a0*/  LDL.LU R16, [R1+0x328] ;  /* 0x0003280001107983 */ /* 0x000ea20000300800 */
[----:B---3--:R-:W-:-:S03]  /*f7b0*/  IMAD.WIDE R8, R28, 0x2, R14 ;  /* 0x000000021c087825 */ /* 0x008fc600078e020e */
[----:B------:R-:W3:Y:S04]  /*f7c0*/  LDL.LU R28, [R1+0x330] ;  /* 0x00033000011c7983 */ /* 0x000ee80000300800 */
[----:B------:R4:W-:Y:S04]  /*f7d0*/  STL.64 [R1+0x268], R8 ;  /* 0x0002680801007387 */ /* 0x0009e80000100a00 */
[----:B------:R-:W3:Y:S01]  /*f7e0*/  LDL.LU R17, [R1+0x340] ;  /* 0x0003400001117983 */ /* 0x000ee20000300800 */
[----:B----4-:R-:W-:-:S03]  /*f7f0*/  IMAD.WIDE R8, R29, 0x2, R14 ;  /* 0x000000021d087825 */ /* 0x010fc600078e020e */
[----:B------:R-:W4:Y:S04]  /*f800*/  LDL.LU R29, [R1+0x348] ;  /* 0x00034800011d7983 */ /* 0x000f280000300800 */
[----:B------:R0:W-:Y:S02]  /*f810*/  STL.64 [R1+0x278], R8 ;  /* 0x0002780801007387 */ /* 0x0001e40000100a00 */
[--C-:B0-----:R-:W-:Y:S02]  /*f820*/  IMAD.WIDE R8, R27, 0x2, R14.reuse ;  /* 0x000000021b087825 */ /* 0x101fe400078e020e */
[----:B------:R-:W4:Y:S04]  /*f830*/  LDL.LU R27, [R1+0x358] ;  /* 0x00035800011b7983 */ /* 0x000f280000300800 */
[----:B------:R0:W-:Y:S01]  /*f840*/  STL.64 [R1+0x288], R8 ;  /* 0x0002880801007387 */ /* 0x0001e20000100a00 */
[----:B------:R-:W-:-:S03]  /*f850*/  IMAD.WIDE R10, R6, 0x2, R14 ;  /* 0x00000002060a7825 */ /* 0x000fc600078e020e */
[----:B------:R-:W4:Y:S04]  /*f860*/  LDL.LU R6, [R1+0x360] ;  /* 0x0003600001067983 */ /* 0x000f280000300800 */
[----:B------:R1:W-:Y:S01]  /*f870*/  STL.64 [R1+0x298], R10 ;  /* 0x0002980a01007387 */ /* 0x0003e20000100a00 */
[----:B0-----:R-:W-:-:S03]  /*f880*/  IMAD.WIDE R8, R7, 0x2, R14 ;  /* 0x0000000207087825 */ /* 0x001fc600078e020e */
[----:B------:R-:W4:Y:S04]  /*f890*/  LDL.LU R12, [R1+0x370] ;  /* 0x00037000010c7983 */ /* 0x000f280000300800 */
[----:B------:R-:W4:Y:S04]  /*f8a0*/  LDL.LU R13, [R1+0x380] ;  /* 0x00038000010d7983 */ /* 0x000f280000300800 */
[----:B------:R0:W-:Y:S04]  /*f8b0*/  STL.64 [R1+0x2a8], R8 ;  /* 0x0002a80801007387 */ /* 0x0001e80000100a00 */
[----:B-1----:R-:W4:Y:S04]  /*f8c0*/  LDL.LU R10, [R1+0x390] ;  /* 0x00039000010a7983 */ /* 0x002f280000300800 */
[----:B------:R-:W4:Y:S01]  /*f8d0*/  LDL.LU R7, [R1+0x3a0] ;  /* 0x0003a00001077983 */ /* 0x000f220000300800 */
[----:B------:R-:W-:-:S03]  /*f8e0*/  IMAD.WIDE R22, R4, 0x2, R14 ;  /* 0x0000000204167825 */ /* 0x000fc600078e020e */
[----:B------:R-:W4:Y:S04]  /*f8f0*/  LDL.LU R11, [R1+0x3a8] ;  /* 0x0003a800010b7983 */ /* 0x000f280000300800 */
[----:B0-----:R-:W4:Y:S04]  /*f900*/  LDL.LU R8, [R1+0x3b8] ;  /* 0x0003b80001087983 */ /* 0x001f280000300800 */
[----:B------:R0:W-:Y:S04]  /*f910*/  STL.64 [R1+0x2b8], R22 ;  /* 0x0002b81601007387 */ /* 0x0001e80000100a00 */
[----:B------:R-:W4:Y:S04]  /*f920*/  LDL.LU R9, [R1+0x3c4] ;  /* 0x0003c40001097983 */ /* 0x000f280000300800 */
[----:B------:R-:W4:Y:S01]  /*f930*/  LDL.LU R4, [R1+0x3d8] ;  /* 0x0003d80001047983 */ /* 0x000f220000300800 */
[----:B0-----:R-:W-:-:S05]  /*f940*/  IMAD.WIDE R22, R20, 0x2, R14 ;  /* 0x0000000214167825 */ /* 0x001fca00078e020e */
[----:B------:R0:W-:Y:S01]  /*f950*/  STL.64 [R1+0x2c0], R22 ;  /* 0x0002c01601007387 */ /* 0x0001e20000100a00 */
[----:B------:R-:W-:-:S05]  /*f960*/  IMAD.WIDE R24, R21, 0x2, R14 ;  /* 0x0000000215187825 */ /* 0x000fca00078e020e */
        /* <DEDUP_REMOVED lines=9> */
[----:B------:R-:W-:Y:S04]  /*fa00*/  STL.64 [R1+0x2f8], R22 ;  /* 0x0002f81601007387 */ /* 0x000fe80000100a00 */
[----:B------:R-:W4:Y:S01]  /*fa10*/  LDL.LU R3, [R1+0x3f8] ;  /* 0x0003f80001037983 */ /* 0x000f220000300800 */
[----:B------:R-:W-:-:S03]  /*fa20*/  IMAD.WIDE R18, R19, 0x2, R14 ;  /* 0x0000000213127825 */ /* 0x000fc600078e020e */
[----:B------:R2:W-:Y:S02]  /*fa30*/  STL.64 [R1+0x300], R20 ;  /* 0x0003001401007387 */ /* 0x0005e40000100a00 */
[--C-:B--2---:R-:W-:Y:S02]  /*fa40*/  IMAD.WIDE R20, R26, 0x2, R14.reuse ;  /* 0x000000021a147825 */ /* 0x104fe400078e020e */
[----:B------:R-:W2:Y:S04]  /*fa50*/  LDL.LU R26, [R1+0x408] ;  /* 0x00040800011a7983 */ /* 0x000ea80000300800 */
[----:B------:R0:W-:Y:S04]  /*fa60*/  STL.64 [R1+0x310], R18 ;  /* 0x0003101201007387 */ /* 0x0001e80000100a00 */
[----:B------:R3:W-:Y:S01]  /*fa70*/  STL.64 [R1+0x318], R20 ;  /* 0x0003181401007387 */ /* 0x0007e20000100a00 */
[----:B0-----:R-:W-:-:S04]  /*fa80*/  IMAD.WIDE R18, R16, 0x2, R14 ;  /* 0x0000000210127825 */ /* 0x001fc800078e020e */
[--C-:B---3--:R-:W-:Y:S02]  /*fa90*/  IMAD.WIDE R20, R28, 0x2, R14.reuse ;  /* 0x000000021c147825 */ /* 0x108fe400078e020e */
[----:B------:R-:W3:Y:S04]  /*faa0*/  LDL.LU R28, [R1+0x418] ;  /* 0x00041800011c7983 */ /* 0x000ee80000300800 */
[----:B------:R0:W-:Y:S04]  /*fab0*/  STL.64 [R1+0x328], R18 ;  /* 0x0003281201007387 */ /* 0x0001e80000100a00 */
[----:B------:R-:W-:Y:S01]  /*fac0*/  STL.64 [R1+0x330], R20 ;  /* 0x0003301401007387 */ /* 0x000fe20000100a00 */
[----:B0-----:R-:W-:-:S04]  /*fad0*/  IMAD.WIDE R18, R17, 0x2, R14 ;  /* 0x0000000211127825 */ /* 0x001fc800078e020e */
[--C-:B----4-:R-:W-:Y:S02]  /*fae0*/  IMAD.WIDE R16, R29, 0x2, R14.reuse ;  /* 0x000000021d107825 */ /* 0x110fe400078e020e */
[----:B------:R-:W4:Y:S04]  /*faf0*/  LDL.LU R29, [R1+0x420] ;  /* 0x00042000011d7983 */ /* 0x000f280000300800 */
[----:B------:R0:W-:Y:S04]  /*fb00*/  STL.64 [R1+0x340], R18 ;  /* 0x0003401201007387 */ /* 0x0001e80000100a00 */
[----:B------:R1:W-:Y:S01]  /*fb10*/  STL.64 [R1+0x348], R16 ;  /* 0x0003481001007387 */ /* 0x0003e20000100a00 */
[----:B0-----:R-:W-:-:S03]  /*fb20*/  IMAD.WIDE R18, R27, 0x2, R14 ;  /* 0x000000021b127825 */ /* 0x001fc600078e020e */
[----:B------:R-:W4:Y:S04]  /*fb30*/  LDL.LU R27, [R1+0x430] ;  /* 0x00043000011b7983 */ /* 0x000f280000300800 */
[----:B------:R0:W-:Y:S01]  /*fb40*/  STL.64 [R1+0x358], R18 ;  /* 0x0003581201007387 */ /* 0x0001e20000100a00 */
[----:B-1----:R-:W-:-:S03]  /*fb50*/  IMAD.WIDE R16, R6, 0x2, R14 ;  /* 0x0000000206107825 */ /* 0x002fc600078e020e */
[----:B------:R-:W4:Y:S04]  /*fb60*/  LDL.LU R6, [R1+0x438] ;  /* 0x0004380001067983 */ /* 0x000f280000300800 */
[----:B------:R1:W-:Y:S01]  /*fb70*/  STL.64 [R1+0x360], R16 ;  /* 0x0003601001007387 */ /* 0x0003e20000100a00 */
[----:B------:R-:W-:-:S04]  /*fb80*/  IMAD.WIDE R20, R12, 0x2, R14 ;  /* 0x000000020c147825 */ /* 0x000fc800078e020e */
[--C-:B0-----:R-:W-:Y:S01]  /*fb90*/  IMAD.WIDE R18, R13, 0x2, R14.reuse ;  /* 0x000000020d127825 */ /* 0x101fe200078e020e */
[----:B------:R-:W-:Y:S04]  /*fba0*/  STL.64 [R1+0x370], R20 ;  /* 0x0003701401007387 */ /* 0x000fe80000100a00 */
[----:B------:R-:W-:Y:S01]  /*fbb0*/  STL.64 [R1+0x380], R18 ;  /* 0x0003801201007387 */ /* 0x000fe20000100a00 */
[----:B-1----:R-:W-:-:S04]  /*fbc0*/  IMAD.WIDE R16, R10, 0x2, R14 ;  /* 0x000000020a107825 */ /* 0x002fc800078e020e */
[--C-:B------:R-:W-:Y:S02]  /*fbd0*/  IMAD.WIDE R12, R7, 0x2, R14.reuse ;  /* 0x00000002070c7825 */ /* 0x100fe400078e020e */
        /* <DEDUP_REMOVED lines=16> */
[----:B------:R-:W4:Y:S04]  /*fce0*/  LDL.LU R5, [R1+0x480] ;  /* 0x0004800001057983 */ /* 0x000f280000300800 */
[----:B------:R0:W-:Y:S01]  /*fcf0*/  STL.64 [R1+0x3e0], R8 ;  /* 0x0003e00801007387 */ /* 0x0001e20000100a00 */
[----:B------:R-:W-:-:S03]  /*fd00*/  IMAD.WIDE R10, R2, 0x2, R14 ;  /* 0x00000002020a7825 */ /* 0x000fc600078e020e */
[----:B------:R-:W4:Y:S04]  /*fd10*/  LDL.LU R2, [R1+0x490] ;  /* 0x0004900001027983 */ /* 0x000f280000300800 */
[----:B------:R-:W-:Y:S01]  /*fd20*/  STL.64 [R1+0x3f0], R10 ;  /* 0x0003f00a01007387 */ /* 0x000fe20000100a00 */
[----:B0-----:R-:W-:-:S03]  /*fd30*/  IMAD.WIDE R8, R3, 0x2, R14 ;  /* 0x0000000203087825 */ /* 0x001fc600078e020e */
[----:B------:R-:W4:Y:S04]  /*fd40*/  LDL.LU R19, [R1+0x4a0] ;  /* 0x0004a00001137983 */ /* 0x000f280000300800 */
[----:B------:R-:W4:Y:S04]  /*fd50*/  LDL.LU R3, [R1+0x4a8] ;  /* 0x0004a80001037983 */ /* 0x000f280000300800 */
[----:B------:R2:W-:Y:S04]  /*fd60*/  STL.64 [R1+0x3f8], R8 ;  /* 0x0003f80801007387 */ /* 0x0005e80000100a00 */
[----:B------:R-:W4:Y:S01]  /*fd70*/  LDL.LU R16, [R1+0x4bc] ;  /* 0x0004bc0001107983 */ /* 0x000f220000300800 */
[----:B--2---:R-:W-:-:S03]  /*fd80*/  IMAD.WIDE R8, R26, 0x2, R14 ;  /* 0x000000021a087825 */ /* 0x004fc600078e020e */
[----:B------:R-:W2:Y:S04]  /*fd90*/  LDL.LU R26, [R1+0x4c0] ;  /* 0x0004c000011a7983 */ /* 0x000ea80000300800 */
[----:B------:R3:W-:Y:S04]  /*fda0*/  STL.64 [R1+0x408], R8 ;  /* 0x0004080801007387 */ /* 0x0007e80000100a00 */
[----:B------:R-:W2:Y:S01]  /*fdb0*/  LDL.LU R17, [R1+0x4c4] ;  /* 0x0004c40001117983 */ /* 0x000ea20000300800 */
[----:B---3--:R-:W-:-:S03]  /*fdc0*/  IMAD.WIDE R8, R28, 0x2, R14 ;  /* 0x000000021c087825 */ /* 0x008fc600078e020e */
[----:B------:R-:W3:Y:S04]  /*fdd0*/  LDL.LU R28, [R1+0x4c8] ;  /* 0x0004c800011c7983 */ /* 0x000ee80000300800 */
[----:B------:R4:W-:Y:S02]  /*fde0*/  STL.64 [R1+0x418], R8 ;  /* 0x0004180801007387 */ /* 0x0009e40000100a00 */
[--C-:B----4-:R-:W-:Y:S02]  /*fdf0*/  IMAD.WIDE R8, R29, 0x2, R14.reuse ;  /* 0x000000021d087825 */ /* 0x110fe400078e020e */
[----:B------:R-:W4:Y:S04]  /*fe00*/  LDL.LU R29, [R1+0x4cc] ;  /* 0x0004cc00011d7983 */ /* 0x000f280000300800 */
[----:B------:R0:W-:Y:S01]  /*fe10*/  STL.64 [R1+0x420], R8 ;  /* 0x0004200801007387 */ /* 0x0001e20000100a00 */
[----:B------:R-:W-:-:S03]  /*fe20*/  IMAD.WIDE R10, R27, 0x2, R14 ;  /* 0x000000021b0a7825 */ /* 0x000fc600078e020e */
[----:B------:R-:W4:Y:S04]  /*fe30*/  LDL.LU R27, [R1+0x4d0] ;  /* 0x0004d000011b7983 */ /* 0x000f280000300800 */
[----:B------:R1:W-:Y:S04]  /*fe40*/  STL.64 [R1+0x430], R10 ;  /* 0x0004300a01007387 */ /* 0x0003e80000100a00 */
[----:B------:R-:W4:Y:S04]  /*fe50*/  LDL.LU R12, [R1+0x4d4] ;  /* 0x0004d400010c7983 */ /* 0x000f280000300800 */
[----:B------:R-:W4:Y:S01]  /*fe60*/  LDL.LU R13, [R1+0x4d8] ;  /* 0x0004d800010d7983 */ /* 0x000f220000300800 */
[----:B0-----:R-:W-:-:S05]  /*fe70*/  IMAD.WIDE R8, R6, 0x2, R14 ;  /* 0x0000000206087825 */ /* 0x001fca00078e020e */
[----:B------:R0:W-:Y:S04]  /*fe80*/  STL.64 [R1+0x438], R8 ;  /* 0x0004380801007387 */ /* 0x0001e80000100a00 */
[----:B-1----:R-:W4:Y:S04]  /*fe90*/  LDL.LU R10, [R1+0x4dc] ;  /* 0x0004dc00010a7983 */ /* 0x002f280000300800 */
[----:B------:R-:W4:Y:S04]  /*fea0*/  LDL.LU R11, [R1+0x4e0] ;  /* 0x0004e000010b7983 */ /* 0x000f280000300800 */
[----:B0-----:R-:W4:Y:S04]  /*feb0*/  LDL.LU R8, [R1+0x4e4] ;  /* 0x0004e40001087983 */ /* 0x001f280000300800 */
[----:B------:R-:W4:Y:S01]  /*fec0*/  LDL.LU R9, [R1+0x4e8] ;  /* 0x0004e80001097983 */ /* 0x000f220000300800 */
[----:B------:R-:W-:-:S05]  /*fed0*/  IMAD.WIDE R6, R7, 0x2, R14 ;  /* 0x0000000207067825 */ /* 0x000fca00078e020e */
[----:B------:R0:W-:Y:S04]  /*fee0*/  STL.64 [R1+0x448], R6 ;  /* 0x0004480601007387 */ /* 0x0001e80000100a00 */
[----:B0-----:R-:W4:Y:S04]  /*fef0*/  LDL.LU R6, [R1+0x4ec] ;  /* 0x0004ec0001067983 */ /* 0x001f280000300800 */
[----:B------:R-:W4:Y:S01]  /*ff00*/  LDL.LU R7, [R1+0x4f0] ;  /* 0x0004f00001077983 */ /* 0x000f220000300800 */
[----:B------:R-:W-:-:S05]  /*ff10*/  IMAD.WIDE R22, R20, 0x2, R14 ;  /* 0x0000000214167825 */ /* 0x000fca00078e020e */
        /* <DEDUP_REMOVED lines=15> */
[--C-:B0-----:R-:W-:Y:S02]  /*10010*/  IMAD.WIDE R20, R3, 0x2, R14.reuse ;  /* 0x0000000203147825 */ /* 0x101fe400078e020e */
[----:B------:R-:W4:Y:S04]  /*10020*/  LDL.LU R3, [R1+0x200] ;  /* 0x0002000001037983 */ /* 0x000f280000300800 */
[----:B------:R0:W-:Y:S04]  /*10030*/  STL.64 [R1+0x4a0], R18 ;  /* 0x0004a01201007387 */ /* 0x0001e80000100a00 */
[----:B------:R2:W-:Y:S01]  /*10040*/  STL.64 [R1+0x4a8], R20 ;  /* 0x0004a81401007387 */ /* 0x0005e20000100a00 */
[----:B0-----:R-:W-:-:S04]  /*10050*/  IMAD.WIDE R18, R16, 0x2, R14 ;  /* 0x0000000210127825 */ /* 0x001fc800078e020e */
[--C-:B--2---:R-:W-:Y:S02]  /*10060*/  IMAD.WIDE R20, R26, 0x2, R14.reuse ;  /* 0x000000021a147825 */ /* 0x104fe400078e020e */
[----:B------:R-:W2:Y:S04]  /*10070*/  LDL.LU R26, [R1+0x1dc] ;  /* 0x0001dc00011a7983 */ /* 0x000ea80000300800 */
[----:B------:R0:W-:Y:S04]  /*10080*/  STL.64 [R1+0x8e8], R18 ;  /* 0x0008e81201007387 */ /* 0x0001e80000100a00 */
[----:B------:R-:W-:Y:S01]  /*10090*/  STL.64 [R1+0x8f8], R20 ;  /* 0x0008f81401007387 */ /* 0x000fe20000100a00 */
[----:B0-----:R-:W-:-:S04]  /*100a0*/  IMAD.WIDE R18, R17, 0x2, R14 ;  /* 0x0000000211127825 */ /* 0x001fc800078e020e */
[--C-:B---3--:R-:W-:Y:S02]  /*100b0*/  IMAD.WIDE R16, R28, 0x2, R14.reuse ;  /* 0x000000021c107825 */ /* 0x108fe400078e020e */
[----:B------:R-:W3:Y:S04]  /*100c0*/  LDL.LU R28, [R1+0x1d8] ;  /* 0x0001d800011c7983 */ /* 0x000ee80000300800 */
[----:B------:R4:W-:Y:S04]  /*100d0*/  STL.64 [R1+0x908], R18 ;  /* 0x0009081201007387 */ /* 0x0009e80000100a00 */
[----:B------:R0:W-:Y:S01]  /*100e0*/  STL.64 [R1+0x918], R16 ;  /* 0x0009181001007387 */ /* 0x0001e20000100a00 */
[----:B----4-:R-:W-:-:S03]  /*100f0*/  IMAD.WIDE R18, R29, 0x2, R14 ;  /* 0x000000021d127825 */ /* 0x010fc600078e020e */
[----:B------:R-:W4:Y:S04]  /*10100*/  LDL.LU R29, [R1+0x1b4] ;  /* 0x0001b400011d7983 */ /* 0x000f280000300800 */
[----:B------:R1:W-:Y:S01]  /*10110*/  STL.64 [R1+0x928], R18 ;  /* 0x0009281201007387 */ /* 0x0003e20000100a00 */
[----:B0-----:R-:W-:-:S03]  /*10120*/  IMAD.WIDE R16, R27, 0x2, R14 ;  /* 0x000000021b107825 */ /* 0x001fc600078e020e */
[----:B------:R-:W4:Y:S04]  /*10130*/  LDL.LU R27, [R1+0x1b0] ;  /* 0x0001b000011b7983 */ /* 0x000f280000300800 */
[----:B------:R0:W-:Y:S01]  /*10140*/  STL.64 [R1+0x938], R16 ;  /* 0x0009381001007387 */ /* 0x0001e20000100a00 */
[----:B-1----:R-:W-:-:S05]  /*10150*/  IMAD.WIDE R18, R12, 0x2, R14 ;  /* 0x000000020c127825 */ /* 0x002fca00078e020e */
[----:B------:R-:W-:Y:S01]  /*10160*/  STL.64 [R1+0x948], R18 ;  /* 0x0009481201007387 */ /* 0x000fe20000100a00 */
[----:B0-----:R-:W-:-:S05]  /*10170*/  IMAD.WIDE R16, R13, 0x2, R14 ;  /* 0x000000020d107825 */ /* 0x001fca00078e020e */
[----:B------:R0:W-:Y:S04]  /*10180*/  STL.64 [R1+0x958], R16 ;  /* 0x0009581001007387 */ /* 0x0001e80000100a00 */
[----:B0-----:R-:W4:Y:S01]  /*10190*/  LDL.LU R17, [R1+0x18c] ;  /* 0x00018c0001117983 */ /* 0x001f220000300800 */
[----:B------:R-:W-:-:S04]  /*101a0*/  IMAD.WIDE R12, R10, 0x2, R14 ;  /* 0x000000020a0c7825 */ /* 0x000fc800078e020e */
[--C-:B------:R-:W-:Y:S01]  /*101b0*/  IMAD.WIDE R10, R11, 0x2, R14.reuse ;  /* 0x000000020b0a7825 */ /* 0x100fe200078e020e */
[----:B------:R0:W-:Y:S04]  /*101c0*/  STL.64 [R1+0x968], R12 ;  /* 0x0009680c01007387 */ /* 0x0001e80000100a00 */
[----:B------:R1:W-:Y:S01]  /*101d0*/  STL.64 [R1+0x978], R10 ;  /* 0x0009780a01007387 */ /* 0x0003e20000100a00 */
[----:B0-----:R-:W-:-:S04]  /*101e0*/  IMAD.WIDE R12, R8, 0x2, R14 ;  /* 0x00000002080c7825 */ /* 0x001fc800078e020e */
[--C-:B-1----:R-:W-:Y:S01]  /*101f0*/  IMAD.WIDE R10, R9, 0x2, R14.reuse ;  /* 0x00000002090a7825 */ /* 0x102fe200078e020e */
[----:B------:R0:W-:Y:S03]  /*10200*/  STL.64 [R1+0x988], R12 ;  /* 0x0009880c01007387 */ /* 0x0001e60000100a00 */
[--C-:B------:R-:W-:Y:S01]  /*10210*/  IMAD.WIDE R8, R6, 0x2, R14.reuse ;  /* 0x0000000206087825 */ /* 0x100fe200078e020e */
[----:B------:R1:W-:Y:S03]  /*10220*/  STL.64 [R1+0x998], R10 ;  /* 0x0009980a01007387 */ /* 0x0003e60000100a00 */
[--C-:B------:R-:W-:Y:S01]  /*10230*/  IMAD.WIDE R6, R7, 0x2, R14.reuse ;  /* 0x0000000207067825 */ /* 0x100fe200078e020e */
[----:B0-----:R-:W4:Y:S04]  /*10240*/  LDL.LU R12, [R1+0x188] ;  /* 0x00018800010c7983 */ /* 0x001f280000300800 */
[----:B------:R-:W-:Y:S04]  /*10250*/  STL.64 [R1+0x9a8], R8 ;  /* 0x0009a80801007387 */ /* 0x000fe80000100a00 */
[----:B------:R-:W4:Y:S04]  /*10260*/  LDL.LU R13, [R1+0x164] ;  /* 0x00016400010d7983 */ /* 0x000f280000300800 */
[----:B------:R0:W-:Y:S04]  /*10270*/  STL.64 [R1+0x9b8], R6 ;  /* 0x0009b80601007387 */ /* 0x0001e80000100a00 */
[----:B-1----:R-:W4:Y:S04]  /*10280*/  LDL.LU R10, [R1+0x160] ;  /* 0x00016000010a7983 */ /* 0x002f280000300800 */
[----:B------:R-:W4:Y:S01]  /*10290*/  LDL.LU R11, [R1+0x12c] ;  /* 0x00012c00010b7983 */ /* 0x000f220000300800 */
[----:B------:R-:W-:-:S03]  /*102a0*/  IMAD.WIDE R18, R4, 0x2, R14 ;  /* 0x0000000204127825 */ /* 0x000fc600078e020e */
[----:B0-----:R-:W4:Y:S04]  /*102b0*/  LDL.LU R6, [R1+0x128] ;  /* 0x0001280001067983 */ /* 0x001f280000300800 */
[----:B------:R-:W-:Y:S04]  /*102c0*/  STL.64 [R1+0x9c8], R18 ;  /* 0x0009c81201007387 */ /* 0x000fe80000100a00 */
[----:B------:R-:W4:Y:S01]  /*102d0*/  LDL.LU R7, [R1+0x104] ;  /* 0x0001040001077983 */ /* 0x000f220000300800 */
[----:B------:R-:W-:-:S05]  /*102e0*/  IMAD.WIDE R8, R5, 0x2, R14 ;  /* 0x0000000205087825 */ /* 0x000fca00078e020e */
[----:B------:R0:W-:Y:S01]  /*102f0*/  STL.64 [R1+0x228], R8 ;  /* 0x0002280801007387 */ /* 0x0001e20000100a00 */
[----:B------:R-:W-:-:S03]  /*10300*/  IMAD.WIDE R4, R2, 0x2, R14 ;  /* 0x0000000202047825 */ /* 0x000fc600078e020e */
[----:B0-----:R-:W4:Y:S04]  /*10310*/  LDL.LU R8, [R1+0x100] ;  /* 0x0001000001087983 */ /* 0x001f280000300800 */
[----:B------:R-:W4:Y:S04]  /*10320*/  LDL.LU R9, [R1+0xdc] ;  /* 0x0000dc0001097983 */ /* 0x000f280000300800 */
[----:B------:R0:W-:Y:S01]  /*10330*/  STL.64 [R1+0x9e8], R4 ;  /* 0x0009e80401007387 */ /* 0x0001e20000100a00 */
[----:B------:R-:W-:-:S03]  /*10340*/  IMAD.WIDE R2, R3, 0x2, R14 ;  /* 0x0000000203027825 */ /* 0x000fc600078e020e */
[----:B0-----:R-:W4:Y:S04]  /*10350*/  LDL.LU R4, [R1+0xd8] ;  /* 0x0000d80001047983 */ /* 0x001f280000300800 */
[----:B------:R-:W4:Y:S04]  /*10360*/  LDL.LU R5, [R1+0xd4] ;  /* 0x0000d40001057983 */ /* 0x000f280000300800 */
[----:B------:R0:W-:Y:S04]  /*10370*/  STL.64 [R1+0x200], R2 ;  /* 0x0002000201007387 */ /* 0x0001e80000100a00 */
[----:B0-----:R-:W4:Y:S04]  /*10380*/  LDL.LU R2, [R1+0xd0] ;  /* 0x0000d00001027983 */ /* 0x001f280000300800 */
[----:B------:R-:W4:Y:S01]  /*10390*/  LDL.LU R3, [R1+0xcc] ;  /* 0x0000cc0001037983 */ /* 0x000f220000300800 */
[----:B--2---:R-:W-:-:S05]  /*103a0*/  IMAD.WIDE R18, R26, 0x2, R14 ;  /* 0x000000021a127825 */ /* 0x004fca00078e020e */
[----:B------:R3:W-:Y:S02]  /*103b0*/  STL.64 [R1+0xa08], R18 ;  /* 0x000a081201007387 */ /* 0x0007e40000100a00 */
[--C-:B---3--:R-:W-:Y:S02]  /*103c0*/  IMAD.WIDE R18, R28, 0x2, R14.reuse ;  /* 0x000000021c127825 */ /* 0x108fe400078e020e */
[----:B------:R-:W2:Y:S04]  /*103d0*/  LDL.LU R28, [R1+0xc8] ;  /* 0x0000c800011c7983 */ /* 0x000ea80000300800 */
[----:B------:R0:W-:Y:S01]  /*103e0*/  STL.64 [R1+0x1d8], R18 ;  /* 0x0001d81201007387 */ /* 0x0001e20000100a00 */
[----:B----4-:R-:W-:-:S03]  /*103f0*/  IMAD.WIDE R20, R29, 0x2, R14 ;  /* 0x000000021d147825 */ /* 0x010fc600078e020e */
[----:B------:R-:W3:Y:S04]  /*10400*/  LDL.LU R29, [R1+0xc4] ;  /* 0x0000c400011d7983 */ /* 0x000ee80000300800 */
[----:B------:R1:W-:Y:S04]  /*10410*/  STL.64 [R1+0xa28], R20 ;  /* 0x000a281401007387 */ /* 0x0003e80000100a00 */
[----:B------:R-:W4:Y:S04]  /*10420*/  LDL.LU R22, [R1+0xc0] ;  /* 0x0000c00001167983 */ /* 0x000f280000300800 */
[----:B------:R-:W4:Y:S01]  /*10430*/  LDL.LU R23, [R1+0xbc] ;  /* 0x0000bc0001177983 */ /* 0x000f220000300800 */
[----:B0-----:R-:W-:-:S05]  /*10440*/  IMAD.WIDE R18, R27, 0x2, R14 ;  /* 0x000000021b127825 */ /* 0x001fca00078e020e */
[----:B------:R0:W-:Y:S04]  /*10450*/  STL.64 [R1+0x1b0], R18 ;  /* 0x0001b01201007387 */ /* 0x0001e80000100a00 */
[----:B------:R-:W4:Y:S04]  /*10460*/  LDL.LU R26, [R1+0xb8] ;  /* 0x0000b800011a7983 */ /* 0x000f280000300800 */
[----:B------:R-:W4:Y:S04]  /*10470*/  LDL.LU R27, [R1+0xb4] ;  /* 0x0000b400011b7983 */ /* 0x000f280000300800 */
[----:B-1----:R-:W4:Y:S04]  /*10480*/  LDL.LU R20, [R1+0xb0] ;  /* 0x0000b00001147983 */ /* 0x002f280000300800 */
[----:B------:R-:W4:Y:S01]  /*10490*/  LDL.LU R21, [R1+0xac] ;  /* 0x0000ac0001157983 */ /* 0x000f220000300800 */
[----:B------:R-:W-:-:S05]  /*104a0*/  IMAD.WIDE R16, R17, 0x2, R14 ;  /* 0x0000000211107825 */ /* 0x000fca00078e020e */
[----:B------:R1:W-:Y:S04]  /*104b0*/  STL.64 [R1+0xa48], R16 ;  /* 0x000a481001007387 */ /* 0x0003e80000100a00 */
[----:B0-----:R-:W4:Y:S04]  /*104c0*/  LDL.LU R18, [R1+0xa8] ;  /* 0x0000a80001127983 */ /* 0x001f280000300800 */
[----:B------:R-:W4:Y:S01]  /*104d0*/  LDL.LU R19, [R1+0x4f8] ;  /* 0x0004f80001137983 */ /* 0x000f220000300800 */
[----:B------:R-:W-:-:S04]  /*104e0*/  IMAD.WIDE R24, R12, 0x2, R14 ;  /* 0x000000020c187825 */ /* 0x000fc800078e020e */
[--C-:B-1----:R-:W-:Y:S01]  /*104f0*/  IMAD.WIDE R16, R13, 0x2, R14.reuse ;  /* 0x000000020d107825 */ /* 0x102fe200078e020e */
[----:B------:R0:W-:Y:S04]  /*10500*/  STL.64 [R1+0x188], R24 ;  /* 0x0001881801007387 */ /* 0x0001e80000100a00 */
[----:B------:R1:W-:Y:S01]  /*10510*/  STL.64 [R1+0xa68], R16 ;  /* 0x000a681001007387 */ /* 0x0003e20000100a00 */
[----:B------:R-:W-:-:S04]  /*10520*/  IMAD.WIDE R12, R10, 0x2, R14 ;  /* 0x000000020a0c7825 */ /* 0x000fc800078e020e */
[----:B------:R-:W-:-:S04]  /*10530*/  IMAD.WIDE R10, R11, 0x2, R14 ;  /* 0x000000020b0a7825 */ /* 0x000fc800078e020e */
[--C-:B0-----:R-:W-:Y:S01]  /*10540*/  IMAD.WIDE R24, R6, 0x2, R14.reuse ;  /* 0x0000000206187825 */ /* 0x101fe200078e020e */
[----:B-1----:R-:W4:Y:S04]  /*10550*/  LDL.LU.64 R16, [R1+0xa0] ;  /* 0x0000a00001107983 */ /* 0x002f280000300a00 */
[----:B------:R0:W-:Y:S04]  /*10560*/  STL.64 [R1+0x160], R12 ;  /* 0x0001600c01007387 */ /* 0x0001e80000100a00 */
[----:B------:R1:W-:Y:S04]  /*10570*/  STL.64 [R1+0xa88], R10 ;  /* 0x000a880a01007387 */ /* 0x0003e80000100a00 */
[----:B0-----:R-:W4:Y:S01]  /*10580*/  LDL.LU.64 R12, [R1+0x18] ;  /* 0x00001800010c7983 */ /* 0x001f220000300a00 */
[----:B-1----:R-:W-:-:S03]  /*10590*/  IMAD.WIDE R10, R7, 0x2, R14 ;  /* 0x00000002070a7825 */ /* 0x002fc600078e020e */
[----:B------:R0:W-:Y:S04]  /*105a0*/  STL.64 [R1+0x128], R24 ;  /* 0x0001281801007387 */ /* 0x0001e80000100a00 */
[----:B------:R-:W4:Y:S04]  /*105b0*/  LDL.LU.64 R6, [R1+0x98] ;  /* 0x0000980001067983 */ /* 0x000f280000300a00 */
[----:B------:R1:W-:Y:S01]  /*105c0*/  STL.64 [R1+0xaa8], R10 ;  /* 0x000aa80a01007387 */ /* 0x0003e20000100a00 */
[----:B0-----:R-:W-:-:S04]  /*105d0*/  IMAD.WIDE R24, R8, 0x2, R14 ;  /* 0x0000000208187825 */ /* 0x001fc800078e020e */
[--C-:B------:R-:W-:Y:S01]  /*105e0*/  IMAD.WIDE R8, R9, 0x2, R14.reuse ;  /* 0x0000000209087825 */ /* 0x100fe200078e020e */
[----:B-1----:R-:W4:Y:S04]  /*105f0*/  LDL.LU.64 R10, [R1+0x10] ;  /* 0x00001000010a7983 */ /* 0x002f280000300a00 */
[----:B------:R0:W-:Y:S04]  /*10600*/  STL.64 [R1+0x100], R24 ;  /* 0x0001001801007387 */ /* 0x0001e80000100a00 */
        /* <DEDUP_REMOVED lines=9> */
[----:B------:R-:W-:Y:S04]  /*106a0*/  STL.64 [R1+0xd0], R24 ;  /* 0x0000d01801007387 */ /* 0x000fe80000100a00 */
[----:B------:R0:W-:Y:S04]  /*106b0*/  STL.64 [R1+0xb08], R2 ;  /* 0x000b080201007387 */ /* 0x0001e80000100a00 */
[----:B0-----:R-:W4:Y:S01]  /*106c0*/  LDL.LU.64 R2, [R1] ;  /* 0x0000000001027983 */ /* 0x001f220000300a00 */
[----:B--2---:R-:W-:-:S05]  /*106d0*/  IMAD.WIDE R24, R28, 0x2, R14 ;  /* 0x000000021c187825 */ /* 0x004fca00078e020e */
[----:B------:R3:W-:Y:S02]  /*106e0*/  STL.64 [R1+0xc8], R24 ;  /* 0x0000c81801007387 */ /* 0x0007e40000100a00 */
[--C-:B---3--:R-:W-:Y:S02]  /*106f0*/  IMAD.WIDE R24, R29, 0x2, R14.reuse ;  /* 0x000000021d187825 */ /* 0x108fe400078e020e */
[----:B------:R-:W2:Y:S04]  /*10700*/  LDL.LU.64 R28, [R1+0x80] ;  /* 0x00008000011c7983 */ /* 0x000ea80000300a00 */
[----:B------:R4:W-:Y:S02]  /*10710*/  STL.64 [R1+0xb28], R24 ;  /* 0x000b281801007387 */ /* 0x0009e40000100a00 */
[----:B----4-:R-:W-:-:S04]  /*10720*/  IMAD.WIDE R24, R22, 0x2, R14 ;  /* 0x0000000216187825 */ /* 0x010fc800078e020e */
[--C-:B------:R-:W-:Y:S01]  /*10730*/  IMAD.WIDE R22, R23, 0x2, R14.reuse ;  /* 0x0000000217167825 */ /* 0x100fe200078e020e */
[----:B------:R0:W-:Y:S04]  /*10740*/  STL.64 [R1+0xc0], R24 ;  /* 0x0000c01801007387 */ /* 0x0001e80000100a00 */
[----:B0-----:R-:W3:Y:S04]  /*10750*/  LDL.LU.64 R24, [R1+0x1370] ;  /* 0x0013700001187983 */ /* 0x001ee80000300a00 */
[----:B------:R0:W-:Y:S02]  /*10760*/  STL.64 [R1+0xb48], R22 ;  /* 0x000b481601007387 */ /* 0x0001e40000100a00 */
[----:B0-----:R-:W-:-:S05]  /*10770*/  IMAD.WIDE R22, R26, 0x2, R14 ;  /* 0x000000021a167825 */ /* 0x001fca00078e020e */
[----:B------:R0:W-:Y:S02]  /*10780*/  STL.64 [R1+0xb8], R22 ;  /* 0x0000b81601007387 */ /* 0x0001e40000100a00 */
[--C-:B0-----:R-:W-:Y:S02]  /*10790*/  IMAD.WIDE R22, R27, 0x2, R14.reuse ;  /* 0x000000021b167825 */ /* 0x101fe400078e020e */
[----:B------:R-:W4:Y:S04]  /*107a0*/  LDL.LU.64 R26, [R1+0x78] ;  /* 0x00007800011a7983 */ /* 0x000f280000300a00 */
[----:B------:R0:W-:Y:S02]  /*107b0*/  STL.64 [R1+0xb68], R22 ;  /* 0x000b681601007387 */ /* 0x0001e40000100a00 */
[----:B0-----:R-:W-:-:S04]  /*107c0*/  IMAD.WIDE R22, R20, 0x2, R14 ;  /* 0x0000000214167825 */ /* 0x001fc800078e020e */
[--C-:B------:R-:W-:Y:S01]  /*107d0*/  IMAD.WIDE R20, R21, 0x2, R14.reuse ;  /* 0x0000000215147825 */ /* 0x100fe200078e020e */
[----:B------:R0:W-:Y:S04]  /*107e0*/  STL.64 [R1+0xb0], R22 ;  /* 0x0000b01601007387 */ /* 0x0001e80000100a00 */
[----:B0-----:R-:W2:Y:S04]  /*107f0*/  LDL.LU.64 R22, [R1+0x1368] ;  /* 0x0013680001167983 */ /* 0x001ea80000300a00 */
[----:B------:R0:W-:Y:S02]  /*10800*/  STL.64 [R1+0xb88], R20 ;  /* 0x000b881401007387 */ /* 0x0001e40000100a00 */
[----:B0-----:R-:W-:-:S04]  /*10810*/  IMAD.WIDE R20, R18, 0x2, R14 ;  /* 0x0000000212147825 */ /* 0x001fc800078e020e */
[--C-:B------:R-:W-:Y:S01]  /*10820*/  IMAD.WIDE R18, R19, 0x2, R14.reuse ;  /* 0x0000000213127825 */ /* 0x100fe200078e020e */
[----:B------:R0:W-:Y:S03]  /*10830*/  STL.64 [R1+0xa8], R20 ;  /* 0x0000a81401007387 */ /* 0x0001e60000100a00 */
[----:B------:R-:W-:Y:S01]  /*10840*/  IMAD.WIDE R14, R0, 0x2, R14 ;  /* 0x00000002000e7825 */ /* 0x000fe200078e020e */
[----:B0-----:R-:W2:Y:S04]  /*10850*/  LDL.LU.64 R20, [R1+0x1360] ;  /* 0x0013600001147983 */ /* 0x001ea80000300a00 */
[----:B------:R0:W-:Y:S04]  /*10860*/  STL.64 [R1+0xbb8], R18 ;  /* 0x000bb81201007387 */ /* 0x0001e80000100a00 */
[----:B0-----:R-:W2:Y:S04]  /*10870*/  LDL.LU.64 R18, [R1+0x1358] ;  /* 0x0013580001127983 */ /* 0x001ea80000300a00 */
[----:B------:R-:W-:Y:S04]  /*10880*/  STL [R1+0x12fc], R15 ;  /* 0x0012fc0f01007387 */ /* 0x000fe80000100800 */
[----:B------:R0:W-:Y:S04]  /*10890*/  STL [R1+0x1300], R14 ;  /* 0x0013000e01007387 */ /* 0x0001e80000100800 */
[----:B0-----:R-:W2:Y:S01]  /*108a0*/  LDL.LU.64 R14, [R1+0x90] ;  /* 0x00009000010e7983 */ /* 0x001ea20000300a00 */
[----:B------:R-:W-:-:S03]  /*108b0*/  IMAD.MOV.U32 R0, RZ, RZ, R17 ;  /* 0x000000ffff007224 */ /* 0x000fc600078e0011 */
[----:B------:R0:W-:Y:S04]  /*108c0*/  STL [R1+0x10b8], R16 ;  /* 0x0010b81001007387 */ /* 0x0001e80000100800 */
[----:B0-----:R-:W3:Y:S04]  /*108d0*/  LDL.LU.64 R16, [R1+0x1350] ;  /* 0x0013500001107983 */ /* 0x001ee80000300a00 */
[----:B------:R-:W-:Y:S04]  /*108e0*/  STL [R1+0x10b4], R12 ;  /* 0x0010b40c01007387 */ /* 0x000fe80000100800 */
[----:B------:R0:W-:Y:S02]  /*108f0*/  STL [R1+0x10b0], R0 ;  /* 0x0010b00001007387 */ /* 0x0001e40000100800 */
[----:B0-----:R-:W-:-:S02]  /*10900*/  IMAD.MOV.U32 R0, RZ, RZ, R13 ;  /* 0x000000ffff007224 */ /* 0x001fc400078e000d */
[----:B------:R-:W3:Y:S04]  /*10910*/  LDL.LU.64 R12, [R1+0x1348] ;  /* 0x00134800010c7983 */ /* 0x000ee80000300a00 */
[----:B------:R-:W-:Y:S04]  /*10920*/  STL [R1+0x10ac], R6 ;  /* 0x0010ac0601007387 */ /* 0x000fe80000100800 */
[----:B------:R0:W-:Y:S02]  /*10930*/  STL [R1+0x10a8], R0 ;  /* 0x0010a80001007387 */ /* 0x0001e40000100800 */
[----:B0-----:R-:W-:-:S02]  /*10940*/  IMAD.MOV.U32 R0, RZ, RZ, R7 ;  /* 0x000000ffff007224 */ /* 0x001fc400078e0007 */
[----:B------:R-:W3:Y:S04]  /*10950*/  LDL.LU.64 R6, [R1+0x60] ;  /* 0x0000600001067983 */ /* 0x000ee80000300a00 */
[----:B------:R0:W-:Y:S04]  /*10960*/  STL [R1+0x10a0], R0 ;  /* 0x0010a00001007387 */ /* 0x0001e80000100800 */
[----:B------:R1:W-:Y:S01]  /*10970*/  STL [R1+0x10a4], R10 ;  /* 0x0010a40a01007387 */ /* 0x0003e20000100800 */
[----:B0-----:R-:W-:-:S03]  /*10980*/  IMAD.MOV.U32 R0, RZ, RZ, R11 ;  /* 0x000000ffff007224 */ /* 0x001fc600078e000b */
[----:B-1----:R-:W3:Y:S04]  /*10990*/  LDL.LU.64 R10, [R1+0x1340] ;  /* 0x00134000010a7983 */ /* 0x002ee80000300a00 */
[----:B--2---:R-:W-:Y:S04]  /*109a0*/  STL [R1+0x109c], R14 ;  /* 0x00109c0e01007387 */ /* 0x004fe80000100800 */
[----:B------:R0:W-:Y:S04]  /*109b0*/  STL [R1+0x1098], R0 ;  /* 0x0010980001007387 */ /* 0x0001e80000100800 */
[----:B------:R-:W-:Y:S01]  /*109c0*/  STL [R1+0x1094], R8 ;  /* 0x0010940801007387 */ /* 0x000fe20000100800 */
[----:B0-----:R-:W-:-:S05]  /*109d0*/  IMAD.MOV.U32 R0, RZ, RZ, R15 ;  /* 0x000000ffff007224 */ /* 0x001fca00078e000f */
[----:B------:R0:W-:Y:S04]  /*109e0*/  STL [R1+0x1090], R0 ;  /* 0x0010900001007387 */ /* 0x0001e80000100800 */
[----:B------:R-:W2:Y:S01]  /*109f0*/  LDL.LU.64 R14, [R1+0x58] ;  /* 0x00005800010e7983 */ /* 0x000ea20000300a00 */
[----:B0-----:R-:W-:-:S03]  /*10a00*/  IMAD.MOV.U32 R0, RZ, RZ, R9 ;  /* 0x000000ffff007224 */ /* 0x001fc600078e0009 */
[----:B------:R-:W2:Y:S04]  /*10a10*/  LDL.LU.64 R8, [R1+0x1338] ;  /* 0x0013380001087983 */ /* 0x000ea80000300a00 */
[----:B------:R-:W-:Y:S04]  /*10a20*/  STL [R1+0x108c], R4 ;  /* 0x00108c0401007387 */ /* 0x000fe80000100800 */
[----:B------:R0:W-:Y:S02]  /*10a30*/  STL [R1+0x1088], R0 ;  /* 0x0010880001007387 */ /* 0x0001e40000100800 */
[----:B0-----:R-:W-:-:S02]  /*10a40*/  IMAD.MOV.U32 R0, RZ, RZ, R5 ;  /* 0x000000ffff007224 */ /* 0x001fc400078e0005 */
        /* <DEDUP_REMOVED lines=9> */
[----:B--2---:R-:W-:Y:S04]  /*10ae0*/  STL [R1+0x1074], R28 ;  /* 0x0010741c01007387 */ /* 0x004fe80000100800 */
[----:B------:R4:W-:Y:S04]  /*10af0*/  STL [R1+0x1070], R0 ;  /* 0x0010700001007387 */ /* 0x0009e80000100800 */
[----:B------:R0:W-:Y:S01]  /*10b00*/  STL [R1+0x1068], R29 ;  /* 0x0010681d01007387 */ /* 0x0001e20000100800 */
[----:B----4-:R-:W-:-:S03]  /*10b10*/  IMAD.MOV.U32 R0, RZ, RZ, R27 ;  /* 0x000000ffff007224 */ /* 0x010fc600078e001b */
[----:B0-----:R-:W2:Y:S04]  /*10b20*/  LDL.LU.64 R28, [R1+0x68] ;  /* 0x00006800011c7983 */ /* 0x001ea80000300a00 */
[----:B------:R0:W-:Y:S04]  /*10b30*/  STL [R1+0x106c], R26 ;  /* 0x00106c1a01007387 */ /* 0x0001e80000100800 */
[----:B0-----:R-:W4:Y:S04]  /*10b40*/  LDL.LU.64 R26, [R1+0x1318] ;  /* 0x00131800011a7983 */ /* 0x001f280000300a00 */
[----:B----4-:R-:W-:Y:S04]  /*10b50*/  STL [R1+0x1064], R26 ;  /* 0x0010641a01007387 */ /* 0x010fe80000100800 */
[----:B------:R-:W-:Y:S04]  /*10b60*/  STL [R1+0x1060], R0 ;  /* 0x0010600001007387 */ /* 0x000fe80000100800 */
[----:B------:R0:W-:Y:S04]  /*10b70*/  STL [R1+0x1058], R27 ;  /* 0x0010581b01007387 */ /* 0x0001e80000100800 */
[----:B0-----:R-:W4:Y:S02]  /*10b80*/  LDL.LU.64 R26, [R1+0x70] ;  /* 0x00007000011a7983 */ /* 0x001f240000300a00 */
[----:B----4-:R-:W-:-:S02]  /*10b90*/  IMAD.MOV.U32 R0, RZ, RZ, R27 ;  /* 0x000000ffff007224 */ /* 0x010fc400078e001b */
[----:B------:R-:W-:Y:S04]  /*10ba0*/  STL [R1+0x105c], R26 ;  /* 0x00105c1a01007387 */ /* 0x000fe80000100800 */
[----:B------:R-:W-:Y:S04]  /*10bb0*/  STL [R1+0x1054], R2 ;  /* 0x0010540201007387 */ /* 0x000fe80000100800 */
[----:B------:R2:W-:Y:S04]  /*10bc0*/  STL [R1+0x1050], R0 ;  /* 0x0010500001007387 */ /* 0x0005e80000100800 */
[----:B------:R0:W-:Y:S01]  /*10bd0*/  STL [R1+0x1048], R3 ;  /* 0x0010480301007387 */ /* 0x0001e20000100800 */
[----:B--2---:R-:W-:-:S03]  /*10be0*/  IMAD.MOV.U32 R0, RZ, RZ, R29 ;  /* 0x000000ffff007224 */ /* 0x004fc600078e001d */
[----:B0-----:R-:W2:Y:S04]  /*10bf0*/  LDL.LU.64 R2, [R1+0x40] ;  /* 0x0000400001027983 */ /* 0x001ea80000300a00 */
[----:B------:R-:W4:Y:S04]  /*10c00*/  LDL.LU.64 R26, [R1+0x38] ;  /* 0x00003800011a7983 */ /* 0x000f280000300a00 */
[----:B------:R-:W-:Y:S04]  /*10c10*/  STL [R1+0x104c], R28 ;  /* 0x00104c1c01007387 */ /* 0x000fe80000100800 */
[----:B------:R-:W-:Y:S04]  /*10c20*/  STL [R1+0x1044], R4 ;  /* 0x0010440401007387 */ /* 0x000fe80000100800 */
[----:B------:R3:W-:Y:S04]  /*10c30*/  STL [R1+0x1040], R0 ;  /* 0x0010400001007387 */ /* 0x0007e80000100800 */
[----:B------:R0:W-:Y:S01]  /*10c40*/  STL [R1+0x1038], R5 ;  /* 0x0010380501007387 */ /* 0x0001e20000100800 */
[----:B---3--:R-:W-:-:S03]  /*10c50*/  IMAD.MOV.U32 R0, RZ, RZ, R7 ;  /* 0x000000ffff007224 */ /* 0x008fc600078e0007 */
[----:B0-----:R-:W3:Y:S04]  /*10c60*/  LDL.LU.64 R4, [R1+0x48] ;  /* 0x0000480001047983 */ /* 0x001ee80000300a00 */
[----:B------:R0:W-:Y:S04]  /*10c70*/  STL [R1+0x103c], R6 ;  /* 0x00103c0601007387 */ /* 0x0001e80000100800 */
[----:B------:R-:W2:Y:S04]  /*10c80*/  LDL.LU.64 R28, [R1+0x30] ;  /* 0x00003000011c7983 */ /* 0x000ea80000300a00 */
[----:B0-----:R-:W2:Y:S04]  /*10c90*/  LDL.LU.64 R6, [R1+0x1310] ;  /* 0x0013100001067983 */ /* 0x001ea80000300a00 */
[----:B--2---:R-:W-:Y:S04]  /*10ca0*/  STL [R1+0x1034], R6 ;  /* 0x0010340601007387 */ /* 0x004fe80000100800 */
[----:B------:R-:W-:Y:S04]  /*10cb0*/  STL [R1+0x1030], R0 ;  /* 0x0010300001007387 */ /* 0x000fe80000100800 */
[----:B------:R0:W-:Y:S04]  /*10cc0*/  STL [R1+0x1028], R7 ;  /* 0x0010280701007387 */ /* 0x0001e80000100800 */
[----:B0-----:R-:W2:Y:S01]  /*10cd0*/  LDL.LU.64 R6, [R1+0x50] ;  /* 0x0000500001067983 */ /* 0x001ea20000300a00 */
[----:B------:R-:W-:-:S03]  /*10ce0*/  IMAD.MOV.U32 R0, RZ, RZ, R15 ;  /* 0x000000ffff007224 */ /* 0x000fc600078e000f */
[----:B------:R0:W-:Y:S04]  /*10cf0*/  STL [R1+0x102c], R14 ;  /* 0x00102c0e01007387 */ /* 0x0001e80000100800 */
[----:B0-----:R-:W3:Y:S04]  /*10d00*/  LDL.LU.64 R14, [R1+0x28] ;  /* 0x00002800010e7983 */ /* 0x001ee80000300a00 */
[----:B------:R2:W-:Y:S04]  /*10d10*/  STL [R1+0x1020], R0 ;  /* 0x0010200001007387 */ /* 0x0005e80000100800 */
[----:B------:R-:W-:Y:S04]  /*10d20*/  STL [R1+0x1024], R8 ;  /* 0x0010240801007387 */ /* 0x000fe80000100800 */
[----:B------:R-:W-:Y:S01]  /*10d30*/  STL [R1+0x1018], R9 ;  /* 0x0010180901007387 */ /* 0x000fe20000100800 */
[----:B--2---:R-:W-:-:S03]  /*10d40*/  IMAD.MOV.U32 R0, RZ, RZ, R7 ;  /* 0x000000ffff007224 */ /* 0x004fc600078e0007 */
[----:B------:R-:W-:Y:S04]  /*10d50*/  STL [R1+0x101c], R6 ;  /* 0x00101c0601007387 */ /* 0x000fe80000100800 */
[----:B------:R-:W-:Y:S04]  /*10d60*/  STL [R1+0x1014], R10 ;  /* 0x0010140a01007387 */ /* 0x000fe80000100800 */
[----:B------:R3:W-:Y:S04]  /*10d70*/  STL [R1+0x1010], R0 ;  /* 0x0010100001007387 */ /* 0x0007e80000100800 */
[----:B------:R0:W-:Y:S01]  /*10d80*/  STL [R1+0x1008], R11 ;  /* 0x0010080b01007387 */ /* 0x0001e20000100800 */
[----:B---3--:R-:W-:-:S03]  /*10d90*/  IMAD.MOV.U32 R0, RZ, RZ, R5 ;  /* 0x000000ffff007224 */ /* 0x008fc600078e0005 */
[----:B0-----:R-:W2:Y:S04]  /*10da0*/  LDL.LU.64 R10, [R1+0x20] ;  /* 0x00002000010a7983 */ /* 0x001ea80000300a00 */
[----:B------:R-:W-:Y:S04]  /*10db0*/  STL [R1+0x100c], R4 ;  /* 0x00100c0401007387 */ /* 0x000fe80000100800 */
[----:B------:R-:W-:Y:S04]  /*10dc0*/  STL [R1+0x1004], R12 ;  /* 0x0010040c01007387 */ /* 0x000fe80000100800 */
[----:B------:R0:W-:Y:S04]  /*10dd0*/  STL [R1+0x1000], R0 ;  /* 0x0010000001007387 */ /* 0x0001e80000100800 */
[----:B------:R1:W-:Y:S01]  /*10de0*/  STL [R1+0xff8], R13 ;  /* 0x000ff80d01007387 */ /* 0x0003e20000100800 */
[----:B0-----:R-:W-:-:S03]  /*10df0*/  IMAD.MOV.U32 R0, RZ, RZ, R3 ;  /* 0x000000ffff007224 */ /* 0x001fc600078e0003 */
[----:B------:R-:W-:Y:S04]  /*10e00*/  STL [R1+0xffc], R2 ;  /* 0x000ffc0201007387 */ /* 0x000fe80000100800 */
[----:B-1----:R-:W3:Y:S04]  /*10e10*/  LDL.LU.64 R12, [R1+0xe8] ;  /* 0x0000e800010c7983 */ /* 0x002ee80000300a00 */
[----:B------:R-:W-:Y:S04]  /*10e20*/  STL [R1+0xff0], R0 ;  /* 0x000ff00001007387 */ /* 0x000fe80000100800 */
[----:B------:R-:W-:Y:S04]  /*10e30*/  STL [R1+0xff4], R16 ;  /* 0x000ff41001007387 */ /* 0x000fe80000100800 */
[----:B------:R0:W-:Y:S04]  /*10e40*/  STL [R1+0xfe8], R17 ;  /* 0x000fe81101007387 */ /* 0x0001e80000100800 */
[----:B0-----:R-:W3:Y:S04]  /*10e50*/  LDL.LU.64 R16, [R1+0xe0] ;  /* 0x0000e00001107983 */ /* 0x001ee80000300a00 */
[----:B------:R-:W3:Y:S01]  /*10e60*/  LDL.LU.64 R8, [R1+0xf0] ;  /* 0x0000f00001087983 */ /* 0x000ee20000300a00 */
[----:B----4-:R-:W-:-:S03]  /*10e70*/  IMAD.MOV.U32 R0, RZ, RZ, R27 ;  /* 0x000000ffff007224 */ /* 0x010fc600078e001b */
[----:B------:R-:W-:Y:S04]  /*10e80*/  STL [R1+0xfec], R26 ;  /* 0x000fec1a01007387 */ /* 0x000fe80000100800 */
[----:B------:R-:W4:Y:S04]  /*10e90*/  LDL.LU.64 R6, [R1+0xf8] ;  /* 0x0000f80001067983 */ /* 0x000f280000300a00 */
[----:B------:R0:W-:Y:S04]  /*10ea0*/  STL [R1+0xfe0], R0 ;  /* 0x000fe00001007387 */ /* 0x0001e80000100800 */
[----:B------:R-:W-:Y:S04]  /*10eb0*/  STL [R1+0xfe4], R18 ;  /* 0x000fe41201007387 */ /* 0x000fe80000100800 */
[----:B------:R-:W-:Y:S04]  /*10ec0*/  STL [R1+0xfd8], R19 ;  /* 0x000fd81301007387 */ /* 0x000fe80000100800 */
[----:B------:R-:W4:Y:S01]  /*10ed0*/  LDL.LU.64 R4, [R1+0x108] ;  /* 0x0001080001047983 */ /* 0x000f220000300a00 */
[----:B0-----:R-:W-:-:S03]  /*10ee0*/  IMAD.MOV.U32 R0, RZ, RZ, R29 ;  /* 0x000000ffff007224 */ /* 0x001fc600078e001d */
[----:B------:R-:W-:Y:S04]  /*10ef0*/  STL [R1+0xfdc], R28 ;  /* 0x000fdc1c01007387 */ /* 0x000fe80000100800 */
[----:B------:R-:W4:Y:S04]  /*10f00*/  LDL.LU.64 R2, [R1+0x110] ;  /* 0x0001100001027983 */ /* 0x000f280000300a00 */
[----:B------:R0:W-:Y:S04]  /*10f10*/  STL [R1+0xfd0], R0 ;  /* 0x000fd00001007387 */ /* 0x0001e80000100800 */
[----:B------:R-:W-:Y:S04]  /*10f20*/  STL [R1+0xfd4], R20 ;  /* 0x000fd41401007387 */ /* 0x000fe80000100800 */
[----:B------:R-:W-:Y:S04]  /*10f30*/  STL [R1+0xfc8], R21 ;  /* 0x000fc81501007387 */ /* 0x000fe80000100800 */
[----:B------:R-:W4:Y:S01]  /*10f40*/  LDL.LU.64 R26, [R1+0x118] ;  /* 0x00011800011a7983 */ /* 0x000f220000300a00 */
[----:B0-----:R-:W-:-:S03]  /*10f50*/  IMAD.MOV.U32 R0, RZ, RZ, R15 ;  /* 0x000000ffff007224 */ /* 0x001fc600078e000f */
[----:B------:R0:W-:Y:S04]  /*10f60*/  STL [R1+0xfcc], R14 ;  /* 0x000fcc0e01007387 */ /* 0x0001e80000100800 */
[----:B------:R-:W4:Y:S04]  /*10f70*/  LDL.LU.64 R28, [R1+0x120] ;  /* 0x00012000011c7983 */ /* 0x000f280000300a00 */
[----:B------:R2:W-:Y:S04]  /*10f80*/  STL [R1+0xfc0], R0 ;  /* 0x000fc00001007387 */ /* 0x0005e80000100800 */
[----:B------:R-:W-:Y:S04]  /*10f90*/  STL [R1+0xfc4], R22 ;  /* 0x000fc41601007387 */ /* 0x000fe80000100800 */
[----:B------:R-:W-:Y:S04]  /*10fa0*/  STL [R1+0xfb8], R23 ;  /* 0x000fb81701007387 */ /* 0x000fe80000100800 */
[----:B0-----:R-:W4:Y:S01]  /*10fb0*/  LDL.LU.64 R14, [R1+0x130] ;  /* 0x00013000010e7983 */ /* 0x001f220000300a00 */
[----:B--2---:R-:W-:-:S03]  /*10fc0*/  IMAD.MOV.U32 R0, RZ, RZ, R11 ;  /* 0x000000ffff007224 */ /* 0x004fc600078e000b */
[----:B------:R0:W-:Y:S04]  /*10fd0*/  STL [R1+0xfbc], R10 ;  /* 0x000fbc0a01007387 */ /* 0x0001e80000100800 */
[----:B------:R-:W2:Y:S04]  /*10fe0*/  LDL.LU.64 R18, [R1+0x138] ;  /* 0x0001380001127983 */ /* 0x000ea80000300a00 */
[----:B------:R1:W-:Y:S04]  /*10ff0*/  STL [R1+0xfb0], R0 ;  /* 0x000fb00001007387 */ /* 0x0003e80000100800 */
[----:B------:R-:W-:Y:S04]  /*11000*/  STL [R1+0xfb4], R24 ;  /* 0x000fb41801007387 */ /* 0x000fe80000100800 */
[----:B------:R-:W-:Y:S04]  /*11010*/  STL [R1+0x4c4], R25 ;  /* 0x0004c41901007387 */ /* 0x000fe80000100800 */
[----:B0-----:R-:W2:Y:S04]  /*11020*/  LDL.LU.64 R10, [R1+0x140] ;  /* 0x00014000010a7983 */ /* 0x001ea80000300a00 */
[----:B---3--:R0:W-:Y:S01]  /*11030*/  STL [R1+0x4cc], R16 ;  /* 0x0004cc1001007387 */ /* 0x0081e20000100800 */
[----:B-1----:R-:W-:-:S03]  /*11040*/  IMAD.MOV.U32 R0, RZ, RZ, R17 ;  /* 0x000000ffff007224 */ /* 0x002fc600078e0011 */
[----:B0-----:R-:W3:Y:S04]  /*11050*/  LDL.LU.64 R16, [R1+0x148] ;  /* 0x0001480001107983 */ /* 0x001ee80000300a00 */
[----:B------:R0:W-:Y:S04]  /*11060*/  STL [R1+0x4c8], R0 ;  /* 0x0004c80001007387 */ /* 0x0001e80000100800 */
[----:B------:R1:W-:Y:S01]  /*11070*/  STL [R1+0x4d4], R12 ;  /* 0x0004d40c01007387 */ /* 0x0003e20000100800 */
[----:B0-----:R-:W-:-:S03]  /*11080*/  IMAD.MOV.U32 R0, RZ, RZ, R13 ;  /* 0x000000ffff007224 */ /* 0x001fc600078e000d */
[----:B-1----:R-:W3:Y:S04]  /*11090*/  LDL.LU.64 R12, [R1+0x150] ;  /* 0x00015000010c7983 */ /* 0x002ee80000300a00 */
[----:B------:R0:W-:Y:S04]  /*110a0*/  STL [R1+0x4d0], R0 ;  /* 0x0004d00001007387 */ /* 0x0001e80000100800 */
[----:B------:R1:W-:Y:S01]  /*110b0*/  STL [R1+0x4dc], R8 ;  /* 0x0004dc0801007387 */ /* 0x0003e20000100800 */
[----:B0-----:R-:W-:-:S03]  /*110c0*/  IMAD.MOV.U32 R0, RZ, RZ, R9 ;  /* 0x000000ffff007224 */ /* 0x001fc600078e0009 */
[----:B-1----:R-:W3:Y:S04]  /*110d0*/  LDL.LU.64 R8, [R1+0x158] ;  /* 0x0001580001087983 */ /* 0x002ee80000300a00 */
[----:B------:R0:W-:Y:S04]  /*110e0*/  STL [R1+0x4d8], R0 ;  /* 0x0004d80001007387 */ /* 0x0001e80000100800 */
[----:B----4-:R1:W-:Y:S01]  /*110f0*/  STL [R1+0x4e4], R6 ;  /* 0x0004e40601007387 */ /* 0x0103e20000100800 */
[----:B0-----:R-:W-:-:S03]  /*11100*/  IMAD.MOV.U32 R0, RZ, RZ, R7 ;  /* 0x000000ffff007224 */ /* 0x001fc600078e0007 */
[----:B-1----:R-:W4:Y:S04]  /*11110*/  LDL.LU.64 R6, [R1+0x168] ;  /* 0x0001680001067983 */ /* 0x002f280000300a00 */
[----:B------:R0:W-:Y:S04]  /*11120*/  STL [R1+0x4e0], R0 ;  /* 0x0004e00001007387 */ /* 0x0001e80000100800 */
[----:B------:R1:W-:Y:S01]  /*11130*/  STL [R1+0x4ec], R4 ;  /* 0x0004ec0401007387 */ /* 0x0003e20000100800 */
        /* <DEDUP_REMOVED lines=19> */
[----:B--2---:R1:W-:Y:S01]  /*11270*/  STL [R1+0x514], R18 ;  /* 0x0005141201007387 */ /* 0x0043e20000100800 */
[----:B0-----:R-:W-:-:S03]  /*11280*/  IMAD.MOV.U32 R0, RZ, RZ, R19 ;  /* 0x000000ffff007224 */ /* 0x001fc600078e0013 */
[----:B-1----:R-:W2:Y:S04]  /*11290*/  LDL.LU.64 R18, [R1+0x1a0] ;  /* 0x0001a00001127983 */ /* 0x002ea80000300a00 */
[----:B------:R0:W-:Y:S04]  /*112a0*/  STL [R1+0x510], R0 ;  /* 0x0005100001007387 */ /* 0x0001e80000100800 */
[----:B------:R1:W-:Y:S01]  /*112b0*/  STL [R1+0x51c], R10 ;  /* 0x00051c0a01007387 */ /* 0x0003e20000100800 */
[----:B0-----:R-:W-:-:S03]  /*112c0*/  IMAD.MOV.U32 R0, RZ, RZ, R11 ;  /* 0x000000ffff007224 */ /* 0x001fc600078e000b */
[----:B-1----:R-:W2:Y:S04]  /*112d0*/  LDL.LU.64 R10, [R1+0x1a8] ;  /* 0x0001a800010a7983 */ /* 0x002ea80000300a00 */
[----:B------:R0:W-:Y:S04]  /*112e0*/  STL [R1+0x518], R0 ;  /* 0x0005180001007387 */ /* 0x0001e80000100800 */
[----:B---3--:R1:W-:Y:S01]  /*112f0*/  STL [R1+0x524], R16 ;  /* 0x0005241001007387 */ /* 0x0083e20000100800 */
[----:B0-----:R-:W-:-:S03]  /*11300*/  IMAD.MOV.U32 R0, RZ, RZ, R17 ;  /* 0x000000ffff007224 */ /* 0x001fc600078e0011 */
[----:B-1----:R-:W3:Y:S04]  /*11310*/  LDL.LU.64 R16, [R1+0x1b8] ;  /* 0x0001b80001107983 */ /* 0x002ee80000300a00 */
        /* <DEDUP_REMOVED lines=573> */
[----:B------:R-:W-:Y:S04]  /*136f0*/  STL [R1+0x9a4], R12 ;  /* 0x0009a40c01007387 */ /* 0x000fe80000100800 */
[----:B------:R-:W3:Y:S01]  /*13700*/  LDL.LU.64 R20, [R1+0xa00] ;  /* 0x000a000001147983 */ /* 0x000ee20000300a00 */
[----:B0-----:R-:W-:-:S05]  /*13710*/  IMAD.MOV.U32 R0, RZ, RZ, R13 ;  /* 0x000000ffff007224 */ /* 0x001fca00078e000d */
        /* <DEDUP_REMOVED lines=17> */
[----:B------:R-:W-:Y:S04]  /*13830*/  STL [R1+0x9cc], R26 ;  /* 0x0009cc1a01007387 */ /* 0x000fe80000100800 */
[----:B------:R-:W4:Y:S01]  /*13840*/  LDL.LU.64 R12, [R1+0xa28] ;  /* 0x000a2800010c7983 */ /* 0x000f220000300a00 */
[----:B0-----:R-:W-:-:S05]  /*13850*/  IMAD.MOV.U32 R0, RZ, RZ, R27 ;  /* 0x000000ffff007224 */ /* 0x001fca00078e001b */
[----:B------:R0:W-:Y:S02]  /*13860*/  STL [R1+0x9c8], R0 ;  /* 0x0009c80001007387 */ /* 0x0001e40000100800 */
[----:B0-----:R-:W-:Y:S02]  /*13870*/  IMAD.MOV.U32 R0, RZ, RZ, R29 ;  /* 0x000000ffff007224 */ /* 0x001fe400078e001d */
[----:B------:R-:W-:Y:S04]  /*13880*/  STL [R1+0x9d4], R28 ;  /* 0x0009d41c01007387 */ /* 0x000fe80000100800 */
[----:B------:R-:W4:Y:S04]  /*13890*/  LDL.LU.64 R26, [R1+0xa30] ;  /* 0x000a3000011a7983 */ /* 0x000f280000300a00 */
[----:B------:R0:W-:Y:S04]  /*138a0*/  STL [R1+0x9d0], R0 ;  /* 0x0009d00001007387 */ /* 0x0001e80000100800 */
[----:B------:R1:W-:Y:S01]  /*138b0*/  STL [R1+0x9dc], R14 ;  /* 0x0009dc0e01007387 */ /* 0x0003e20000100800 */
[----:B0-----:R-:W-:-:S03]  /*138c0*/  IMAD.MOV.U32 R0, RZ, RZ, R15 ;  /* 0x000000ffff007224 */ /* 0x001fc600078e000f */
[----:B------:R-:W4:Y:S04]  /*138d0*/  LDL.LU.64 R28, [R1+0x1b0] ;  /* 0x0001b000011c7983 */ /* 0x000f280000300a00 */
[----:B--2---:R-:W-:Y:S04]  /*138e0*/  STL [R1+0x9e4], R18 ;  /* 0x0009e41201007387 */ /* 0x004fe80000100800 */
[----:B------:R0:W-:Y:S04]  /*138f0*/  STL [R1+0x9d8], R0 ;  /* 0x0009d80001007387 */ /* 0x0001e80000100800 */
[----:B-1----:R-:W2:Y:S01]  /*13900*/  LDL.LU.64 R14, [R1+0xa40] ;  /* 0x000a4000010e7983 */ /* 0x002ea20000300a00 */
[----:B0-----:R-:W-:-:S03]  /*13910*/  IMAD.MOV.U32 R0, RZ, RZ, R19 ;  /* 0x000000ffff007224 */ /* 0x001fc600078e0013 */
[----:B------:R-:W-:Y:S04]  /*13920*/  STL [R1+0x9ec], R10 ;  /* 0x0009ec0a01007387 */ /* 0x000fe80000100800 */
[----:B------:R0:W-:Y:S04]  /*13930*/  STL [R1+0x9e0], R0 ;  /* 0x0009e00001007387 */ /* 0x0001e80000100800 */
[----:B------:R-:W2:Y:S01]  /*13940*/  LDL.LU.64 R18, [R1+0xa48] ;  /* 0x000a480001127983 */ /* 0x000ea20000300a00 */
[----:B0-----:R-:W-:-:S03]  /*13950*/  IMAD.MOV.U32 R0, RZ, RZ, R11 ;  /* 0x000000ffff007224 */ /* 0x001fc600078e000b */
[----:B---3--:R-:W-:Y:S04]  /*13960*/  STL [R1+0x9f4], R16 ;  /* 0x0009f41001007387 */ /* 0x008fe80000100800 */
[----:B------:R0:W-:Y:S04]  /*13970*/  STL [R1+0x9e8], R0 ;  /* 0x0009e80001007387 */ /* 0x0001e80000100800 */
[----:B------:R-:W3:Y:S01]  /*13980*/  LDL.LU.64 R10, [R1+0xa50] ;  /* 0x000a5000010a7983 */ /* 0x000ee20000300a00 */
[----:B0-----:R-:W-:-:S03]  /*13990*/  IMAD.MOV.U32 R0, RZ, RZ, R17 ;  /* 0x000000ffff007224 */ /* 0x001fc600078e0011 */
[----:B------:R-:W-:Y:S04]  /*139a0*/  STL [R1+0x9fc], R20 ;  /* 0x0009fc1401007387 */ /* 0x000fe80000100800 */
[----:B------:R0:W-:Y:S04]  /*139b0*/  STL [R1+0x9f0], R0 ;  /* 0x0009f00001007387 */ /* 0x0001e80000100800 */
[----:B------:R-:W3:Y:S01]  /*139c0*/  LDL.LU.64 R16, [R1+0x188] ;  /* 0x0001880001107983 */ /* 0x000ee20000300a00 */
[----:B0-----:R-:W-:-:S03]  /*139d0*/  IMAD.MOV.U32 R0, RZ, RZ, R21 ;  /* 0x000000ffff007224 */ /* 0x001fc600078e0015 */
[----:B------:R-:W-:Y:S04]  /*139e0*/  STL [R1+0xa04], R8 ;  /* 0x000a040801007387 */ /* 0x000fe80000100800 */
[----:B------:R0:W-:Y:S02]  /*139f0*/  STL [R1+0x9f8], R0 ;  /* 0x0009f80001007387 */ /* 0x0001e40000100800 */
[----:B0-----:R-:W-:Y:S02]  /*13a00*/  IMAD.MOV.U32 R0, RZ, RZ, R9 ;  /* 0x000000ffff007224 */ /* 0x001fe400078e0009 */
[----:B------:R-:W3:Y:S04]  /*13a10*/  LDL.LU.64 R8, [R1+0xa60] ;  /* 0x000a600001087983 */ /* 0x000ee80000300a00 */
        /* <DEDUP_REMOVED lines=19> */
[----:B------:R-:W-:Y:S04]  /*13b50*/  STL [R1+0xa34], R28 ;  /* 0x000a341c01007387 */ /* 0x000fe80000100800 */
[----:B------:R0:W-:Y:S04]  /*13b60*/  STL [R1+0xa28], R0 ;  /* 0x000a280001007387 */ /* 0x0001e80000100800 */
[----:B-1----:R-:W4:Y:S01]  /*13b70*/  LDL.LU.64 R26, [R1+0xa88] ;  /* 0x000a8800011a7983 */ /* 0x002f220000300a00 */
[----:B0-----:R-:W-:-:S03]  /*13b80*/  IMAD.MOV.U32 R0, RZ, RZ, R29 ;  /* 0x000000ffff007224 */ /* 0x001fc600078e001d */
[----:B--2---:R-:W-:Y:S04]  /*13b90*/  STL [R1+0xa3c], R14 ;  /* 0x000a3c0e01007387 */ /* 0x004fe80000100800 */
[----:B------:R0:W-:Y:S04]  /*13ba0*/  STL [R1+0xa30], R0 ;  /* 0x000a300001007387 */ /* 0x0001e80000100800 */
[----:B------:R-:W2:Y:S01]  /*13bb0*/  LDL.LU.64 R28, [R1+0xa90] ;  /* 0x000a9000011c7983 */ /* 0x000ea20000300a00 */
        /* <DEDUP_REMOVED lines=11> */
[----:B------:R-:W3:Y:S04]  /*13c70*/  LDL.LU.64 R10, [R1+0xaa8] ;  /* 0x000aa800010a7983 */ /* 0x000ee80000300a00 */
        /* <DEDUP_REMOVED lines=11> */
[----:B------:R1:W-:Y:S04]  /*13d30*/  STL [R1+0xa6c], R4 ;  /* 0x000a6c0401007387 */ /* 0x0003e80000100800 */
[----:B------:R-:W4:Y:S01]  /*13d40*/  LDL.LU.64 R18, [R1+0xac8] ;  /* 0x000ac80001127983 */ /* 0x000f220000300a00 */
[----:B0-----:R-:W-:-:S03]  /*13d50*/  IMAD.MOV.U32 R0, RZ, RZ, R5 ;  /* 0x000000ffff007224 */ /* 0x001fc600078e0005 */
[----:B------:R-:W-:Y:S04]  /*13d60*/  STL [R1+0xa74], R2 ;  /* 0x000a740201007387 */ /* 0x000fe80000100800 */
[----:B------:R0:W-:Y:S04]  /*13d70*/  STL [R1+0xa68], R0 ;  /* 0x000a680001007387 */ /* 0x0001e80000100800 */
[----:B-1----:R-:W4:Y:S01]  /*13d80*/  LDL.LU.64 R4, [R1+0xad0] ;  /* 0x000ad00001047983 */ /* 0x002f220000300a00 */
[----:B0-----:R-:W-:-:S03]  /*13d90*/  IMAD.MOV.U32 R0, RZ, RZ, R3 ;  /* 0x000000ffff007224 */ /* 0x001fc600078e0003 */
[----:B------:R-:W-:Y:S04]  /*13da0*/  STL [R1+0xa7c], R12 ;  /* 0x000a7c0c01007387 */ /* 0x000fe80000100800 */
[----:B------:R0:W-:Y:S04]  /*13db0*/  STL [R1+0xa70], R0 ;  /* 0x000a700001007387 */ /* 0x0001e80000100800 */
[----:B------:R-:W4:Y:S04]  /*13dc0*/  LDL.LU.64 R2, [R1+0xd8] ;  /* 0x0000d80001027983 */ /* 0x000f280000300a00 */
[----:B------:R-:W4:Y:S01]  /*13dd0*/  LDL.LU.64 R16, [R1+0xae0] ;  /* 0x000ae00001107983 */ /* 0x000f220000300a00 */
[----:B0-----:R-:W-:-:S05]  /*13de0*/  IMAD.MOV.U32 R0, RZ, RZ, R13 ;  /* 0x000000ffff007224 */ /* 0x001fca00078e000d */
[----:B------:R0:W-:Y:S04]  /*13df0*/  STL [R1+0xa78], R0 ;  /* 0x000a780001007387 */ /* 0x0001e80000100800 */
[----:B------:R1:W-:Y:S01]  /*13e00*/  STL [R1+0xa84], R26 ;  /* 0x000a841a01007387 */ /* 0x0003e20000100800 */
[----:B0-----:R-:W-:-:S03]  /*13e10*/  IMAD.MOV.U32 R0, RZ, RZ, R27 ;  /* 0x000000ffff007224 */ /* 0x001fc600078e001b */
[----:B-1----:R-:W4:Y:S04]  /*13e20*/  LDL.LU.64 R26, [R1+0xae8] ;  /* 0x000ae800011a7983 */ /* 0x002f280000300a00 */
[----:B------:R2:W-:Y:S02]  /*13e30*/  STL [R1+0xa80], R0 ;  /* 0x000a800001007387 */ /* 0x0005e40000100800 */
[----:B--2---:R-:W-:Y:S02]  /*13e40*/  IMAD.MOV.U32 R0, RZ, RZ, R29 ;  /* 0x000000ffff007224 */ /* 0x004fe400078e001d */
[----:B------:R0:W-:Y:S04]  /*13e50*/  STL [R1+0xa8c], R28 ;  /* 0x000a8c1c01007387 */ /* 0x0001e80000100800 */
[----:B0-----:R-:W2:Y:S04]  /*13e60*/  LDL.LU.64 R28, [R1+0xaf0] ;  /* 0x000af000011c7983 */ /* 0x001ea80000300a00 */
[----:B------:R0:W-:Y:S04]  /*13e70*/  STL [R1+0xa88], R0 ;  /* 0x000a880001007387 */ /* 0x0001e80000100800 */
[----:B------:R1:W-:Y:S04]  /*13e80*/  STL [R1+0xa94], R14 ;  /* 0x000a940e01007387 */ /* 0x0003e80000100800 */
[----:B------:R-:W2:Y:S01]  /*13e90*/  LDL.LU.64 R12, [R1+0xd0] ;  /* 0x0000d000010c7983 */ /* 0x000ea20000300a00 */
[----:B0-----:R-:W-:-:S05]  /*13ea0*/  IMAD.MOV.U32 R0, RZ, RZ, R15 ;  /* 0x000000ffff007224 */ /* 0x001fca00078e000f */
[----:B------:R0:W-:Y:S04]  /*13eb0*/  STL [R1+0xa90], R0 ;  /* 0x000a900001007387 */ /* 0x0001e80000100800 */
[----:B---3--:R-:W-:Y:S04]  /*13ec0*/  STL [R1+0xa9c], R22 ;  /* 0x000a9c1601007387 */ /* 0x008fe80000100800 */
[----:B-1----:R-:W3:Y:S01]  /*13ed0*/  LDL.LU.64 R14, [R1+0xb00] ;  /* 0x000b0000010e7983 */ /* 0x002ee20000300a00 */
[----:B0-----:R-:W-:-:S03]  /*13ee0*/  IMAD.MOV.U32 R0, RZ, RZ, R23 ;  /* 0x000000ffff007224 */ /* 0x001fc600078e0017 */
[----:B------:R-:W-:Y:S04]  /*13ef0*/  STL [R1+0xaa4], R10 ;  /* 0x000aa40a01007387 */ /* 0x000fe80000100800 */
[----:B------:R0:W-:Y:S04]  /*13f00*/  STL [R1+0xa98], R0 ;  /* 0x000a980001007387 */ /* 0x0001e80000100800 */
[----:B------:R-:W-:Y:S01]  /*13f10*/  STL [R1+0xaac], R20 ;  /* 0x000aac1401007387 */ /* 0x000fe20000100800 */
[----:B0-----:R-:W-:-:S05]  /*13f20*/  IMAD.MOV.U32 R0, RZ, RZ, R11 ;  /* 0x000000ffff007224 */ /* 0x001fca00078e000b */
        /* <DEDUP_REMOVED lines=10> */
[----:B------:R-:W-:Y:S04]  /*13fd0*/  STL [R1+0xac4], R18 ;  /* 0x000ac41201007387 */ /* 0x000fe80000100800 */
[----:B------:R0:W-:Y:S04]  /*13fe0*/  STL [R1+0xab8], R0 ;  /* 0x000ab80001007387 */ /* 0x0001e80000100800 */
[----:B-1----:R-:W4:Y:S01]  /*13ff0*/  LDL.LU.64 R6, [R1+0xc8] ;  /* 0x0000c80001067983 */ /* 0x002f220000300a00 */
[----:B0-----:R-:W-:-:S03]  /*14000*/  IMAD.MOV.U32 R0, RZ, RZ, R19 ;  /* 0x000000ffff007224 */ /* 0x001fc600078e0013 */
[----:B------:R-:W-:Y:S04]  /*14010*/  STL [R1+0xacc], R4 ;  /* 0x000acc0401007387 */ /* 0x000fe80000100800 */
[----:B------:R0:W-:Y:S02]  /*14020*/  STL [R1+0xac0], R0 ;  /* 0x000ac00001007387 */ /* 0x0001e40000100800 */
[----:B0-----:R-:W-:Y:S02]  /*14030*/  IMAD.MOV.U32 R0, RZ, RZ, R5 ;  /* 0x000000ffff007224 */ /* 0x001fe400078e0005 */
[----:B------:R-:W4:Y:S04]  /*14040*/  LDL.LU.64 R4, [R1+0xb20] ;  /* 0x000b200001047983 */ /* 0x000f280000300a00 */
[----:B------:R0:W-:Y:S04]  /*14050*/  STL [R1+0xac8], R0 ;  /* 0x000ac80001007387 */ /* 0x0001e80000100800 */
[----:B------:R1:W-:Y:S01]  /*14060*/  STL [R1+0xad4], R2 ;  /* 0x000ad40201007387 */ /* 0x0003e20000100800 */
        /* <DEDUP_REMOVED lines=9> */
[----:B------:R2:W-:Y:S02]  /*14100*/  STL [R1+0xae0], R0 ;  /* 0x000ae00001007387 */ /* 0x0005e40000100800 */
[----:B--2---:R-:W-:-:S02]  /*14110*/  IMAD.MOV.U32 R0, RZ, RZ, R29 ;  /* 0x000000ffff007224 */ /* 0x004fc400078e001d */
[----:B------:R0:W-:Y:S04]  /*14120*/  STL [R1+0xaec], R28 ;  /* 0x000aec1c01007387 */ /* 0x0001e80000100800 */
[----:B0-----:R-:W2:Y:S04]  /*14130*/  LDL.LU.64 R28, [R1+0xc0] ;  /* 0x0000c000011c7983 */ /* 0x001ea80000300a00 */
[----:B------:R0:W-:Y:S04]  /*14140*/  STL [R1+0xae8], R0 ;  /* 0x000ae80001007387 */ /* 0x0001e80000100800 */
[----:B------:R-:W-:Y:S01]  /*14150*/  STL [R1+0xaf4], R12 ;  /* 0x000af40c01007387 */ /* 0x000fe20000100800 */
[----:B0-----:R-:W-:-:S03]  /*14160*/  IMAD.MOV.U32 R0, RZ, RZ, R13 ;  /* 0x000000ffff007224 */ /* 0x001fc600078e000d */
[----:B---3--:R-:W-:Y:S04]  /*14170*/  STL [R1+0xafc], R14 ;  /* 0x000afc0e01007387 */ /* 0x008fe80000100800 */
[----:B------:R0:W-:Y:S02]  /*14180*/  STL [R1+0xaf0], R0 ;  /* 0x000af00001007387 */ /* 0x0001e40000100800 */
[----:B0-----:R-:W-:Y:S02]  /*14190*/  IMAD.MOV.U32 R0, RZ, RZ, R15 ;  /* 0x000000ffff007224 */ /* 0x001fe400078e000f */
[----:B------:R-:W3:Y:S04]  /*141a0*/  LDL.LU.64 R14, [R1+0xb48] ;  /* 0x000b4800010e7983 */ /* 0x000ee80000300a00 */
[----:B---3--:R0:W-:Y:S04]  /*141b0*/  STL.64 [R1+0x1308], R14 ;  /* 0x0013080e01007387 */ /* 0x0081e80000100a00 */
[----:B------:R1:W-:Y:S04]  /*141c0*/  STL [R1+0xaf8], R0 ;  /* 0x000af80001007387 */ /* 0x0003e80000100800 */
[----:B0-----:R-:W3:Y:S01]  /*141d0*/  LDL.LU.64 R14, [R1+0xb40] ;  /* 0x000b4000010e7983 */ /* 0x001ee20000300a00 */
[----:B-1----:R-:W-:-:S03]  /*141e0*/  IMAD.MOV.U32 R0, RZ, RZ, R11 ;  /* 0x000000ffff007224 */ /* 0x002fc600078e000b */
[----:B------:R-:W-:Y:S04]  /*141f0*/  STL [R1+0xb04], R10 ;  /* 0x000b040a01007387 */ /* 0x000fe80000100800 */
[----:B------:R-:W3:Y:S04]  /*14200*/  LDL.LU.64 R24, [R1+0xb50] ;  /* 0x000b500001187983 */ /* 0x000ee80000300a00 */
[----:B------:R-:W3:Y:S04]  /*14210*/  LDL.LU.64 R22, [R1+0xb8] ;  /* 0x0000b80001167983 */ /* 0x000ee80000300a00 */
[----:B------:R0:W-:Y:S04]  /*14220*/  STL [R1+0xb00], R0 ;  /* 0x000b000001007387 */ /* 0x0001e80000100800 */
[----:B------:R-:W-:Y:S04]  /*14230*/  STL [R1+0xb0c], R8 ;  /* 0x000b0c0801007387 */ /* 0x000fe80000100800 */
[----:B------:R-:W3:Y:S01]  /*14240*/  LDL.LU.64 R20, [R1+0xb60] ;  /* 0x000b600001147983 */ /* 0x000ee20000300a00 */
[----:B0-----:R-:W-:-:S03]  /*14250*/  IMAD.MOV.U32 R0, RZ, RZ, R9 ;  /* 0x000000ffff007224 */ /* 0x001fc600078e0009 */
[----:B------:R-:W3:Y:S04]  /*14260*/  LDL.LU.64 R18, [R1+0xb68] ;  /* 0x000b680001127983 */ /* 0x000ee80000300a00 */
[----:B------:R0:W-:Y:S04]  /*14270*/  STL [R1+0xb08], R0 ;  /* 0x000b080001007387 */ /* 0x0001e80000100800 */
[----:B----4-:R-:W-:Y:S04]  /*14280*/  STL [R1+0xb14], R6 ;  /* 0x000b140601007387 */ /* 0x010fe80000100800 */
[----:B------:R-:W4:Y:S01]  /*14290*/  LDL.LU.64 R16, [R1+0xb70] ;  /* 0x000b700001107983 */ /* 0x000f220000300a00 */
[----:B0-----:R-:W-:-:S03]  /*142a0*/  IMAD.MOV.U32 R0, RZ, RZ, R7 ;  /* 0x000000ffff007224 */ /* 0x001fc600078e0007 */
[----:B------:R-:W4:Y:S04]  /*142b0*/  LDL.LU.64 R12, [R1+0xb0] ;  /* 0x0000b000010c7983 */ /* 0x000f280000300a00 */
[----:B------:R0:W-:Y:S04]  /*142c0*/  STL [R1+0xb10], R0 ;  /* 0x000b100001007387 */ /* 0x0001e80000100800 */
[----:B------:R-:W-:Y:S04]  /*142d0*/  STL [R1+0xb1c], R4 ;  /* 0x000b1c0401007387 */ /* 0x000fe80000100800 */
[----:B------:R-:W4:Y:S01]  /*142e0*/  LDL.LU.64 R10, [R1+0xb80] ;  /* 0x000b8000010a7983 */ /* 0x000f220000300a00 */
[----:B0-----:R-:W-:-:S03]  /*142f0*/  IMAD.MOV.U32 R0, RZ, RZ, R5 ;  /* 0x000000ffff007224 */ /* 0x001fc600078e0005 */
[----:B------:R-:W4:Y:S04]  /*14300*/  LDL.LU.64 R8, [R1+0xb88] ;  /* 0x000b880001087983 */ /* 0x000f280000300a00 */
[----:B------:R0:W-:Y:S04]  /*14310*/  STL [R1+0xb18], R0 ;  /* 0x000b180001007387 */ /* 0x0001e80000100800 */
[----:B------:R1:W-:Y:S04]  /*14320*/  STL [R1+0xb24], R2 ;  /* 0x000b240201007387 */ /* 0x0003e80000100800 */
[----:B------:R-:W4:Y:S01]  /*14330*/  LDL.LU.64 R6, [R1+0xb90] ;  /* 0x000b900001067983 */ /* 0x000f220000300a00 */
[----:B0-----:R-:W-:-:S03]  /*14340*/  IMAD.MOV.U32 R0, RZ, RZ, R3 ;  /* 0x000000ffff007224 */ /* 0x001fc600078e0003 */
[----:B------:R-:W4:Y:S04]  /*14350*/  LDL.LU.64 R4, [R1+0xa8] ;  /* 0x0000a80001047983 */ /* 0x000f280000300a00 */
[----:B------:R0:W-:Y:S04]  /*14360*/  STL [R1+0xb20], R0 ;  /* 0x000b200001007387 */ /* 0x0001e80000100800 */
[----:B------:R2:W-:Y:S04]  /*14370*/  STL [R1+0xb2c], R26 ;  /* 0x000b2c1a01007387 */ /* 0x0005e80000100800 */
[----:B-1----:R-:W4:Y:S01]  /*14380*/  LDL.LU.64 R2, [R1+0xba0] ;  /* 0x000ba00001027983 */ /* 0x002f220000300a00 */
[----:B0-----:R-:W-:-:S03]  /*14390*/  IMAD.MOV.U32 R0, RZ, RZ, R27 ;  /* 0x000000ffff007224 */ /* 0x001fc600078e001b */
[----:B--2---:R-:W-:Y:S04]  /*143a0*/  STL [R1+0xb34], R28 ;  /* 0x000b341c01007387 */ /* 0x004fe80000100800 */
[----:B------:R0:W-:Y:S04]  /*143b0*/  STL [R1+0xb28], R0 ;  /* 0x000b280001007387 */ /* 0x0001e80000100800 */
[----:B------:R-:W2:Y:S01]  /*143c0*/  LDL.LU.64 R26, [R1+0xbb0] ;  /* 0x000bb000011a7983 */ /* 0x000ea20000300a00 */
[----:B0-----:R-:W-:-:S05]  /*143d0*/  IMAD.MOV.U32 R0, RZ, RZ, R29 ;  /* 0x000000ffff007224 */ /* 0x001fca00078e001d */
[----:B------:R0:W-:Y:S04]  /*143e0*/  STL [R1+0xb30], R0 ;  /* 0x000b300001007387 */ /* 0x0001e80000100800 */
[----:B---3--:R1:W-:Y:S01]  /*143f0*/  STL [R1+0xb3c], R14 ;  /* 0x000b3c0e01007387 */ /* 0x0083e20000100800 */
[----:B0-----:R-:W-:-:S03]  /*14400*/  IMAD.MOV.U32 R0, RZ, RZ, R15 ;  /* 0x000000ffff007224 */ /* 0x001fc600078e000f */
[----:B------:R-:W3:Y:S04]  /*14410*/  LDL.LU.64 R28, [R1+0xbb8] ;  /* 0x000bb800011c7983 */ /* 0x000ee80000300a00 */
[----:B-1----:R-:W2:Y:S04]  /*14420*/  LDL.LU.64 R14, [R1+0x1308] ;  /* 0x00130800010e7983 */ /* 0x002ea80000300a00 */
[----:B------:R0:W-:Y:S04]  /*14430*/  STL [R1+0xb38], R0 ;  /* 0x000b380001007387 */ /* 0x0001e80000100800 */
[----:B0-----:R-:W3:Y:S04]  /*14440*/  LDL R0, [R1+0x10ec] ;  /* 0x0010ec0001007983 */ /* 0x001ee80000100800 */
[----:B--2---:R0:W-:Y:S04]  /*14450*/  STL [R1+0xb44], R14 ;  /* 0x000b440e01007387 */ /* 0x0041e80000100800 */
[----:B0-----:R-:W2:Y:S04]  /*14460*/  LDL.LU R14, [R1+0x1300] ;  /* 0x00130000010e7983 */ /* 0x001ea80000300800 */
[----:B------:R0:W-:Y:S04]  /*14470*/  STL [R1+0xb40], R15 ;  /* 0x000b400f01007387 */ /* 0x0001e80000100800 */
[----:B0-----:R-:W2:Y:S04]  /*14480*/  LDL.LU R15, [R1+0x12fc] ;  /* 0x0012fc00010f7983 */ /* 0x001ea80000300800 */
[----:B------:R0:W-:Y:S04]  /*14490*/  STL [R1+0xb4c], R24 ;  /* 0x000b4c1801007387 */ /* 0x0001e80000100800 */
[----:B------:R1:W-:Y:S01]  /*144a0*/  STL [R1+0xb54], R22 ;  /* 0x000b541601007387 */ /* 0x0003e20000100800 */
[----:B0-----:R-:W-:-:S02]  /*144b0*/  IMAD.MOV.U32 R24, RZ, RZ, R25 ;  /* 0x000000ffff187224 */ /* 0x001fc400078e0019 */
[----:B-1----:R-:W-:-:S03]  /*144c0*/  IMAD.MOV.U32 R22, RZ, RZ, R23 ;  /* 0x000000ffff167224 */ /* 0x002fc600078e0017 */
[----:B------:R-:W-:Y:S04]  /*144d0*/  STL [R1+0xb48], R24 ;  /* 0x000b481801007387 */ /* 0x000fe80000100800 */
[----:B------:R0:W-:Y:S04]  /*144e0*/  STL [R1+0xb5c], R20 ;  /* 0x000b5c1401007387 */ /* 0x0001e80000100800 */
[----:B------:R-:W-:Y:S04]  /*144f0*/  STL [R1+0xb50], R22 ;  /* 0x000b501601007387 */ /* 0x000fe80000100800 */
[----:B------:R1:W-:Y:S01]  /*14500*/  STL [R1+0xb64], R18 ;  /* 0x000b641201007387 */ /* 0x0003e20000100800 */
[----:B0-----:R-:W-:-:S05]  /*14510*/  IMAD.MOV.U32 R20, RZ, RZ, R21 ;  /* 0x000000ffff147224 */ /* 0x001fca00078e0015 */
[----:B------:R-:W-:Y:S01]  /*14520*/  STL [R1+0xb58], R20 ;  /* 0x000b581401007387 */ /* 0x000fe20000100800 */
[----:B-1----:R-:W-:-:S03]  /*14530*/  IMAD.MOV.U32 R18, RZ, RZ, R19 ;  /* 0x000000ffff127224 */ /* 0x002fc600078e0013 */
[----:B----4-:R0:W-:Y:S04]  /*14540*/  STL [R1+0xb6c], R16 ;  /* 0x000b6c1001007387 */ /* 0x0101e80000100800 */
[----:B------:R-:W-:Y:S04]  /*14550*/  STL [R1+0xb60], R18 ;  /* 0x000b601201007387 */ /* 0x000fe80000100800 */
[----:B------:R1:W-:Y:S01]  /*14560*/  STL [R1+0xb74], R12 ;  /* 0x000b740c01007387 */ /* 0x0003e20000100800 */
[----:B0-----:R-:W-:-:S05]  /*14570*/  IMAD.MOV.U32 R16, RZ, RZ, R17 ;  /* 0x000000ffff107224 */ /* 0x001fca00078e0011 */
[----:B------:R-:W-:Y:S01]  /*14580*/  STL [R1+0xb68], R16 ;  /* 0x000b681001007387 */ /* 0x000fe20000100800 */
[----:B-1----:R-:W-:-:S03]  /*14590*/  IMAD.MOV.U32 R12, RZ, RZ, R13 ;  /* 0x000000ffff0c7224 */ /* 0x002fc600078e000d */
[----:B------:R0:W-:Y:S04]  /*145a0*/  STL [R1+0xb7c], R10 ;  /* 0x000b7c0a01007387 */ /* 0x0001e80000100800 */
        /* <DEDUP_REMOVED lines=12> */
[----:B------:R-:W-:Y:S01]  /*14670*/  STL [R1+0xb90], R4 ;  /* 0x000b900401007387 */ /* 0x000fe20000100800 */
[----:B0-----:R-:W-:Y:S02]  /*14680*/  IMAD.MOV.U32 R2, RZ, RZ, R3 ;  /* 0x000000ffff027224 */ /* 0x001fe400078e0003 */
[----:B------:R-:W-:Y:S01]  /*14690*/  IMAD.MOV.U32 R3, RZ, RZ, c[0x0][0x188] ;  /* 0x00006200ff037624 */ /* 0x000fe200078e00ff */
[----:B---3--:R-:W-:Y:S01]  /*146a0*/  ISETP.GE.AND P1, PT, R0, RZ, PT ;  /* 0x000000ff0000720c */ /* 0x008fe20003f26270 */
[----:B------:R-:W-:-:S04]  /*146b0*/  IMAD.MOV.U32 R0, RZ, RZ, c[0x0][0x18c] ;  /* 0x00006300ff007624 */ /* 0x000fc800078e00ff */
[----:B------:R-:W-:Y:S01]  /*146c0*/  IMAD.SHL.U32 R6, R0, 0x80, RZ ;  /* 0x0000008000067824 */ /* 0x000fe200078e00ff */
[----:B--2---:R-:W-:Y:S04]  /*146d0*/  STL [R1+0xba4], R14 ;  /* 0x000ba40e01007387 */ /* 0x004fe80000100800 */
[----:B------:R0:W-:Y:S04]  /*146e0*/  STL [R1+0xb98], R2 ;  /* 0x000b980201007387 */ /* 0x0001e80000100800 */
[----:B------:R-:W-:Y:S01]  /*146f0*/  STL [R1+0xba0], R15 ;  /* 0x000ba00f01007387 */ /* 0x000fe20000100800 */
[----:B0-----:R-:W-:-:S03]  /*14700*/  IMAD.MOV.U32 R2, RZ, RZ, R27 ;  /* 0x000000ffff027224 */ /* 0x001fc600078e001b */
[----:B------:R-:W-:Y:S04]  /*14710*/  STL [R1+0xbac], R26 ;  /* 0x000bac1a01007387 */ /* 0x000fe80000100800 */
[----:B------:R-:W-:Y:S04]  /*14720*/  STL [R1+0xbb4], R28 ;  /* 0x000bb41c01007387 */ /* 0x000fe80000100800 */
[----:B------:R0:W-:Y:S02]  /*14730*/  STL [R1+0xba8], R2 ;  /* 0x000ba80201007387 */ /* 0x0001e40000100800 */
[----:B0-----:R-:W-:-:S05]  /*14740*/  IMAD.MOV.U32 R2, RZ, RZ, R29 ;  /* 0x000000ffff027224 */ /* 0x001fca00078e001d */
[----:B------:R-:W-:Y:S04]  /*14750*/  STL [R1+0xbb0], R2 ;  /* 0x000bb00201007387 */ /* 0x000fe80000100800 */
        /* <DEDUP_REMOVED lines=71> */
[----:B------:R-:W-:Y:S01]  /*14bd0*/  STL [R1+0x318], RZ ;  /* 0x000318ff01007387 */ /* 0x000fe20000100800 */
[----:B------:R-:W-:-:S03]  /*14be0*/  IMAD R29, R3, 0x6f, RZ ;  /* 0x0000006f031d7824 */ /* 0x000fc600078e02ff */
[----:B------:R-:W-:Y:S01]  /*14bf0*/  STL [R1+0x31c], RZ ;  /* 0x00031cff01007387 */ /* 0x000fe20000100800 */
[----:B------:R-:W-:-:S03]  /*14c00*/  IMAD R27, R3, 0x6b, RZ ;  /* 0x0000006b031b7824 */ /* 0x000fc600078e02ff */
        /* <DEDUP_REMOVED lines=8> */
[----:B------:R0:W-:Y:S02]  /*14c90*/  STL [R1+0x12f4], R27 ;  /* 0x0012f41b01007387 */ /* 0x0001e40000100800 */
[----:B0-----:R-:W-:-:S05]  /*14ca0*/  IMAD R27, R3, 0xd6, RZ ;  /* 0x000000d6031b7824 */ /* 0x001fca00078e02ff */
[----:B------:R0:W-:Y:S04]  /*14cb0*/  STL [R1+0x12f8], R27 ;  /* 0x0012f81b01007387 */ /* 0x0001e80000100800 */
[----:B------:R-:W2:Y:S01]  /*14cc0*/  LDL.LU R0, [R1+0x3c0] ;  /* 0x0003c00001007983 */ /* 0x000ea20000300800 */
[----:B------:R-:W-:Y:S01]  /*14cd0*/  ISETP.NE.AND P0, PT, RZ, c[0x0][0x178], PT ;  /* 0x00005e00ff007a0c */ /* 0x000fe20003f05270 */
[----:B------:R-:W-:-:S05]  /*14ce0*/  IMAD.MOV.U32 R2, RZ, RZ, c[0x0][0x180] ;  /* 0x00006000ff027624 */ /* 0x000fca00078e00ff */
[----:B------:R-:W-:Y:S01]  /*14cf0*/  IADD3 R2, R2, 0x7f, RZ ;  /* 0x0000007f02027810 */ /* 0x000fe20007ffe0ff */
[----:B------:R-:W-:-:S03]  /*14d00*/  IMAD.SHL.U32 R5, R3, 0x80, RZ ;  /* 0x0000008003057824 */ /* 0x000fc600078e00ff */
[----:B0-----:R-:W-:-:S04]  /*14d10*/  SHF.R.S32.HI R27, RZ, 0x1f, R2 ;  /* 0x0000001fff1b7819 */ /* 0x001fc80000011402 */
[----:B------:R-:W-:Y:S02]  /*14d20*/  LEA.HI R27, R27, R2, RZ, 0x7 ;  /* 0x000000021b1b7211 */ /* 0x000fe400078f38ff */
[----:B------:R-:W-:-:S04]  /*14d30*/  SHF.R.S32.HI R2, RZ, 0x1f, R5 ;  /* 0x0000001fff027819 */ /* 0x000fc80000011405 */
[----:B------:R-:W-:Y:S01]  /*14d40*/  SHF.L.U64.HI R2, R5, 0x1, R2 ;  /* 0x0000000105027819 */ /* 0x000fe20000010202 */
[C---:B------:R-:W-:Y:S01]  /*14d50*/  IMAD R5, R3.reuse, 0xfa, RZ ;  /* 0x000000fa03057824 */ /* 0x040fe200078e02ff */
[----:B------:R-:W-:Y:S01]  /*14d60*/  SHF.R.S32.HI R27, RZ, 0x7, R27 ;  /* 0x00000007ff1b7819 */ /* 0x000fe2000001141b */
[C---:B------:R-:W-:Y:S02]  /*14d70*/  IMAD R27, R3.reuse, 0xf6, RZ ;  /* 0x000000f6031b7824 */ /* 0x040fe400078e02ff */
[----:B------:R0:W-:Y:S01]  /*14d80*/  STL [R1+0x12ec], R2 ;  /* 0x0012ec0201007387 */ /* 0x0001e20000100800 */
[C---:B------:R-:W-:Y:S02]  /*14d90*/  IMAD R25, R3.reuse, 0x67, RZ ;  /* 0x0000006703197824 */ /* 0x040fe400078e02ff */
[C---:B------:R-:W-:Y:S02]  /*14da0*/  IMAD R29, R3.reuse, 0xce, RZ ;  /* 0x000000ce031d7824 */ /* 0x040fe400078e02ff */
[----:B------:R-:W-:-:S02]  /*14db0*/  IMAD R23, R3, 0x63, RZ ;  /* 0x0000006303177824 */ /* 0x000fc400078e02ff */
[C---:B------:R-:W-:Y:S02]  /*14dc0*/  IMAD R28, R3.reuse, 0xc2, RZ ;  /* 0x000000c2031c7824 */ /* 0x040fe400078e02ff */
[C---:B------:R-:W-:Y:S02]  /*14dd0*/  IMAD R21, R3.reuse, 0x5f, RZ ;  /* 0x0000005f03157824 */ /* 0x040fe400078e02ff */
[C---:B------:R-:W-:Y:S02]  /*14de0*/  IMAD R26, R3.reuse, 0xba, RZ ;  /* 0x000000ba031a7824 */ /* 0x040fe400078e02ff */
        /* <DEDUP_REMOVED lines=15> */
[----:B------:R-:W-:Y:S02]  /*14ee0*/  IMAD R7, R3, 0xe4, RZ ;  /* 0x000000e403077824 */ /* 0x000fe400078e02ff */
[----:B--2---:R-:W-:Y:S01]  /*14ef0*/  @!P1 IMAD.MOV R0, RZ, RZ, -R0 ;  /* 0x000000ffff009224 */ /* 0x004fe200078e0a00 */
[----:B------:R-:W-:-:S05]  /*14f00*/  @!P0 LOP3.LUT R0, RZ, c[0x0][0x178], RZ, 0x33, !PT ;  /* 0x00005e00ff008a12 */ /* 0x000fca00078e33ff */
[----:B------:R-:W-:Y:S01]  /*14f10*/  IMAD R4, R0, c[0x0][0x184], RZ ;  /* 0x0000610000047a24 */ /* 0x000fe200078e02ff */
[----:B------:R-:W-:-:S04]  /*14f20*/  SHF.R.S32.HI R0, RZ, 0x1f, R6 ;  /* 0x0000001fff007819 */ /* 0x000fc80000011406 */
[----:B------:R-:W-:Y:S01]  /*14f30*/  SHF.L.U64.HI R0, R6, 0x1, R0 ;  /* 0x0000000106007819 */ /* 0x000fe20000010200 */
[----:B------:R-:W-:Y:S01]  /*14f40*/  IMAD R6, R3, 0xfe, RZ ;  /* 0x000000fe03067824 */ /* 0x000fe200078e02ff */
[----:B0-----:R-:W-:-:S04]  /*14f50*/  LEA R2, P0, R4, c[0x0][0x160], 0x1 ;  /* 0x0000580004027a11 */ /* 0x001fc800078008ff */
[-C--:B------:R-:W-:Y:S02]  /*14f60*/  IADD3 R6, P2, R6, R2.reuse, RZ ;  /* 0x0000000206067210 */ /* 0x080fe40007f5e0ff */
[-C--:B------:R-:W-:Y:S02]  /*14f70*/  IADD3 R5, P4, R5, R2.reuse, RZ ;  /* 0x0000000205057210 */ /* 0x080fe40007f9e0ff */
[----:B------:R-:W-:Y:S01]  /*14f80*/  IADD3 R27, P5, R27, R2, RZ ;  /* 0x000000021b1b7210 */ /* 0x000fe20007fbe0ff */
[----:B------:R-:W-:Y:S04]  /*14f90*/  STL [R1+0x464], R2 ;  /* 0x0004640201007387 */ /* 0x000fe80000100800 */
[----:B------:R0:W-:Y:S04]  /*14fa0*/  STL [R1+0xbbc], R6 ;  /* 0x000bbc0601007387 */ /* 0x0001e80000100800 */
[----:B------:R1:W-:Y:S01]  /*14fb0*/  STL [R1+0xbcc], R5 ;  /* 0x000bcc0501007387 */ /* 0x0003e20000100800 */
[----:B------:R-:W-:-:S03]  /*14fc0*/  LEA.HI.X.SX32 R4, R4, c[0x0][0x164], 0x1, P0 ;  /* 0x0000590004047a11 */ /* 0x000fc600000f0eff */
[----:B------:R2:W-:Y:S01]  /*14fd0*/  STL [R1+0xbdc], R27 ;  /* 0x000bdc1b01007387 */ /* 0x0005e20000100800 */
[C---:B0-----:R-:W-:Y:S02]  /*14fe0*/  IMAD R6, R3.reuse, 0xf2, RZ ;  /* 0x000000f203067824 */ /* 0x041fe400078e02ff */
[----:B-1----:R-:W-:-:S03]  /*14ff0*/  IMAD R5, R3, 0xee, RZ ;  /* 0x000000ee03057824 */ /* 0x002fc600078e02ff */
[-C--:B------:R-:W-:Y:S01]  /*15000*/  IADD3 R6, P6, R6, R2.reuse, RZ ;  /* 0x0000000206067210 */ /* 0x080fe20007fde0ff */
[----:B--2---:R-:W-:Y:S01]  /*15010*/  IMAD R27, R3, 0xea, RZ ;  /* 0x000000ea031b7824 */ /* 0x004fe200078e02ff */
[-C--:B------:R-:W-:Y:S01]  /*15020*/  IADD3 R5, P0, R5, R2.reuse, RZ ;  /* 0x0000000205057210 */ /* 0x080fe20007f1e0ff */
[----:B------:R-:W-:Y:S03]  /*15030*/  STL [R1+0x460], R4 ;  /* 0x0004600401007387 */ /* 0x000fe60000100800 */
[----:B------:R-:W-:Y:S01]  /*15040*/  IADD3 R27, P3, R27, R2, RZ ;  /* 0x000000021b1b7210 */ /* 0x000fe20007f7e0ff */
[----:B------:R0:W-:Y:S04]  /*15050*/  STL [R1+0xbec], R6 ;  /* 0x000bec0601007387 */ /* 0x0001e80000100800 */
[----:B------:R1:W-:Y:S04]  /*15060*/  STL [R1+0xbfc], R5 ;  /* 0x000bfc0501007387 */ /* 0x0003e80000100800 */
[----:B------:R2:W-:Y:S01]  /*15070*/  STL [R1+0xc0c], R27 ;  /* 0x000c0c1b01007387 */ /* 0x0005e20000100800 */
[----:B0-----:R-:W-:-:S02]  /*15080*/  IMAD R6, R3, 0x7f, RZ ;  /* 0x0000007f03067824 */ /* 0x001fc400078e02ff */
[C---:B-1----:R-:W-:Y:S02]  /*15090*/  IMAD R5, R3.reuse, 0xe2, RZ ;  /* 0x000000e203057824 */ /* 0x042fe400078e02ff */
[C---:B--2---:R-:W-:Y:S02]  /*150a0*/  IMAD R27, R3.reuse, 0x7d, RZ ;  /* 0x0000007d031b7824 */ /* 0x044fe400078e02ff */
[----:B------:R-:W-:Y:S01]  /*150b0*/  IMAD R3, R3, 0xe6, RZ ;  /* 0x000000e603037824 */ /* 0x000fe200078e02ff */
[----:B------:R-:W-:-:S04]  /*150c0*/  LEA.HI.X.SX32 R6, R6, R4, 0x1, P2 ;  /* 0x0000000406067211 */ /* 0x000fc800010f0eff */
[----:B------:R-:W-:-:S05]  /*150d0*/  IADD3 R3, P1, R3, R2, RZ ;  /* 0x0000000203037210 */ /* 0x000fca0007f3e0ff */
[----:B------:R0:W-:Y:S04]  /*150e0*/  STL [R1+0xc1c], R3 ;  /* 0x000c1c0301007387 */ /* 0x0001e80000100800 */
[----:B------:R1:W-:Y:S01]  /*150f0*/  STL [R1+0xbb8], R6 ;  /* 0x000bb80601007387 */ /* 0x0003e20000100800 */
[----:B0-----:R-:W-:Y:S01]  /*15100*/  IMAD.MOV.U32 R3, RZ, RZ, c[0x0][0x188] ;  /* 0x00006200ff037624 */ /* 0x001fe200078e00ff */
[----:B-1----:R-:W-:Y:S02]  /*15110*/  IADD3 R6, P2, R5, R2, RZ ;  /* 0x0000000205067210 */ /* 0x002fe40007f5e0ff */
[----:B------:R-:W-:Y:S01]  /*15120*/  LEA.HI.X.SX32 R5, R27, R4, 0x1, P4 ;  /* 0x000000041b057211 */ /* 0x000fe200020f0eff */
[----:B------:R-:W-:Y:S02]  /*15130*/  IMAD R27, R3, 0xde, RZ ;  /* 0x000000de031b7824 */ /* 0x000fe400078e02ff */
[----:B------:R-:W-:Y:S03]  /*15140*/  STL [R1+0xc2c], R6 ;  /* 0x000c2c0601007387 */ /* 0x000fe60000100800 */
[----:B------:R-:W-:Y:S01]  /*15150*/  IADD3 R27, P4, R27, R2, RZ ;  /* 0x000000021b1b7210 */ /* 0x000fe20007f9e0ff */
[----:B------:R-:W-:Y:S04]  /*15160*/  STL [R1+0xbc8], R5 ;  /* 0x000bc80501007387 */ /* 0x000fe80000100800 */
[----:B------:R0:W-:Y:S04]  /*15170*/  STL [R1+0xc3c], R27 ;  /* 0x000c3c1b01007387 */ /* 0x0001e80000100800 */
[----:B0-----:R-:W2:Y:S01]  /*15180*/  LDL.LU R27, [R1+0x12f8] ;  /* 0x0012f800011b7983 */ /* 0x001ea20000300800 */
[----:B------:R-:W-:-:S02]  /*15190*/  IMAD R6, R3, 0xda, RZ ;  /* 0x000000da03067824 */ /* 0x000fc400078e02ff */
[C---:B------:R-:W-:Y:S02]  /*151a0*/  IMAD R5, R3.reuse, 0x79, RZ ;  /* 0x0000007903057824 */ /* 0x040fe400078e02ff */
[----:B------:R-:W-:-:S05]  /*151b0*/  IMAD R3, R3, 0x7b, RZ ;  /* 0x0000007b03037824 */ /* 0x000fca00078e02ff */
[----:B------:R-:W-:Y:S02]  /*151c0*/  LEA.HI.X.SX32 R3, R3, R4, 0x1, P5 ;  /* 0x0000000403037211 */ /* 0x000fe400028f0eff */
[----:B------:R-:W-:Y:S02]  /*151d0*/  IADD3 R6, P5, R6, R2, RZ ;  /* 0x0000000206067210 */ /* 0x000fe40007fbe0ff */
[----:B------:R-:W-:Y:S01]  /*151e0*/  LEA.HI.X.SX32 R5, R5, R4, 0x1, P6 ;  /* 0x0000000405057211 */ /* 0x000fe200030f0eff */
[----:B------:R0:W-:Y:S04]  /*151f0*/  STL [R1+0xbd8], R3 ;  /* 0x000bd80301007387 */ /* 0x0001e80000100800 */
[----:B------:R1:W-:Y:S01]  /*15200*/  STL [R1+0xc4c], R6 ;  /* 0x000c4c0601007387 */ /* 0x0003e20000100800 */
[----:B0-----:R-:W-:-:S03]  /*15210*/  IMAD.MOV.U32 R3, RZ, RZ, c[0x0][0x188] ;  /* 0x00006200ff037624 */ /* 0x001fc600078e00ff */
[----:B------:R0:W-:Y:S01]  /*15220*/  STL [R1+0xbe8], R5 ;  /* 0x000be80501007387 */ /* 0x0001e20000100800 */
[C---:B-1----:R-:W-:Y:S02]  /*15230*/  IMAD R6, R3.reuse, 0xd2, RZ ;  /* 0x000000d203067824 */ /* 0x042fe400078e02ff */
[C---:B0-----:R-:W-:Y:S02]  /*15240*/  IMAD R5, R3.reuse, 0x75, RZ ;  /* 0x0000007503057824 */ /* 0x041fe400078e02ff */
[----:B------:R-:W-:-:S05]  /*15250*/  IMAD R3, R3, 0x77, RZ ;  /* 0x0000007703037824 */ /* 0x000fca00078e02ff */
[----:B------:R-:W-:Y:S02]  /*15260*/  LEA.HI.X.SX32 R3, R3, R4, 0x1, P0 ;  /* 0x0000000403037211 */ /* 0x000fe400000f0eff */
[-C--:B------:R-:W-:Y:S02]  /*15270*/  IADD3 R6, P0, R6, R2.reuse, RZ ;  /* 0x0000000206067210 */ /* 0x080fe40007f1e0ff */
[----:B--2---:R-:W-:-:S05]  /*15280*/  IADD3 R27, P6, R27, R2, RZ ;  /* 0x000000021b1b7210 */ /* 0x004fca0007fde0ff */
[----:B------:R0:W-:Y:S04]  /*15290*/  STL [R1+0xc5c], R27 ;  /* 0x000c5c1b01007387 */ /* 0x0001e80000100800 */
[----:B0-----:R-:W2:Y:S04]  /*152a0*/  LDL.LU R27, [R1+0x12f4] ;  /* 0x0012f400011b7983 */ /* 0x001ea80000300800 */
[----:B------:R0:W-:Y:S04]  /*152b0*/  STL [R1+0xbf8], R3 ;  /* 0x000bf80301007387 */ /* 0x0001e80000100800 */
[----:B------:R1:W-:Y:S01]  /*152c0*/  STL [R1+0xc6c], R6 ;  /* 0x000c6c0601007387 */ /* 0x0003e20000100800 */
[----:B0-----:R-:W-:Y:S01]  /*152d0*/  IMAD.MOV.U32 R3, RZ, RZ, c[0x0][0x188] ;  /* 0x00006200ff037624 */ /* 0x001fe200078e00ff */
[----:B-1----:R-:W-:-:S02]  /*152e0*/  LEA.HI.X.SX32 R6, R5, R4, 0x1, P3 ;  /* 0x0000000405067211 */ /* 0x002fc400018f0eff */
[----:B------:R-:W-:Y:S01]  /*152f0*/  IADD3 R5, P3, R29, R2, RZ ;  /* 0x000000021d057210 */ /* 0x000fe20007f7e0ff */
[----:B------:R-:W-:Y:S02]  /*15300*/  IMAD R29, R3, 0x73, RZ ;  /* 0x00000073031d7824 */ /* 0x000fe400078e02ff */
[----:B------:R-:W-:Y:S03]  /*15310*/  STL [R1+0xc08], R6 ;  /* 0x000c080601007387 */ /* 0x000fe60000100800 */
[----:B------:R-:W-:Y:S01]  /*15320*/  LEA.HI.X.SX32 R29, R29, R4, 0x1, P1 ;  /* 0x000000041d1d7211 */ /* 0x000fe200008f0eff */
[----:B------:R-:W-:Y:S04]  /*15330*/  STL [R1+0xc7c], R5 ;  /* 0x000c7c0501007387 */ /* 0x000fe80000100800 */
[----:B------:R0:W-:Y:S04]  /*15340*/  STL [R1+0xc18], R29 ;  /* 0x000c181d01007387 */ /* 0x0001e80000100800 */
[----:B0-----:R-:W3:Y:S01]  /*15350*/  LDL.LU R29, [R1+0x12f0] ;  /* 0x0012f000011d7983 */ /* 0x001ee20000300800 */
[----:B------:R-:W-:-:S02]  /*15360*/  IMAD R6, R3, 0x71, RZ ;  /* 0x0000007103067824 */ /* 0x000fc400078e02ff */
[C---:B------:R-:W-:Y:S02]  /*15370*/  IMAD R5, R3.reuse, 0xc6, RZ ;  /* 0x000000c603057824 */ /* 0x040fe400078e02ff */
[----:B------:R-:W-:Y:S01]  /*15380*/  IMAD R3, R3, 0xca, RZ ;  /* 0x000000ca03037824 */ /* 0x000fe200078e02ff */
[----:B------:R-:W-:-:S04]  /*15390*/  LEA.HI.X.SX32 R6, R6, R4, 0x1, P2 ;  /* 0x0000000406067211 */ /* 0x000fc800010f0eff */
[-C--:B------:R-:W-:Y:S02]  /*153a0*/  IADD3 R3, P1, R3, R2.reuse, RZ ;  /* 0x0000000203037210 */ /* 0x080fe40007f3e0ff */
[----:B------:R-:W-:-:S03]  /*153b0*/  IADD3 R5, P2, R5, R2, RZ ;  /* 0x0000000205057210 */ /* 0x000fc60007f5e0ff */
[----:B------:R0:W-:Y:S04]  /*153c0*/  STL [R1+0xc8c], R3 ;  /* 0x000c8c0301007387 */ /* 0x0001e80000100800 */
[----:B------:R1:W-:Y:S01]  /*153d0*/  STL [R1+0xc28], R6 ;  /* 0x000c280601007387 */ /* 0x0003e20000100800 */
[----:B0-----:R-:W-:-:S03]  /*153e0*/  IMAD.MOV.U32 R3, RZ, RZ, c[0x0][0x188] ;  /* 0x00006200ff037624 */ /* 0x001fc600078e00ff */
[----:B------:R0:W-:Y:S01]  /*153f0*/  STL [R1+0xc9c], R5 ;  /* 0x000c9c0501007387 */ /* 0x0001e20000100800 */
[C---:B-1----:R-:W-:Y:S02]  /*15400*/  IMAD R6, R3.reuse, 0x6d, RZ ;  /* 0x0000006d03067824 */ /* 0x042fe400078e02ff */
[----:B0-----:R-:W-:-:S03]  /*15410*/  IMAD R5, R3, 0xbe, RZ ;  /* 0x000000be03057824 */ /* 0x001fc600078e02ff */
[----:B------:R-:W-:Y:S02]  /*15420*/  LEA.HI.X.SX32 R6, R6, R4, 0x1, P5 ;  /* 0x0000000406067211 */ /* 0x000fe400028f0eff */
[----:B------:R-:W-:Y:S02]  /*15430*/  IADD3 R5, P5, R5, R2, RZ ;  /* 0x0000000205057210 */ /* 0x000fe40007fbe0ff */
[----:B------:R-:W-:Y:S02]  /*15440*/  LEA.HI.X.SX32 R25, R25, R4, 0x1, P3 ;  /* 0x0000000419197211 */ /* 0x000fe400018f0eff */
[----:B------:R-:W-:Y:S02]  /*15450*/  IADD3 R24, P3, R24, R2, RZ ;  /* 0x0000000218187210 */ /* 0x000fe40007f7e0ff */
[----:B------:R-:W-:Y:S02]  /*15460*/  LEA.HI.X.SX32 R23, R23, R4, 0x1, P2 ;  /* 0x0000000417177211 */ /* 0x000fe400010f0eff */
[----:B------:R-:W-:-:S02]  /*15470*/  IADD3 R22, P2, R22, R2, RZ ;  /* 0x0000000216167210 */ /* 0x000fc40007f5e0ff */
[----:B------:R-:W-:Y:S02]  /*15480*/  LEA.HI.X.SX32 R21, R21, R4, 0x1, P5 ;  /* 0x0000000415157211 */ /* 0x000fe400028f0eff */
[----:B------:R-:W-:Y:S02]  /*15490*/  IADD3 R20, P5, R20, R2, RZ ;  /* 0x0000000214147210 */ /* 0x000fe40007fbe0ff */
[----:B--2---:R-:W-:Y:S02]  /*154a0*/  LEA.HI.X.SX32 R27, R27, R4, 0x1, P6 ;  /* 0x000000041b1b7211 */ /* 0x004fe400030f0eff */
[----:B------:R-:W-:Y:S02]  /*154b0*/  IADD3 R26, P6, R26, R2, RZ ;  /* 0x000000021a1a7210 */ /* 0x000fe40007fde0ff */
[----:B---3--:R-:W-:Y:S02]  /*154c0*/  LEA.HI.X.SX32 R29, R29, R4, 0x1, P4 ;  /* 0x000000041d1d7211 */ /* 0x008fe400020f0eff */
[----:B------:R-:W-:-:S03]  /*154d0*/  IADD3 R28, P4, R28, R2, RZ ;  /* 0x000000021c1c7210 */ /* 0x000fc60007f9e0ff */
[----:B------:R-:W-:Y:S04]  /*154e0*/  STL [R1+0xc38], R29 ;  /* 0x000c381d01007387 */ /* 0x000fe80000100800 */
[----:B------:R-:W-:Y:S04]  /*154f0*/  STL [R1+0xcac], R28 ;  /* 0x000cac1c01007387 */ /* 0x000fe80000100800 */
[----:B------:R0:W-:Y:S04]  /*15500*/  STL [R1+0xc48], R6 ;  /* 0x000c480601007387 */ /* 0x0001e80000100800 */
[----:B------:R1:W-:Y:S01]  /*15510*/  STL [R1+0xcbc], R5 ;  /* 0x000cbc0501007387 */ /* 0x0003e20000100800 */
[----:B0-----:R-:W-:-:S02]  /*15520*/  IMAD R6, R3, 0x69, RZ ;  /* 0x0000006903067824 */ /* 0x001fc400078e02ff */
[----:B-1----:R-:W-:-:S03]  /*15530*/  IMAD R5, R3, 0xb6, RZ ;  /* 0x000000b603057824 */ /* 0x002fc600078e02ff */
[----:B------:R-:W-:Y:S01]  /*15540*/  LEA.HI.X.SX32 R6, R6, R4, 0x1, P0 ;  /* 0x0000000406067211 */ /* 0x000fe200000f0eff */
[----:B------:R-:W-:Y:S01]  /*15550*/  STL [R1+0xc58], R27 ;  /* 0x000c581b01007387 */ /* 0x000fe20000100800 */
[----:B------:R-:W-:-:S03]  /*15560*/  IADD3 R5, P0, R5, R2, RZ ;  /* 0x0000000205057210 */ /* 0x000fc60007f1e0ff */
[----:B------:R-:W-:Y:S04]  /*15570*/  STL [R1+0xccc], R26 ;  /* 0x000ccc1a01007387 */ /* 0x000fe80000100800 */
[----:B------:R0:W-:Y:S04]  /*15580*/  STL [R1+0xc68], R6 ;  /* 0x000c680601007387 */ /* 0x0001e80000100800 */
[----:B------:R1:W-:Y:S01]  /*15590*/  STL [R1+0xcdc], R5 ;  /* 0x000cdc0501007387 */ /* 0x0003e20000100800 */
[C---:B0-----:R-:W-:Y:S02]  /*155a0*/  IMAD R6, R3.reuse, 0x65, RZ ;  /* 0x0000006503067824 */ /* 0x041fe400078e02ff */
        /* <DEDUP_REMOVED lines=21> */
[----:B------:R0:W-:Y:S01]  /*15700*/  STL [R1+0xcc8], R6 ;  /* 0x000cc80601007387 */ /* 0x0001e20000100800 */
[----:B------:R-:W-:-:S03]  /*15710*/  LEA.HI.X.SX32 R19, R19, R4, 0x1, P0 ;  /* 0x0000000413137211 */ /* 0x000fc600000f0eff */
[----:B------:R1:W-:Y:S01]  /*15720*/  STL [R1+0xd3c], R5 ;  /* 0x000d3c0501007387 */ /* 0x0003e20000100800 */
[----:B------:R-:W-:Y:S01]  /*15730*/  IADD3 R18, P0, R18, R2, RZ ;  /* 0x0000000212127210 */ /* 0x000fe20007f1e0ff */
        /* <DEDUP_REMOVED lines=45> */
[----:B------:R-:W-:Y:S01]  /*15a10*/  STL [R1+0xbe4], R10 ;  /* 0x000be40a01007387 */ /* 0x000fe20000100800 */
[----:B------:R-:W-:-:S03]  /*15a20*/  LEA.HI.X.SX32 R9, R9, R4, 0x1, P2 ;  /* 0x0000000409097211 */ /* 0x000fc600010f0eff */
[----:B------:R0:W-:Y:S01]  /*15a30*/  STL [R1+0xd68], R6 ;  /* 0x000d680601007387 */ /* 0x0001e20000100800 */
[----:B------:R-:W-:-:S03]  /*15a40*/  IADD3 R7, P2, R7, R2, RZ ;  /* 0x0000000207077210 */ /* 0x000fc60007f5e0ff */
[----:B------:R1:W-:Y:S01]  /*15a50*/  STL [R1+0xc04], R5 ;  /* 0x000c040501007387 */ /* 0x0003e20000100800 */
[C---:B0-----:R-:W-:Y:S02]  /*15a60*/  IMAD R6, R3.reuse, 0x45, RZ ;  /* 0x0000004503067824 */ /* 0x041fe400078e02ff */
[----:B-1----:R-:W-:-:S03]  /*15a70*/  IMAD R5, R3, 0xdc, RZ ;  /* 0x000000dc03057824 */ /* 0x002fc600078e02ff */
[-C--:B------:R-:W-:Y:S01]  /*15a80*/  LEA.HI.X.SX32 R6, R6, R4.reuse, 0x1, P4 ;  /* 0x0000000406067211 */ /* 0x080fe200020f0eff */
[----:B------:R-:W-:Y:S01]  /*15a90*/  STL [R1+0xd78], R9 ;  /* 0x000d780901007387 */ /* 0x000fe20000100800 */
[----:B------:R-:W-:Y:S02]  /*15aa0*/  LEA.HI.X.SX32 R8, R8, R4, 0x1, P5 ;  /* 0x0000000408087211 */ /* 0x000fe400028f0eff */
[----:B------:R-:W-:Y:S01]  /*15ab0*/  IADD3 R5, P4, R5, R2, RZ ;  /* 0x0000000205057210 */ /* 0x000fe20007f9e0ff */
[----:B------:R0:W-:Y:S04]  /*15ac0*/  STL [R1+0xc24], R7 ;  /* 0x000c240701007387 */ /* 0x0001e80000100800 */
[----:B------:R1:W-:Y:S01]  /*15ad0*/  STL [R1+0xd88], R6 ;  /* 0x000d880601007387 */ /* 0x0003e20000100800 */
[----:B0-----:R-:W-:-:S03]  /*15ae0*/  IMAD R7, R3, 0x7e, RZ ;  /* 0x0000007e03077824 */ /* 0x001fc600078e02ff */
[----:B------:R0:W-:Y:S01]  /*15af0*/  STL [R1+0xc44], R5 ;  /* 0x000c440501007387 */ /* 0x0001e20000100800 */
[----:B-1----:R-:W-:-:S03]  /*15b00*/  IMAD R6, R3, 0x41, RZ ;  /* 0x0000004103067824 */ /* 0x002fc600078e02ff */
[----:B------:R1:W-:Y:S01]  /*15b10*/  STL [R1+0xd98], R8 ;  /* 0x000d980801007387 */ /* 0x0003e20000100800 */
[----:B0-----:R-:W-:Y:S01]  /*15b20*/  IMAD R5, R3, 0xd4, RZ ;  /* 0x000000d403057824 */ /* 0x001fe200078e02ff */
[----:B------:R-:W-:Y:S02]  /*15b30*/  LEA.HI.X.SX32 R6, R6, R4, 0x1, P6 ;  /* 0x0000000406067211 */ /* 0x000fe400030f0eff */
[-C--:B-1----:R-:W-:Y:S02]  /*15b40*/  IADD3 R8, P5, R7, R2.reuse, RZ ;  /* 0x0000000207087210 */ /* 0x082fe40007fbe0ff */
[----:B------:R-:W-:Y:S02]  /*15b50*/  IADD3 R5, P6, R5, R2, RZ ;  /* 0x0000000205057210 */ /* 0x000fe40007fde0ff */
[----:B------:R-:W-:Y:S01]  /*15b60*/  LEA.HI.X.SX32 R7, R7, R4, 0x1, P0 ;  /* 0x0000000407077211 */ /* 0x000fe200000f0eff */
[----:B------:R0:W-:Y:S04]  /*15b70*/  STL [R1+0xdbc], R8 ;  /* 0x000dbc0801007387 */ /* 0x0001e80000100800 */
[----:B------:R1:W-:Y:S01]  /*15b80*/  STL [R1+0xda8], R6 ;  /* 0x000da80601007387 */ /* 0x0003e20000100800 */
[----:B0-----:R-:W-:-:S03]  /*15b90*/  IMAD R8, R3, 0x7a, RZ ;  /* 0x0000007a03087824 */ /* 0x001fc600078e02ff */
[----:B------:R0:W-:Y:S01]  /*15ba0*/  STL [R1+0xc64], R5 ;  /* 0x000c640501007387 */ /* 0x0001e20000100800 */
[----:B-1----:R-:W-:-:S03]  /*15bb0*/  IMAD R6, R3, 0x3f, RZ ;  /* 0x0000003f03067824 */ /* 0x002fc600078e02ff */
[----:B------:R1:W-:Y:S01]  /*15bc0*/  STL [R1+0xbc0], R7 ;  /* 0x000bc00701007387 */ /* 0x0003e20000100800 */
[C---:B0-----:R-:W-:Y:S01]  /*15bd0*/  IMAD R5, R3.reuse, 0xcc, RZ ;  /* 0x000000cc03057824 */ /* 0x041fe200078e02ff */
[----:B-1----:R-:W-:Y:S02]  /*15be0*/  IADD3 R7, P0, R8, R2, RZ ;  /* 0x0000000208077210 */ /* 0x002fe40007f1e0ff */
[-C--:B------:R-:W-:Y:S01]  /*15bf0*/  LEA.HI.X.SX32 R6, R6, R4.reuse, 0x1, P5 ;  /* 0x0000000406067211 */ /* 0x080fe200028f0eff */
[----:B------:R-:W-:Y:S02]  /*15c00*/  IMAD R9, R3, 0x76, RZ ;  /* 0x0000007603097824 */ /* 0x000fe400078e02ff */
[----:B------:R0:W-:Y:S01]  /*15c10*/  STL [R1+0xdcc], R7 ;  /* 0x000dcc0701007387 */ /* 0x0001e20000100800 */
[----:B------:R-:W-:-:S03]  /*15c20*/  LEA.HI.X.SX32 R8, R8, R4, 0x1, P3 ;  /* 0x0000000408087211 */ /* 0x000fc600018f0eff */
[----:B------:R1:W-:Y:S01]  /*15c30*/  STL [R1+0xdb8], R6 ;  /* 0x000db80601007387 */ /* 0x0003e20000100800 */
[-C--:B0-----:R-:W-:Y:S01]  /*15c40*/  IADD3 R7, P5, R5, R2.reuse, RZ ;  /* 0x0000000205077210 */ /* 0x081fe20007fbe0ff */
[C---:B------:R-:W-:Y:S02]  /*15c50*/  IMAD R5, R3.reuse, 0xc4, RZ ;  /* 0x000000c403057824 */ /* 0x040fe400078e02ff */
[----:B-1----:R-:W-:Y:S02]  /*15c60*/  IMAD R6, R3, 0x3d, RZ ;  /* 0x0000003d03067824 */ /* 0x002fe400078e02ff */
[----:B------:R0:W-:Y:S04]  /*15c70*/  STL [R1+0xc84], R7 ;  /* 0x000c840701007387 */ /* 0x0001e80000100800 */
[----:B------:R1:W-:Y:S01]  /*15c80*/  STL [R1+0xbe0], R8 ;  /* 0x000be00801007387 */ /* 0x0003e20000100800 */
[----:B0-----:R-:W-:-:S02]  /*15c90*/  IADD3 R7, P3, R9, R2, RZ ;  /* 0x0000000209077210 */ /* 0x001fc40007f7e0ff */
[----:B-1----:R-:W-:-:S03]  /*15ca0*/  LEA.HI.X.SX32 R8, R6, R4, 0x1, P0 ;  /* 0x0000000406087211 */ /* 0x002fc600000f0eff */
[----:B------:R0:W-:Y:S01]  /*15cb0*/  STL [R1+0xddc], R7 ;  /* 0x000ddc0701007387 */ /* 0x0001e20000100800 */
[----:B------:R-:W-:-:S03]  /*15cc0*/  IMAD R10, R3, 0x72, RZ ;  /* 0x00000072030a7824 */ /* 0x000fc600078e02ff */
[----:B------:R1:W-:Y:S01]  /*15cd0*/  STL [R1+0xdc8], R8 ;  /* 0x000dc80801007387 */ /* 0x0003e20000100800 */
[----:B0-----:R-:W-:Y:S01]  /*15ce0*/  IADD3 R7, P0, R5, R2, RZ ;  /* 0x0000000205077210 */ /* 0x001fe20007f1e0ff */
[C---:B------:R-:W-:Y:S02]  /*15cf0*/  IMAD R6, R3.reuse, 0x3b, RZ ;  /* 0x0000003b03067824 */ /* 0x040fe400078e02ff */
[----:B------:R-:W-:Y:S02]  /*15d00*/  IMAD R5, R3, 0xbc, RZ ;  /* 0x000000bc03057824 */ /* 0x000fe400078e02ff */
[----:B------:R0:W-:Y:S01]  /*15d10*/  STL [R1+0xca4], R7 ;  /* 0x000ca40701007387 */ /* 0x0001e20000100800 */
[-C--:B-1----:R-:W-:Y:S02]  /*15d20*/  LEA.HI.X.SX32 R8, R6, R4.reuse, 0x1, P3 ;  /* 0x0000000406087211 */ /* 0x082fe400018f0eff */
[----:B0-----:R-:W-:Y:S02]  /*15d30*/  LEA.HI.X.SX32 R7, R9, R4, 0x1, P1 ;  /* 0x0000000409077211 */ /* 0x001fe400008f0eff */
[----:B------:R-:W-:-:S03]  /*15d40*/  IADD3 R9, P1, R10, R2, RZ ;  /* 0x000000020a097210 */ /* 0x000fc60007f3e0ff */
[----:B------:R0:W-:Y:S01]  /*15d50*/  STL [R1+0xc00], R7 ;  /* 0x000c000701007387 */ /* 0x0001e20000100800 */
[----:B------:R-:W-:-:S03]  /*15d60*/  IMAD R11, R3, 0x6e, RZ ;  /* 0x0000006e030b7824 */ /* 0x000fc600078e02ff */
[----:B------:R-:W-:Y:S01]  /*15d70*/  STL [R1+0xdec], R9 ;  /* 0x000dec0901007387 */ /* 0x000fe20000100800 */
[----:B0-----:R-:W-:-:S03]  /*15d80*/  IADD3 R7, P3, R5, R2, RZ ;  /* 0x0000000205077210 */ /* 0x001fc60007f7e0ff */
[----:B------:R-:W-:Y:S01]  /*15d90*/  STL [R1+0xdd8], R8 ;  /* 0x000dd80801007387 */ /* 0x000fe20000100800 */
[----:B------:R-:W-:-:S03]  /*15da0*/  IMAD R6, R3, 0x39, RZ ;  /* 0x0000003903067824 */ /* 0x000fc600078e02ff */
[----:B------:R0:W-:Y:S01]  /*15db0*/  STL [R1+0xcc4], R7 ;  /* 0x000cc40701007387 */ /* 0x0001e20000100800 */
[----:B------:R-:W-:Y:S01]  /*15dc0*/  IMAD R5, R3, 0xb4, RZ ;  /* 0x000000b403057824 */ /* 0x000fe200078e02ff */
[----:B0-----:R-:W-:Y:S02]  /*15dd0*/  LEA.HI.X.SX32 R7, R10, R4, 0x1, P2 ;  /* 0x000000040a077211 */ /* 0x001fe400010f0eff */
[----:B------:R-:W-:Y:S02]  /*15de0*/  IADD3 R9, P2, R11, R2, RZ ;  /* 0x000000020b097210 */ /* 0x000fe40007f5e0ff */
[----:B------:R-:W-:Y:S01]  /*15df0*/  LEA.HI.X.SX32 R8, R6, R4, 0x1, P1 ;  /* 0x0000000406087211 */ /* 0x000fe200008f0eff */
        /* <DEDUP_REMOVED lines=102> */
[----:B------:R-:W-:Y:S01]  /*16460*/  IMAD R6, R3, 0x25, RZ ;  /* 0x0000002503067824 */ /* 0x000fe200078e02ff */
[----:B0-----:R-:W-:Y:S02]  /*16470*/  IADD3 R7, P4, R5, R2, RZ ;  /* 0x0000000205077210 */ /* 0x001fe40007f9e0ff */
[----:B------:R0:W-:Y:S01]  /*16480*/  STL [R1+0xe78], R8 ;  /* 0x000e780801007387 */ /* 0x0001e20000100800 */
[----:B------:R-:W-:-:S03]  /*16490*/  IMAD R5, R3, 0xc8, RZ ;  /* 0x000000c803057824 */ /* 0x000fc600078e02ff */
[----:B------:R1:W-:Y:S01]  /*164a0*/  STL [R1+0xc54], R7 ;  /* 0x000c540701007387 */ /* 0x0003e20000100800 */
[----:B------:R-:W-:Y:S01]  /*164b0*/  IMAD R22, R3, 0x42, RZ ;  /* 0x0000004203167824 */ /* 0x000fe200078e02ff */
[-C--:B0-----:R-:W-:Y:S02]  /*164c0*/  LEA.HI.X.SX32 R8, R6, R4.reuse, 0x1, P6 ;  /* 0x0000000406087211 */ /* 0x081fe400030f0eff */
[----:B-1----:R-:W-:Y:S02]  /*164d0*/  LEA.HI.X.SX32 R7, R20, R4, 0x1, P5 ;  /* 0x0000000414077211 */ /* 0x002fe400028f0eff */
[-C--:B------:R-:W-:Y:S01]  /*164e0*/  IADD3 R9, P5, R21, R2.reuse, RZ ;  /* 0x0000000215097210 */ /* 0x080fe20007fbe0ff */
[----:B------:R-:W-:Y:S02]  /*164f0*/  IMAD R6, R3, 0x23, RZ ;  /* 0x0000002303067824 */ /* 0x000fe400078e02ff */
[----:B------:R0:W-:Y:S04]  /*16500*/  STL [R1+0xd60], R7 ;  /* 0x000d600701007387 */ /* 0x0001e80000100800 */
[----:B------:R1:W-:Y:S01]  /*16510*/  STL [R1+0xe9c], R9 ;  /* 0x000e9c0901007387 */ /* 0x0003e20000100800 */
[----:B0-----:R-:W-:-:S03]  /*16520*/  IADD3 R7, P6, R5, R2, RZ ;  /* 0x0000000205077210 */ /* 0x001fc60007fde0ff */
[----:B------:R0:W-:Y:S01]  /*16530*/  STL [R1+0xe88], R8 ;  /* 0x000e880801007387 */ /* 0x0001e20000100800 */
[----:B------:R-:W-:Y:S01]  /*16540*/  IMAD R5, R3, 0xb8, RZ ;  /* 0x000000b803057824 */ /* 0x000fe200078e02ff */
[----:B-1----:R-:W-:Y:S02]  /*16550*/  LEA.HI.X.SX32 R9, R21, R4, 0x1, P0 ;  /* 0x0000000415097211 */ /* 0x002fe400000f0eff */
[----:B------:R1:W-:Y:S01]  /*16560*/  STL [R1+0xc94], R7 ;  /* 0x000c940701007387 */ /* 0x0003e20000100800 */
[----:B------:R-:W-:Y:S01]  /*16570*/  IMAD R23, R3, 0x7c, RZ ;  /* 0x0000007c03177824 */ /* 0x000fe200078e02ff */
[----:B0-----:R-:W-:Y:S02]  /*16580*/  IADD3 R8, P0, R22, R2, RZ ;  /* 0x0000000216087210 */ /* 0x001fe40007f1e0ff */
[----:B------:R-:W-:Y:S01]  /*16590*/  STL [R1+0xd80], R9 ;  /* 0x000d800901007387 */ /* 0x000fe20000100800 */
[----:B-1----:R-:W-:-:S03]  /*165a0*/  LEA.HI.X.SX32 R7, R6, R4, 0x1, P5 ;  /* 0x0000000406077211 */ /* 0x002fc600028f0eff */
[----:B------:R0:W-:Y:S01]  /*165b0*/  STL [R1+0xeac], R8 ;  /* 0x000eac0801007387 */ /* 0x0001e20000100800 */
[----:B------:R-:W-:Y:S01]  /*165c0*/  IADD3 R5, P5, R5, R2, RZ ;  /* 0x0000000205057210 */ /* 0x000fe20007fbe0ff */
[C---:B------:R-:W-:Y:S02]  /*165d0*/  IMAD R6, R3.reuse, 0x21, RZ ;  /* 0x0000002103067824 */ /* 0x040fe400078e02ff */
[----:B------:R1:W-:Y:S01]  /*165e0*/  STL [R1+0xe98], R7 ;  /* 0x000e980701007387 */ /* 0x0003e20000100800 */
[----:B------:R-:W-:Y:S01]  /*165f0*/  IMAD R24, R3, 0x3e, RZ ;  /* 0x0000003e03187824 */ /* 0x000fe200078e02ff */
[----:B0-----:R-:W-:Y:S02]  /*16600*/  LEA.HI.X.SX32 R8, R22, R4, 0x1, P3 ;  /* 0x0000000416087211 */ /* 0x001fe400018f0eff */
[----:B------:R0:W-:Y:S01]  /*16610*/  STL [R1+0xcd4], R5 ;  /* 0x000cd40501007387 */ /* 0x0001e20000100800 */
[----:B-1----:R-:W-:-:S03]  /*16620*/  IADD3 R7, P3, R23, R2, RZ ;  /* 0x0000000217077210 */ /* 0x002fc60007f7e0ff */
[----:B------:R1:W-:Y:S01]  /*16630*/  STL [R1+0xda0], R8 ;  /* 0x000da00801007387 */ /* 0x0003e20000100800 */
[----:B------:R-:W-:-:S03]  /*16640*/  IMAD R25, R3, 0x74, RZ ;  /* 0x0000007403197824 */ /* 0x000fc600078e02ff */
[----:B------:R2:W-:Y:S01]  /*16650*/  STL [R1+0xdc4], R7 ;  /* 0x000dc40701007387 */ /* 0x0005e20000100800 */
[----:B0-----:R-:W-:Y:S01]  /*16660*/  IMAD R5, R3, 0xa8, RZ ;  /* 0x000000a803057824 */ /* 0x001fe200078e02ff */
[----:B-1----:R-:W-:Y:S02]  /*16670*/  LEA.HI.X.SX32 R8, R6, R4, 0x1, P0 ;  /* 0x0000000406087211 */ /* 0x002fe400000f0eff */
[C---:B------:R-:W-:Y:S02]  /*16680*/  IADD3 R6, P0, R24.reuse, R2, RZ ;  /* 0x0000000218067210 */ /* 0x040fe40007f1e0ff */
[----:B--2---:R-:W-:Y:S01]  /*16690*/  LEA.HI.X.SX32 R7, R23, R4, 0x1, P1 ;  /* 0x0000000417077211 */ /* 0x004fe200008f0eff */
[----:B------:R0:W-:Y:S01]  /*166a0*/  STL [R1+0xea8], R8 ;  /* 0x000ea80801007387 */ /* 0x0001e20000100800 */
[----:B------:R-:W-:Y:S01]  /*166b0*/  IADD3 R5, P1, R5, R2, RZ ;  /* 0x0000000205057210 */ /* 0x000fe20007f3e0ff */
[C---:B------:R-:W-:Y:S02]  /*166c0*/  IMAD R26, R3.reuse, 0x3a, RZ ;  /* 0x0000003a031a7824 */ /* 0x040fe400078e02ff */
[----:B------:R1:W-:Y:S04]  /*166d0*/  STL [R1+0xebc], R6 ;  /* 0x000ebc0601007387 */ /* 0x0003e80000100800 */
[----:B------:R2:W-:Y:S01]  /*166e0*/  STL [R1+0xbd0], R7 ;  /* 0x000bd00701007387 */ /* 0x0005e20000100800 */
[----:B0-----:R-:W-:Y:S01]  /*166f0*/  LEA.HI.X.SX32 R8, R24, R4, 0x1, P3 ;  /* 0x0000000418087211 */ /* 0x001fe200018f0eff */
[----:B-1----:R-:W-:-:S02]  /*16700*/  IMAD R6, R3, 0x1f, RZ ;  /* 0x0000001f03067824 */ /* 0x002fc400078e02ff */
[----:B------:R0:W-:Y:S01]  /*16710*/  STL [R1+0xd14], R5 ;  /* 0x000d140501007387 */ /* 0x0001e20000100800 */
[----:B--2---:R-:W-:-:S03]  /*16720*/  IADD3 R7, P3, R25, R2, RZ ;  /* 0x0000000219077210 */ /* 0x004fc60007f7e0ff */
        /* <DEDUP_REMOVED lines=17> */
[----:B------:R-:W-:-:S03]  /*16840*/  LEA.HI.X.SX32 R6, R6, R4, 0x1, P0 ;  /* 0x0000000406067211 */ /* 0x000fc600000f0eff */
[----:B------:R2:W-:Y:S01]  /*16850*/  STL [R1+0xe04], R7 ;  /* 0x000e040701007387 */ /* 0x0005e20000100800 */
[----:B0-----:R-:W-:Y:S01]  /*16860*/  IMAD R5, R3, 0x88, RZ ;  /* 0x0000008803057824 */ /* 0x001fe200078e02ff */
[C---:B-1----:R-:W-:Y:S02]  /*16870*/  IADD3 R8, P0, R28.reuse, R2, RZ ;  /* 0x000000021c087210 */ /* 0x042fe40007f1e0ff */
[----:B------:R0:W-:Y:S01]  /*16880*/  STL [R1+0xec8], R6 ;  /* 0x000ec80601007387 */ /* 0x0001e20000100800 */
[-C--:B--2---:R-:W-:Y:S01]  /*16890*/  LEA.HI.X.SX32 R7, R27, R4.reuse, 0x1, P4 ;  /* 0x000000041b077211 */ /* 0x084fe200020f0eff */
[----:B------:R-:W-:Y:S02]  /*168a0*/  IMAD R29, R3, 0x64, RZ ;  /* 0x00000064031d7824 */ /* 0x000fe400078e02ff */
[----:B------:R1:W-:Y:S01]  /*168b0*/  STL [R1+0xedc], R8 ;  /* 0x000edc0801007387 */ /* 0x0003e20000100800 */
[----:B------:R-:W-:-:S03]  /*168c0*/  LEA.HI.X.SX32 R9, R28, R4, 0x1, P3 ;  /* 0x000000041c097211 */ /* 0x000fc600018f0eff */
[----:B------:R2:W-:Y:S01]  /*168d0*/  STL [R1+0xc50], R7 ;  /* 0x000c500701007387 */ /* 0x0005e20000100800 */
[----:B0-----:R-:W-:Y:S01]  /*168e0*/  IADD3 R6, P4, R5, R2, RZ ;  /* 0x0000000205067210 */ /* 0x001fe20007f9e0ff */
[----:B------:R-:W-:-:S04]  /*168f0*/  IMAD R5, R3, 0x1b, RZ ;  /* 0x0000001b03057824 */ /* 0x000fc800078e02ff */
[----:B------:R0:W-:Y:S01]  /*16900*/  STL [R1+0xd94], R6 ;  /* 0x000d940601007387 */ /* 0x0001e20000100800 */
[----:B-1----:R-:W-:Y:S01]  /*16910*/  IADD3 R8, P3, R29, R2, RZ ;  /* 0x000000021d087210 */ /* 0x002fe20007f7e0ff */
[----:B--2---:R-:W-:Y:S02]  /*16920*/  IMAD R7, R3, 0x32, RZ ;  /* 0x0000003203077824 */ /* 0x004fe400078e02ff */
[----:B------:R1:W-:Y:S01]  /*16930*/  STL [R1+0xe00], R9 ;  /* 0x000e000901007387 */ /* 0x0003e20000100800 */
[----:B0-----:R-:W-:Y:S01]  /*16940*/  LEA.HI.X.SX32 R6, R5, R4, 0x1, P0 ;  /* 0x0000000405067211 */ /* 0x001fe200000f0eff */
[----:B------:R-:W-:Y:S02]  /*16950*/  IMAD R5, R3, 0xf0, RZ ;  /* 0x000000f003057824 */ /* 0x000fe400078e02ff */
[----:B------:R0:W-:Y:S01]  /*16960*/  STL [R1+0xe24], R8 ;  /* 0x000e240801007387 */ /* 0x0001e20000100800 */
[----:B-1----:R-:W-:-:S03]  /*16970*/  IADD3 R9, P0, R7, R2, RZ ;  /* 0x0000000207097210 */ /* 0x002fc60007f1e0ff */
[----:B------:R1:W-:Y:S04]  /*16980*/  STL [R1+0xed8], R6 ;  /* 0x000ed80601007387 */ /* 0x0003e80000100800 */
[----:B------:R2:W-:Y:S01]  /*16990*/  STL [R1+0xeec], R9 ;  /* 0x000eec0901007387 */ /* 0x0005e20000100800 */
[----:B0-----:R-:W-:Y:S01]  /*169a0*/  LEA.HI.X.SX32 R8, R29, R4, 0x1, P6 ;  /* 0x000000041d087211 */ /* 0x001fe200030f0eff */
[----:B-1----:R-:W-:Y:S01]  /*169b0*/  IMAD R6, R3, 0x5c, RZ ;  /* 0x0000005c03067824 */ /* 0x002fe200078e02ff */
[----:B--2---:R-:W-:-:S03]  /*169c0*/  IADD3 R9, P6, R5, R2, RZ ;  /* 0x0000000205097210 */ /* 0x004fc60007fde0ff */
[----:B------:R0:W-:Y:S01]  /*169d0*/  STL [R1+0xc90], R8 ;  /* 0x000c900801007387 */ /* 0x0001e20000100800 */
[----:B------:R-:W-:Y:S01]  /*169e0*/  LEA.HI.X.SX32 R10, R7, R4, 0x1, P3 ;  /* 0x00000004070a7211 */ /* 0x000fe200018f0eff */
[C---:B------:R-:W-:Y:S02]  /*169f0*/  IMAD R5, R3.reuse, 0x19, RZ ;  /* 0x0000001903057824 */ /* 0x040fe400078e02ff */
[----:B------:R1:W-:Y:S01]  /*16a00*/  STL [R1+0xbf4], R9 ;  /* 0x000bf40901007387 */ /* 0x0003e20000100800 */
[----:B0-----:R-:W-:Y:S01]  /*16a10*/  IMAD R8, R3, 0x2e, RZ ;  /* 0x0000002e03087824 */ /* 0x001fe200078e02ff */
[----:B-1----:R-:W-:Y:S02]  /*16a20*/  IADD3 R9, P3, R6, R2, RZ ;  /* 0x0000000206097210 */ /* 0x002fe40007f7e0ff */
[----:B------:R-:W-:Y:S01]  /*16a30*/  STL [R1+0xe20], R10 ;  /* 0x000e200a01007387 */ /* 0x000fe20000100800 */
[----:B------:R-:W-:Y:S01]  /*16a40*/  LEA.HI.X.SX32 R7, R5, R4, 0x1, P0 ;  /* 0x0000000405077211 */ /* 0x000fe200000f0eff */
[----:B------:R-:W-:-:S02]  /*16a50*/  IMAD R5, R3, 0xd0, RZ ;  /* 0x000000d003057824 */ /* 0x000fc400078e02ff */
[----:B------:R0:W-:Y:S04]  /*16a60*/  STL [R1+0xe44], R9 ;  /* 0x000e440901007387 */ /* 0x0001e80000100800 */
[----:B------:R1:W-:Y:S01]  /*16a70*/  STL [R1+0xee8], R7 ;  /* 0x000ee80701007387 */ /* 0x0003e20000100800 */
[----:B0-----:R-:W-:Y:S02]  /*16a80*/  IADD3 R9, P0, R8, R2, RZ ;  /* 0x0000000208097210 */ /* 0x001fe40007f1e0ff */
[----:B-1----:R-:W-:-:S03]  /*16a90*/  LEA.HI.X.SX32 R7, R6, R4, 0x1, P5 ;  /* 0x0000000406077211 */ /* 0x002fc600028f0eff */
[----:B------:R0:W-:Y:S01]  /*16aa0*/  STL [R1+0xefc], R9 ;  /* 0x000efc0901007387 */ /* 0x0001e20000100800 */
[----:B------:R-:W-:Y:S01]  /*16ab0*/  IMAD R6, R3, 0x54, RZ ;  /* 0x0000005403067824 */ /* 0x000fe200078e02ff */
[----:B------:R-:W-:Y:S02]  /*16ac0*/  LEA.HI.X.SX32 R10, R8, R4, 0x1, P3 ;  /* 0x00000004080a7211 */ /* 0x000fe400018f0eff */
[----:B------:R1:W-:Y:S01]  /*16ad0*/  STL [R1+0xcd0], R7 ;  /* 0x000cd00701007387 */ /* 0x0003e20000100800 */
[----:B0-----:R-:W-:Y:S01]  /*16ae0*/  IADD3 R9, P5, R5, R2, RZ ;  /* 0x0000000205097210 */ /* 0x001fe20007fbe0ff */
[----:B------:R-:W-:-:S04]  /*16af0*/  IMAD R5, R3, 0x17, RZ ;  /* 0x0000001703057824 */ /* 0x000fc800078e02ff */
[----:B------:R0:W-:Y:S01]  /*16b00*/  STL [R1+0xc74], R9 ;  /* 0x000c740901007387 */ /* 0x0001e20000100800 */
[----:B-1----:R-:W-:Y:S01]  /*16b10*/  IMAD R7, R3, 0x2a, RZ ;  /* 0x0000002a03077824 */ /* 0x002fe200078e02ff */
[----:B------:R-:W-:Y:S02]  /*16b20*/  LEA.HI.X.SX32 R8, R5, R4, 0x1, P0 ;  /* 0x0000000405087211 */ /* 0x000fe400000f0eff */
[----:B------:R-:W-:Y:S01]  /*16b30*/  STL [R1+0xe40], R10 ;  /* 0x000e400a01007387 */ /* 0x000fe20000100800 */
[----:B0-----:R-:W-:Y:S01]  /*16b40*/  IADD3 R9, P3, R6, R2, RZ ;  /* 0x0000000206097210 */ /* 0x001fe20007f7e0ff */
[----:B------:R-:W-:-:S04]  /*16b50*/  IMAD R5, R3, 0xb0, RZ ;  /* 0x000000b003057824 */ /* 0x000fc800078e02ff */
        /* <DEDUP_REMOVED lines=21> */
[----:B------:R-:W-:-:S03]  /*16cb0*/  IMAD R6, R3, 0x44, RZ ;  /* 0x0000004403067824 */ /* 0x000fc600078e02ff */
[----:B------:R1:W-:Y:S01]  /*16cc0*/  STL [R1+0xd50], R7 ;  /* 0x000d500701007387 */ /* 0x0003e20000100800 */
[----:B------:R-:W-:Y:S02]  /*16cd0*/  LEA.HI.X.SX32 R10, R8, R4, 0x1, P3 ;  /* 0x00000004080a7211 */ /* 0x000fe400018f0eff */
[----:B0-----:R-:W-:Y:S01]  /*16ce0*/  IADD3 R9, P2, R5, R2, RZ ;  /* 0x0000000205097210 */ /* 0x001fe20007f5e0ff */
[----:B-1----:R-:W-:-:S04]  /*16cf0*/  IMAD R7, R3, 0x13, RZ ;  /* 0x0000001303077824 */ /* 0x002fc800078e02ff */
[----:B------:R0:W-:Y:S01]  /*16d00*/  STL [R1+0xd74], R9 ;  /* 0x000d740901007387 */ /* 0x0001e20000100800 */
[----:B------:R-:W-:Y:S01]  /*16d10*/  IMAD R5, R3, 0x22, RZ ;  /* 0x0000002203057824 */ /* 0x000fe200078e02ff */
[----:B------:R-:W-:Y:S01]  /*16d20*/  LEA.HI.X.SX32 R8, R7, R4, 0x1, P0 ;  /* 0x0000000407087211 */ /* 0x000fe200000f0eff */
[----:B------:R-:W-:Y:S01]  /*16d30*/  IMAD R7, R3, 0xe0, RZ ;  /* 0x000000e003077824 */ /* 0x000fe200078e02ff */
[----:B------:R-:W-:Y:S01]  /*16d40*/  STL [R1+0xe80], R10 ;  /* 0x000e800a01007387 */ /* 0x000fe20000100800 */
[----:B0-----:R-:W-:-:S05]  /*16d50*/  IADD3 R9, P3, R6, R2, RZ ;  /* 0x0000000206097210 */ /* 0x001fca0007f7e0ff */
[----:B------:R0:W-:Y:S04]  /*16d60*/  STL [R1+0xea4], R9 ;  /* 0x000ea40901007387 */ /* 0x0001e80000100800 */
[----:B------:R1:W-:Y:S01]  /*16d70*/  STL [R1+0xf18], R8 ;  /* 0x000f180801007387 */ /* 0x0003e20000100800 */
[----:B0-----:R-:W-:Y:S02]  /*16d80*/  IADD3 R9, P0, R5, R2, RZ ;  /* 0x0000000205097210 */ /* 0x001fe40007f1e0ff */
[----:B-1----:R-:W-:Y:S01]  /*16d90*/  LEA.HI.X.SX32 R8, R6, R4, 0x1, P4 ;  /* 0x0000000406087211 */ /* 0x002fe200020f0eff */
[----:B------:R-:W-:Y:S01]  /*16da0*/  IMAD R6, R3, 0x78, RZ ;  /* 0x0000007803067824 */ /* 0x000fe200078e02ff */
[----:B------:R-:W-:Y:S01]  /*16db0*/  IADD3 R7, P4, R7, R2, RZ ;  /* 0x0000000207077210 */ /* 0x000fe20007f9e0ff */
[----:B------:R0:W-:Y:S01]  /*16dc0*/  STL [R1+0xf2c], R9 ;  /* 0x000f2c0901007387 */ /* 0x0001e20000100800 */
[----:B------:R-:W-:-:S03]  /*16dd0*/  LEA.HI.X.SX32 R5, R5, R4, 0x1, P3 ;  /* 0x0000000405057211 */ /* 0x000fc600018f0eff */
[----:B------:R1:W-:Y:S04]  /*16de0*/  STL [R1+0xd90], R8 ;  /* 0x000d900801007387 */ /* 0x0003e80000100800 */
[----:B------:R2:W-:Y:S01]  /*16df0*/  STL [R1+0xc34], R7 ;  /* 0x000c340701007387 */ /* 0x0005e20000100800 */
[----:B0-----:R-:W-:Y:S01]  /*16e00*/  IADD3 R9, P3, R6, R2, RZ ;  /* 0x0000000206097210 */ /* 0x001fe20007f7e0ff */
[C---:B-1----:R-:W-:Y:S02]  /*16e10*/  IMAD R8, R3.reuse, 0x11, RZ ;  /* 0x0000001103087824 */ /* 0x042fe400078e02ff */
[----:B------:R0:W-:Y:S01]  /*16e20*/  STL [R1+0xea0], R5 ;  /* 0x000ea00501007387 */ /* 0x0001e20000100800 */
[C---:B--2---:R-:W-:Y:S02]  /*16e30*/  IMAD R7, R3.reuse, 0x3c, RZ ;  /* 0x0000003c03077824 */ /* 0x044fe400078e02ff */
[-C--:B------:R-:W-:Y:S01]  /*16e40*/  LEA.HI.X.SX32 R10, R8, R4.reuse, 0x1, P0 ;  /* 0x00000004080a7211 */ /* 0x080fe200000f0eff */
[----:B------:R1:W-:Y:S01]  /*16e50*/  STL [R1+0xdd4], R9 ;  /* 0x000dd40901007387 */ /* 0x0003e20000100800 */
[----:B------:R-:W-:Y:S01]  /*16e60*/  LEA.HI.X.SX32 R8, R6, R4, 0x1, P6 ;  /* 0x0000000406087211 */ /* 0x000fe200030f0eff */
[----:B------:R-:W-:-:S02]  /*16e70*/  IMAD R6, R3, 0xa0, RZ ;  /* 0x000000a003067824 */ /* 0x000fc400078e02ff */
[----:B0-----:R-:W-:Y:S01]  /*16e80*/  IMAD R5, R3, 0x1e, RZ ;  /* 0x0000001e03057824 */ /* 0x001fe200078e02ff */
[----:B------:R-:W-:Y:S01]  /*16e90*/  STL [R1+0xf28], R10 ;  /* 0x000f280a01007387 */ /* 0x000fe20000100800 */
[----:B-1----:R-:W-:-:S05]  /*16ea0*/  IADD3 R9, P0, R7, R2, RZ ;  /* 0x0000000207097210 */ /* 0x002fca0007f1e0ff */
        /* <DEDUP_REMOVED lines=13> */
[----:B--2---:R-:W-:Y:S02]  /*16f80*/  IMAD R6, R3, 0x34, RZ ;  /* 0x0000003403067824 */ /* 0x004fe400078e02ff */
[-C--:B------:R-:W-:Y:S01]  /*16f90*/  LEA.HI.X.SX32 R10, R8, R4.reuse, 0x1, P6 ;  /* 0x00000004080a7211 */ /* 0x080fe200030f0eff */
[----:B------:R1:W-:Y:S01]  /*16fa0*/  STL [R1+0xe14], R9 ;  /* 0x000e140901007387 */ /* 0x0003e20000100800 */
[----:B------:R-:W-:Y:S01]  /*16fb0*/  LEA.HI.X.SX32 R8, R7, R4, 0x1, P5 ;  /* 0x0000000407087211 */ /* 0x000fe200028f0eff */
[----:B0-----:R-:W-:-:S02]  /*16fc0*/  IMAD R5, R3, 0x1a, RZ ;  /* 0x0000001a03057824 */ /* 0x001fc400078e02ff */
[----:B------:R-:W-:Y:S01]  /*16fd0*/  STL [R1+0xf38], R10 ;  /* 0x000f380a01007387 */ /* 0x000fe20000100800 */
[----:B-1----:R-:W-:Y:S01]  /*16fe0*/  IADD3 R9, P6, R6, R2, RZ ;  /* 0x0000000206097210 */ /* 0x002fe20007fde0ff */
        /* <DEDUP_REMOVED lines=8> */
[----:B0-----:R-:W-:Y:S01]  /*17070*/  IADD3 R9, P0, R7, R2, RZ ;  /* 0x0000000207097210 */ /* 0x001fe20007f1e0ff */
[----:B------:R-:W-:Y:S01]  /*17080*/  IMAD R7, R3, 0xd, RZ ;  /* 0x0000000d03077824 */ /* 0x000fe200078e02ff */
[----:B-1----:R-:W-:-:S03]  /*17090*/  LEA.HI.X.SX32 R8, R5, R4, 0x1, P6 ;  /* 0x0000000405087211 */ /* 0x002fc600030f0eff */
[----:B------:R0:W-:Y:S01]  /*170a0*/  STL [R1+0xcb4], R9 ;  /* 0x000cb40901007387 */ /* 0x0001e20000100800 */
[----:B------:R-:W-:Y:S01]  /*170b0*/  IMAD R5, R3, 0x2c, RZ ;  /* 0x0000002c03057824 */ /* 0x000fe200078e02ff */
[----:B------:R-:W-:Y:S02]  /*170c0*/  LEA.HI.X.SX32 R7, R7, R4, 0x1, P5 ;  /* 0x0000000407077211 */ /* 0x000fe400028f0eff */
[----:B------:R1:W-:Y:S01]  /*170d0*/  STL [R1+0xee0], R8 ;  /* 0x000ee00801007387 */ /* 0x0003e20000100800 */
[C---:B0-----:R-:W-:Y:S02]  /*170e0*/  IADD3 R9, P6, R6.reuse, R2, RZ ;  /* 0x0000000206097210 */ /* 0x041fe40007fde0ff */
[----:B------:R-:W-:-:S03]  /*170f0*/  LEA.HI.X.SX32 R6, R6, R4, 0x1, P1 ;  /* 0x0000000406067211 */ /* 0x000fc600008f0eff */
[----:B------:R0:W-:Y:S01]  /*17100*/  STL [R1+0xe54], R9 ;  /* 0x000e540901007387 */ /* 0x0001e20000100800 */
[----:B-1----:R-:W-:-:S03]  /*17110*/  IMAD R8, R3, 0x16, RZ ;  /* 0x0000001603087824 */ /* 0x002fc600078e02ff */
[----:B------:R1:W-:Y:S01]  /*17120*/  STL [R1+0xf48], R7 ;  /* 0x000f480701007387 */ /* 0x0003e20000100800 */
[----:B0-----:R-:W-:Y:S01]  /*17130*/  IADD3 R9, P5, R5, R2, RZ ;  /* 0x0000000205097210 */ /* 0x001fe20007fbe0ff */
[----:B-1----:R-:W-:-:S04]  /*17140*/  IMAD R7, R3, 0x48, RZ ;  /* 0x0000004803077824 */ /* 0x002fc800078e02ff */
[----:B------:R0:W-:Y:S04]  /*17150*/  STL [R1+0xf04], R9 ;  /* 0x000f040901007387 */ /* 0x0001e80000100800 */
[----:B------:R1:W-:Y:S01]  /*17160*/  STL [R1+0xcf0], R6 ;  /* 0x000cf00601007387 */ /* 0x0003e20000100800 */
[C---:B0-----:R-:W-:Y:S02]  /*17170*/  IADD3 R9, P1, R8.reuse, R2, RZ ;  /* 0x0000000208097210 */ /* 0x041fe40007f3e0ff */
[----:B-1----:R-:W-:Y:S01]  /*17180*/  LEA.HI.X.SX32 R6, R5, R4, 0x1, P6 ;  /* 0x0000000405067211 */ /* 0x002fe200030f0eff */
[----:B------:R-:W-:Y:S01]  /*17190*/  IMAD R5, R3, 0x24, RZ ;  /* 0x0000002403057824 */ /* 0x000fe200078e02ff */
[----:B------:R-:W-:Y:S01]  /*171a0*/  IADD3 R10, P6, R7, R2, RZ ;  /* 0x00000002070a7210 */ /* 0x000fe20007fde0ff */
[----:B------:R0:W-:Y:S04]  /*171b0*/  STL [R1+0xf5c], R9 ;  /* 0x000f5c0901007387 */ /* 0x0001e80000100800 */
[----:B------:R1:W-:Y:S04]  /*171c0*/  STL [R1+0xe50], R6 ;  /* 0x000e500601007387 */ /* 0x0003e80000100800 */
[----:B------:R2:W-:Y:S01]  /*171d0*/  STL [R1+0xe94], R10 ;  /* 0x000e940a01007387 */ /* 0x0005e20000100800 */
[----:B0-----:R-:W-:Y:S01]  /*171e0*/  LEA.HI.X.SX32 R9, R8, R4, 0x1, P5 ;  /* 0x0000000408097211 */ /* 0x001fe200028f0eff */
[----:B------:R-:W-:-:S02]  /*171f0*/  IMAD R8, R3, 0x12, RZ ;  /* 0x0000001203087824 */ /* 0x000fc400078e02ff */
[----:B-1----:R-:W-:Y:S01]  /*17200*/  IMAD R6, R3, 0xb, RZ ;  /* 0x0000000b03067824 */ /* 0x002fe200078e02ff */
[----:B--2---:R-:W-:Y:S01]  /*17210*/  IADD3 R10, P5, R5, R2, RZ ;  /* 0x00000002050a7210 */ /* 0x004fe20007fbe0ff */
[----:B------:R0:W-:Y:S04]  /*17220*/  STL [R1+0xf00], R9 ;  /* 0x000f000901007387 */ /* 0x0001e80000100800 */
[----:B------:R1:W-:Y:S01]  /*17230*/  STL [R1+0xf24], R10 ;  /* 0x000f240a01007387 */ /* 0x0003e20000100800 */
[----:B0-----:R-:W-:Y:S01]  /*17240*/  LEA.HI.X.SX32 R9, R6, R4, 0x1, P1 ;  /* 0x0000000406097211 */ /* 0x001fe200008f0eff */
[----:B------:R-:W-:Y:S01]  /*17250*/  IMAD R6, R3, 0x70, RZ ;  /* 0x0000007003067824 */ /* 0x000fe200078e02ff */
[----:B-1----:R-:W-:-:S03]  /*17260*/  IADD3 R10, P1, R8, R2, RZ ;  /* 0x00000002080a7210 */ /* 0x002fc60007f3e0ff */
[----:B------:R0:W-:Y:S01]  /*17270*/  STL [R1+0xf58], R9 ;  /* 0x000f580901007387 */ /* 0x0001e20000100800 */
[----:B------:R-:W-:-:S03]  /*17280*/  LEA.HI.X.SX32 R7, R7, R4, 0x1, P2 ;  /* 0x0000000407077211 */ /* 0x000fc600010f0eff */
[----:B------:R1:W-:Y:S01]  /*17290*/  STL [R1+0xf6c], R10 ;  /* 0x000f6c0a01007387 */ /* 0x0003e20000100800 */
[----:B------:R-:W-:Y:S01]  /*172a0*/  LEA.HI.X.SX32 R5, R5, R4, 0x1, P6 ;  /* 0x0000000405057211 */ /* 0x000fe200030f0eff */
[----:B0-----:R-:W-:Y:S01]  /*172b0*/  IMAD R9, R3, 0x38, RZ ;  /* 0x0000003803097824 */ /* 0x001fe200078e02ff */
[-C--:B-1----:R-:W-:Y:S01]  /*172c0*/  IADD3 R10, P2, R6, R2.reuse, RZ ;  /* 0x00000002060a7210 */ /* 0x082fe20007f5e0ff */
[----:B------:R0:W-:Y:S03]  /*172d0*/  STL [R1+0xd70], R7 ;  /* 0x000d700701007387 */ /* 0x0001e60000100800 */
[----:B------:R-:W-:Y:S01]  /*172e0*/  IADD3 R11, P6, R9, R2, RZ ;  /* 0x00000002090b7210 */ /* 0x000fe20007fde0ff */
[----:B------:R1:W-:Y:S04]  /*172f0*/  STL [R1+0xdf4], R10 ;  /* 0x000df40a01007387 */ /* 0x0003e80000100800 */
[----:B------:R2:W-:Y:S01]  /*17300*/  STL [R1+0xe90], R5 ;  /* 0x000e900501007387 */ /* 0x0005e20000100800 */
[----:B0-----:R-:W-:Y:S01]  /*17310*/  IMAD R7, R3, 0x1c, RZ ;  /* 0x0000001c03077824 */ /* 0x001fe200078e02ff */
[----:B-1----:R-:W-:-:S02]  /*17320*/  LEA.HI.X.SX32 R10, R8, R4, 0x1, P5 ;  /* 0x00000004080a7211 */ /* 0x002fc400028f0eff */
[----:B------:R0:W-:Y:S01]  /*17330*/  STL [R1+0xed4], R11 ;  /* 0x000ed40b01007387 */ /* 0x0001e20000100800 */
[----:B--2---:R-:W-:-:S03]  /*17340*/  IMAD R5, R3, 0x9, RZ ;  /* 0x0000000903057824 */ /* 0x004fc600078e02ff */
[----:B------:R1:W-:Y:S01]  /*17350*/  STL [R1+0xf20], R10 ;  /* 0x000f200a01007387 */ /* 0x0003e20000100800 */
[----:B------:R-:W-:Y:S01]  /*17360*/  IMAD R8, R3, 0xe, RZ ;  /* 0x0000000e03087824 */ /* 0x000fe200078e02ff */
[----:B0-----:R-:W-:Y:S02]  /*17370*/  IADD3 R11, P5, R7, R2, RZ ;  /* 0x00000002070b7210 */ /* 0x001fe40007fbe0ff */
[----:B-1----:R-:W-:-:S03]  /*17380*/  LEA.HI.X.SX32 R10, R5, R4, 0x1, P1 ;  /* 0x00000004050a7211 */ /* 0x002fc600008f0eff */
[----:B------:R0:W-:Y:S01]  /*17390*/  STL [R1+0xf44], R11 ;  /* 0x000f440b01007387 */ /* 0x0001e20000100800 */
[----:B------:R-:W-:-:S03]  /*173a0*/  IMAD R5, R3, 0x50, RZ ;  /* 0x0000005003057824 */ /* 0x000fc600078e02ff */
[----:B------:R1:W-:Y:S01]  /*173b0*/  STL [R1+0xf68], R10 ;  /* 0x000f680a01007387 */ /* 0x0003e20000100800 */
[----:B0-----:R-:W-:Y:S02]  /*173c0*/  IADD3 R11, P1, R8, R2, RZ ;  /* 0x00000002080b7210 */ /* 0x001fe40007f3e0ff */
[----:B-1----:R-:W-:Y:S01]  /*173d0*/  LEA.HI.X.SX32 R10, R6, R4, 0x1, P4 ;  /* 0x00000004060a7211 */ /* 0x002fe200020f0eff */
[----:B------:R-:W-:Y:S02]  /*173e0*/  IMAD R6, R3, 0x28, RZ ;  /* 0x0000002803067824 */ /* 0x000fe400078e02ff */
[----:B------:R0:W-:Y:S01]  /*173f0*/  STL [R1+0xf7c], R11 ;  /* 0x000f7c0b01007387 */ /* 0x0001e20000100800 */
[----:B------:R-:W-:-:S03]  /*17400*/  IADD3 R12, P4, R5, R2, RZ ;  /* 0x00000002050c7210 */ /* 0x000fc60007f9e0ff */
[----:B------:R1:W-:Y:S01]  /*17410*/  STL [R1+0xc30], R10 ;  /* 0x000c300a01007387 */ /* 0x0003e20000100800 */
[----:B0-----:R-:W-:Y:S02]  /*17420*/  LEA.HI.X.SX32 R11, R9, R4, 0x1, P2 ;  /* 0x00000004090b7211 */ /* 0x001fe400010f0eff */
[----:B------:R-:W-:Y:S01]  /*17430*/  IADD3 R9, P2, R6, R2, RZ ;  /* 0x0000000206097210 */ /* 0x000fe20007f5e0ff */
[----:B-1----:R-:W-:Y:S01]  /*17440*/  IMAD R10, R3, 0x14, RZ ;  /* 0x00000014030a7824 */ /* 0x002fe200078e02ff */
[----:B------:R-:W-:Y:S01]  /*17450*/  STL [R1+0xe74], R12 ;  /* 0x000e740c01007387 */ /* 0x000fe20000100800 */
[----:B------:R-:W-:-:S03]  /*17460*/  LEA.HI.X.SX32 R7, R7, R4, 0x1, P6 ;  /* 0x0000000407077211 */ /* 0x000fc600030f0eff */
[----:B------:R0:W-:Y:S04]  /*17470*/  STL [R1+0xdf0], R11 ;  /* 0x000df00b01007387 */ /* 0x0001e80000100800 */
[----:B------:R1:W-:Y:S01]  /*17480*/  STL [R1+0xf14], R9 ;  /* 0x000f140901007387 */ /* 0x0003e20000100800 */
[----:B------:R-:W-:Y:S01]  /*17490*/  LEA.HI.X.SX32 R8, R8, R4, 0x1, P5 ;  /* 0x0000000408087211 */ /* 0x000fe200028f0eff */
[----:B0-----:R-:W-:Y:S01]  /*174a0*/  IMAD R11, R3, 0xa, RZ ;  /* 0x0000000a030b7824 */ /* 0x001fe200078e02ff */
[-C--:B-1----:R-:W-:Y:S01]  /*174b0*/  IADD3 R9, P6, R10, R2.reuse, RZ ;  /* 0x000000020a097210 */ /* 0x082fe20007fde0ff */
[----:B------:R0:W-:Y:S03]  /*174c0*/  STL [R1+0xed0], R7 ;  /* 0x000ed00701007387 */ /* 0x0001e60000100800 */
[----:B------:R-:W-:Y:S01]  /*174d0*/  IADD3 R12, P5, R11, R2, RZ ;  /* 0x000000020b0c7210 */ /* 0x000fe20007fbe0ff */
[----:B------:R1:W-:Y:S01]  /*174e0*/  STL [R1+0xf64], R9 ;  /* 0x000f640901007387 */ /* 0x0003e20000100800 */
[----:B0-----:R-:W-:-:S03]  /*174f0*/  IMAD R7, R3, 0x7, RZ ;  /* 0x0000000703077824 */ /* 0x001fc600078e02ff */
[----:B------:R0:W-:Y:S01]  /*17500*/  STL [R1+0xf40], R8 ;  /* 0x000f400801007387 */ /* 0x0001e20000100800 */
[----:B-1----:R-:W-:Y:S01]  /*17510*/  IMAD R9, R3, 0x60, RZ ;  /* 0x0000006003097824 */ /* 0x002fe200078e02ff */
[----:B------:R-:W-:Y:S02]  /*17520*/  LEA.HI.X.SX32 R7, R7, R4, 0x1, P1 ;  /* 0x0000000407077211 */ /* 0x000fe400008f0eff */
[----:B------:R1:W-:Y:S01]  /*17530*/  STL [R1+0xf8c], R12 ;  /* 0x000f8c0c01007387 */ /* 0x0003e20000100800 */
[----:B0-----:R-:W-:-:S03]  /*17540*/  IMAD R8, R3, 0x30, RZ ;  /* 0x0000003003087824 */ /* 0x001fc600078e02ff */
[----:B------:R0:W-:Y:S01]  /*17550*/  STL [R1+0xf78], R7 ;  /* 0x000f780701007387 */ /* 0x0001e20000100800 */
[----:B-1----:R-:W-:-:S05]  /*17560*/  IADD3 R12, P1, R9, R2, RZ ;  /* 0x00000002090c7210 */ /* 0x002fca0007f3e0ff */
[----:B------:R1:W-:Y:S01]  /*17570*/  STL [R1+0xe34], R12 ;  /* 0x000e340c01007387 */ /* 0x0003e20000100800 */
[-C--:B0-----:R-:W-:Y:S01]  /*17580*/  LEA.HI.X.SX32 R7, R5, R4.reuse, 0x1, P3 ;  /* 0x0000000405077211 */ /* 0x081fe200018f0eff */
[----:B------:R-:W-:Y:S01]  /*17590*/  IMAD R5, R3, 0x18, RZ ;  /* 0x0000001803057824 */ /* 0x000fe200078e02ff */
[----:B------:R-:W-:-:S03]  /*175a0*/  LEA.HI.X.SX32 R6, R6, R4, 0x1, P4 ;  /* 0x0000000406067211 */ /* 0x000fc600020f0eff */
[----:B------:R0:W-:Y:S01]  /*175b0*/  STL [R1+0xd30], R7 ;  /* 0x000d300701007387 */ /* 0x0001e20000100800 */
[-C--:B-1----:R-:W-:Y:S02]  /*175c0*/  IADD3 R12, P3, R8, R2.reuse, RZ ;  /* 0x00000002080c7210 */ /* 0x082fe40007f7e0ff */
[----:B------:R-:W-:-:S03]  /*175d0*/  IADD3 R13, P4, R5, R2, RZ ;  /* 0x00000002050d7210 */ /* 0x000fc60007f9e0ff */
[----:B------:R1:W-:Y:S01]  /*175e0*/  STL [R1+0xef4], R12 ;  /* 0x000ef40c01007387 */ /* 0x0003e20000100800 */
[----:B0-----:R-:W-:-:S03]  /*175f0*/  IMAD R7, R3, 0xc, RZ ;  /* 0x0000000c03077824 */ /* 0x001fc600078e02ff */
[----:B------:R0:W-:Y:S01]  /*17600*/  STL [R1+0xe70], R6 ;  /* 0x000e700601007387 */ /* 0x0001e20000100800 */
[----:B-1----:R-:W-:-:S03]  /*17610*/  LEA.HI.X.SX32 R12, R10, R4, 0x1, P2 ;  /* 0x000000040a0c7211 */ /* 0x002fc600010f0eff */
[----:B------:R-:W-:Y:S01]  /*17620*/  STL [R1+0xf54], R13 ;  /* 0x000f540d01007387 */ /* 0x000fe20000100800 */
[----:B------:R-:W-:Y:S01]  /*17630*/  IADD3 R14, P2, R7, R2, RZ ;  /* 0x00000002070e7210 */ /* 0x000fe20007f5e0ff */
[C---:B------:R-:W-:Y:S02]  /*17640*/  IMAD R10, R3.reuse, 0x5, RZ ;  /* 0x00000005030a7824 */ /* 0x040fe400078e02ff */
[----:B0-----:R-:W-:Y:S01]  /*17650*/  IMAD R6, R3, 0x6, RZ ;  /* 0x0000000603067824 */ /* 0x001fe200078e02ff */
[----:B------:R0:W-:Y:S04]  /*17660*/  STL [R1+0xf10], R12 ;  /* 0x000f100c01007387 */ /* 0x0001e80000100800 */
[----:B------:R-:W-:Y:S01]  /*17670*/  STL [R1+0xf84], R14 ;  /* 0x000f840e01007387 */ /* 0x000fe20000100800 */
[----:B0-----:R-:W-:-:S02]  /*17680*/  LEA.HI.X.SX32 R12, R11, R4, 0x1, P6 ;  /* 0x000000040b0c7211 */ /* 0x001fc400030f0eff */
[----:B------:R-:W-:Y:S02]  /*17690*/  IADD3 R13, P6, R6, R2, RZ ;  /* 0x00000002060d7210 */ /* 0x000fe40007fde0ff */
[-C--:B------:R-:W-:Y:S01]  /*176a0*/  LEA.HI.X.SX32 R11, R10, R4.reuse, 0x1, P5 ;  /* 0x000000040a0b7211 */ /* 0x080fe200028f0eff */
[----:B------:R0:W-:Y:S01]  /*176b0*/  STL [R1+0xf60], R12 ;  /* 0x000f600c01007387 */ /* 0x0001e20000100800 */
[----:B------:R-:W-:-:S03]  /*176c0*/  LEA.HI.X.SX32 R10, R9, R4, 0x1, P0 ;  /* 0x00000004090a7211 */ /* 0x000fc600000f0eff */
[----:B------:R-:W-:Y:S01]  /*176d0*/  STL [R1+0xf9c], R13 ;  /* 0x000f9c0d01007387 */ /* 0x000fe20000100800 */
[----:B0-----:R-:W-:-:S03]  /*176e0*/  LEA R12, P5, R3, R2, 0x7 ;  /* 0x00000002030c7211 */ /* 0x001fc600078a38ff */
[----:B------:R0:W-:Y:S01]  /*176f0*/  STL [R1+0xf88], R11 ;  /* 0x000f880b01007387 */ /* 0x0001e20000100800 */
[----:B------:R-:W-:-:S03]  /*17700*/  LEA.HI.X.SX32 R9, R8, R4, 0x1, P1 ;  /* 0x0000000408097211 */ /* 0x000fc600008f0eff */
[----:B------:R-:W-:Y:S01]  /*17710*/  STL [R1+0xdb4], R12 ;  /* 0x000db40c01007387 */ /* 0x000fe20000100800 */
[----:B------:R-:W-:-:S03]  /*17720*/  LEA.HI.X.SX32 R8, R5, R4, 0x1, P3 ;  /* 0x0000000405087211 */ /* 0x000fc600018f0eff */
[----:B------:R1:W-:Y:S01]  /*17730*/  STL [R1+0xcb0], R10 ;  /* 0x000cb00a01007387 */ /* 0x0003e20000100800 */
[----:B0-----:R-:W-:-:S05]  /*17740*/  LEA R11, P0, R3, R2, 0x6 ;  /* 0x00000002030b7211 */ /* 0x001fca00078030ff */
[----:B------:R-:W-:Y:S01]  /*17750*/  STL [R1+0xeb4], R11 ;  /* 0x000eb40b01007387 */ /* 0x000fe20000100800 */
[----:B-1----:R-:W-:-:S03]  /*17760*/  LEA R10, P1, R3, R2, 0x5 ;  /* 0x00000002030a7211 */ /* 0x002fc600078228ff */
[----:B------:R0:W-:Y:S04]  /*17770*/  STL [R1+0xe30], R9 ;  /* 0x000e300901007387 */ /* 0x0001e80000100800 */
[----:B------:R-:W-:Y:S04]  /*17780*/  STL [R1+0xf34], R10 ;  /* 0x000f340a01007387 */ /* 0x000fe80000100800 */
[----:B------:R1:W-:Y:S01]  /*17790*/  STL [R1+0xef0], R8 ;  /* 0x000ef00801007387 */ /* 0x0003e20000100800 */
[C---:B0-----:R-:W-:Y:S01]  /*177a0*/  LEA R9, P3, R3.reuse, R2, 0x4 ;  /* 0x0000000203097211 */ /* 0x041fe200078620ff */
[----:B------:R-:W-:-:S04]  /*177b0*/  IMAD.SHL.U32 R5, R3, 0x2, RZ ;  /* 0x0000000203057824 */ /* 0x000fc800078e00ff */
[----:B------:R0:W-:Y:S01]  /*177c0*/  STL [R1+0xf74], R9 ;  /* 0x000f740901007387 */ /* 0x0001e20000100800 */
[----:B-1----:R-:W-:Y:S01]  /*177d0*/  LEA.HI.X.SX32 R8, R7, R4, 0x1, P4 ;  /* 0x0000000407087211 */ /* 0x002fe200020f0eff */
[----:B------:R-:W-:-:S04]  /*177e0*/  IMAD R7, R3, 0x3, RZ ;  /* 0x0000000303077824 */ /* 0x000fc800078e02ff */
[----:B------:R1:W-:Y:S01]  /*177f0*/  STL [R1+0xf50], R8 ;  /* 0x000f500801007387 */ /* 0x0003e20000100800 */
[----:B0-----:R-:W-:-:S05]  /*17800*/  LEA R9, P4, R3, R2, 0x3 ;  /* 0x0000000203097211 */ /* 0x001fca00078818ff */
[----:B------:R0:W-:Y:S01]  /*17810*/  STL [R1+0xf94], R9 ;  /* 0x000f940901007387 */ /* 0x0001e20000100800 */
[----:B-1----:R-:W-:Y:S01]  /*17820*/  LEA.HI.X.SX32 R8, R6, R4, 0x1, P2 ;  /* 0x0000000406087211 */ /* 0x002fe200010f0eff */
[----:B------:R-:W-:-:S04]  /*17830*/  IMAD.SHL.U32 R6, R3, 0x40, RZ ;  /* 0x0000004003067824 */ /* 0x000fc800078e00ff */
[----:B------:R1:W-:Y:S01]  /*17840*/  STL [R1+0xf80], R8 ;  /* 0x000f800801007387 */ /* 0x0003e20000100800 */
[----:B0-----:R-:W-:Y:S02]  /*17850*/  IADD3 R9, P2, R5, R2, RZ ;  /* 0x0000000205097210 */ /* 0x001fe40007f5e0ff */
[----:B------:R-:W-:-:S03]  /*17860*/  LEA.HI.X.SX32 R6, R6, R4, 0x1, P5 ;  /* 0x0000000406067211 */ /* 0x000fc600028f0eff */
[----:B------:R0:W-:Y:S01]  /*17870*/  STL [R1+0xfac], R9 ;  /* 0x000fac0901007387 */ /* 0x0001e20000100800 */
[----:B-1----:R-:W-:Y:S02]  /*17880*/  LEA.HI.X.SX32 R8, R7, R4, 0x1, P6 ;  /* 0x0000000407087211 */ /* 0x002fe400030f0eff */
[C---:B------:R-:W-:Y:S02]  /*17890*/  LEA R7, P6, R3.reuse, R2, 0x2 ;  /* 0x0000000203077211 */ /* 0x040fe400078c10ff */
[----:B------:R1:W5:Y:S01]  /*178a0*/  LDL.LU R2, [R1+0x12ec] ;  /* 0x0012ec0001027983 */ /* 0x0003620000300800 */
[----:B0-----:R-:W-:-:S03]  /*178b0*/  IMAD.SHL.U32 R9, R3, 0x20, RZ ;  /* 0x0000002003097824 */ /* 0x001fc600078e00ff */
[----:B------:R0:W-:Y:S04]  /*178c0*/  STL [R1+0xf98], R8 ;  /* 0x000f980801007387 */ /* 0x0001e80000100800 */
[----:B------:R2:W-:Y:S01]  /*178d0*/  STL [R1+0xfa4], R7 ;  /* 0x000fa40701007387 */ /* 0x0005e20000100800 */
[----:B------:R-:W-:-:S03]  /*178e0*/  LEA.HI.X.SX32 R10, R9, R4, 0x1, P0 ;  /* 0x00000004090a7211 */ /* 0x000fc600000f0eff */
[----:B------:R3:W-:Y:S01]  /*178f0*/  STL [R1+0xdb0], R6 ;  /* 0x000db00601007387 */ /* 0x0007e20000100800 */
[C---:B0-----:R-:W-:Y:S02]  /*17900*/  IMAD.SHL.U32 R8, R3.reuse, 0x10, RZ ;  /* 0x0000001003087824 */ /* 0x041fe400078e00ff */
[----:B--2---:R-:W-:-:S03]  /*17910*/  IMAD.SHL.U32 R7, R3, 0x8, RZ ;  /* 0x0000000803077824 */ /* 0x004fc600078e00ff */
[-C--:B------:R-:W-:Y:S01]  /*17920*/  LEA.HI.X.SX32 R9, R8, R4.reuse, 0x1, P1 ;  /* 0x0000000408097211 */ /* 0x080fe200008f0eff */
[----:B---3--:R-:W-:Y:S01]  /*17930*/  IMAD.SHL.U32 R6, R3, 0x4, RZ ;  /* 0x0000000403067824 */ /* 0x008fe200078e00ff */
[-C--:B------:R-:W-:Y:S01]  /*17940*/  LEA.HI.X.SX32 R8, R7, R4.reuse, 0x1, P3 ;  /* 0x0000000407087211 */ /* 0x080fe200018f0eff */
[----:B------:R-:W-:Y:S03]  /*17950*/  STL [R1+0xeb0], R10 ;  /* 0x000eb00a01007387 */ /* 0x000fe60000100800 */
[-C--:B------:R-:W-:Y:S02]  /*17960*/  LEA.HI.X.SX32 R7, R6, R4.reuse, 0x1, P4 ;  /* 0x0000000406077211 */ /* 0x080fe400020f0eff */
[-C--:B------:R-:W-:Y:S01]  /*17970*/  LEA.HI.X.SX32 R6, R3, R4.reuse, 0x1, P2 ;  /* 0x0000000403067211 */ /* 0x080fe200010f0eff */
[----:B------:R-:W-:Y:S01]  /*17980*/  STL [R1+0xf30], R9 ;  /* 0x000f300901007387 */ /* 0x000fe20000100800 */
[----:B------:R-:W-:-:S03]  /*17990*/  LEA.HI.X.SX32 R3, R5, R4, 0x1, P6 ;  /* 0x0000000405037211 */ /* 0x000fc600030f0eff */
[----:B------:R-:W-:Y:S04]  /*179a0*/  STL [R1+0xf70], R8 ;  /* 0x000f700801007387 */ /* 0x000fe80000100800 */
[----:B------:R-:W-:Y:S04]  /*179b0*/  STL [R1+0xf90], R7 ;  /* 0x000f900701007387 */ /* 0x000fe80000100800 */
[----:B------:R0:W-:Y:S04]  /*179c0*/  STL [R1+0xfa8], R6 ;  /* 0x000fa80601007387 */ /* 0x0001e80000100800 */
[----:B------:R-:W-:Y:S04]  /*179d0*/  STL [R1+0x2fc], RZ ;  /* 0x0002fcff01007387 */ /* 0x000fe80000100800 */
[----:B------:R2:W-:Y:S04]  /*179e0*/  STL [R1+0xfa0], R3 ;  /* 0x000fa00301007387 */ /* 0x0005e80000100800 */
        /* <DEDUP_REMOVED lines=24> */
[----:B0-----:R-:W3:Y:S04]  /*17b70*/  LDL R6, [R1+0x38c] ;  /* 0x00038c0001067983 */ /* 0x001ee80000100800 */
[----:B------:R-:W-:Y:S04]  /*17b80*/  STL [R1+0x260], RZ ;  /* 0x000260ff01007387 */ /* 0x000fe80000100800 */
[----:B------:R-:W-:Y:S04]  /*17b90*/  STL [R1+0x264], RZ ;  /* 0x000264ff01007387 */ /* 0x000fe80000100800 */
[----:B------:R-:W-:Y:S04]  /*17ba0*/  STL [R1+0x268], RZ ;  /* 0x000268ff01007387 */ /* 0x000fe80000100800 */
[----:B------:R-:W-:Y:S04]  /*17bb0*/  STL [R1+0x26c], RZ ;  /* 0x00026cff01007387 */ /* 0x000fe80000100800 */
[----:B------:R-:W4:Y:S04]  /*17bc0*/  LDL R5, [R1+0x388] ;  /* 0x0003880001057983 */ /* 0x000f280000100800 */
[----:B------:R-:W0:Y:S04]  /*17bd0*/  S2R R4, SR_TID.X ;  /* 0x0000000000047919 */ /* 0x000e280000002100 */
[----:B------:R-:W-:Y:S04]  /*17be0*/  STL [R1+0x290], RZ ;  /* 0x000290ff01007387 */ /* 0x000fe80000100800 */
[----:B------:R-:W-:Y:S04]  /*17bf0*/  STL [R1+0x294], RZ ;  /* 0x000294ff01007387 */ /* 0x000fe80000100800 */
[----:B------:R-:W-:Y:S04]  /*17c00*/  STL [R1+0x298], RZ ;  /* 0x000298ff01007387 */ /* 0x000fe80000100800 */
[----:B------:R-:W-:Y:S04]  /*17c10*/  STL [R1+0x29c], RZ ;  /* 0x00029cff01007387 */ /* 0x000fe80000100800 */
[----:B------:R-:W-:Y:S01]  /*17c20*/  STL [R1+0x2a0], RZ ;  /* 0x0002a0ff01007387 */ /* 0x000fe20000100800 */
[----:B0-----:R-:W-:-:S03]  /*17c30*/  LOP3.LUT R4, R4, 0x3f, RZ, 0xc0, !PT ;  /* 0x0000003f04047812 */ /* 0x001fc600078ec0ff */
[----:B------:R-:W-:Y:S04]  /*17c40*/  STL [R1+0x2a4], RZ ;  /* 0x0002a4ff01007387 */ /* 0x000fe80000100800 */
[----:B------:R-:W-:Y:S01]  /*17c50*/  STL [R1+0x2a8], RZ ;  /* 0x0002a8ff01007387 */ /* 0x000fe20000100800 */
[----:B------:R-:W-:-:S03]  /*17c60*/  IMAD.SHL.U32 R4, R4, 0x2, RZ ;  /* 0x0000000204047824 */ /* 0x000fc600078e00ff */
[----:B------:R-:W-:Y:S04]  /*17c70*/  STL [R1+0x2ac], RZ ;  /* 0x0002acff01007387 */ /* 0x000fe80000100800 */
[----:B------:R-:W-:Y:S04]  /*17c80*/  STL [R1+0x2b0], RZ ;  /* 0x0002b0ff01007387 */ /* 0x000fe80000100800 */
[----:B------:R-:W-:Y:S01]  /*17c90*/  STL [R1+0x2b4], RZ ;  /* 0x0002b4ff01007387 */ /* 0x000fe20000100800 */
[----:B--2---:R-:W-:-:S03]  /*17ca0*/  LOP3.LUT R3, R4, 0x20, RZ, 0x3c, !PT ;  /* 0x0000002004037812 */ /* 0x004fc600078e3cff */
[----:B------:R-:W-:Y:S01]  /*17cb0*/  STL [R1+0x2b8], RZ ;  /* 0x0002b8ff01007387 */ /* 0x000fe20000100800 */
[----:B------:R-:W-:-:S03]  /*17cc0*/  LOP3.LUT R3, R4, 0x50, RZ, 0x3c, !PT ;  /* 0x0000005004037812 */ /* 0x000fc600078e3cff */
[----:B------:R-:W-:Y:S04]  /*17cd0*/  STL [R1+0x2bc], RZ ;  /* 0x0002bcff01007387 */ /* 0x000fe80000100800 */
[----:B------:R-:W-:Y:S04]  /*17ce0*/  STL [R1+0x280], RZ ;  /* 0x000280ff01007387 */ /* 0x000fe80000100800 */
[----:B------:R-:W-:Y:S04]  /*17cf0*/  STL [R1+0x284], RZ ;  /* 0x000284ff01007387 */ /* 0x000fe80000100800 */
[----:B------:R-:W-:Y:S01]  /*17d00*/  STL [R1+0x288], RZ ;  /* 0x000288ff01007387 */ /* 0x000fe20000100800 */
[----:B------:R-:W-:-:S03]  /*17d10*/  LOP3.LUT R7, R4, 0x30, RZ, 0x3c, !PT ;  /* 0x0000003004077812 */ /* 0x000fc600078e3cff */
        /* <DEDUP_REMOVED lines=9> */
[C---:B---3--:R-:W-:Y:S02]  /*17db0*/  LOP3.LUT R3, R6.reuse, 0x20, RZ, 0x3c, !PT ;  /* 0x0000002006037812 */ /* 0x048fe400078e3cff */
[----:B------:R-:W-:-:S03]  /*17dc0*/  LOP3.LUT R7, R6, 0x40, RZ, 0x3c, !PT ;  /* 0x0000004006077812 */ /* 0x000fc600078e3cff */
[----:B------:R4:W-:Y:S01]  /*17dd0*/  STL [R1+0x10e8], R3 ;  /* 0x0010e80301007387 */ /* 0x0009e20000100800 */
[----:B------:R-:W-:-:S03]  /*17de0*/  LOP3.LUT R4, R6, 0x60, RZ, 0x3c, !PT ;  /* 0x0000006006047812 */ /* 0x000fc600078e3cff */
[----:B------:R1:W-:Y:S01]  /*17df0*/  STL [R1+0x10e4], R7 ;  /* 0x0010e40701007387 */ /* 0x0003e20000100800 */
[----:B----4-:R-:W-:-:S05]  /*17e00*/  LOP3.LUT R3, R5, 0x40, RZ, 0x3c, !PT ;  /* 0x0000004005037812 */ /* 0x010fca00078e3cff */
[----:B------:R1:W-:Y:S04]  /*17e10*/  STL [R1+0x10dc], R3 ;  /* 0x0010dc0301007387 */ /* 0x0003e80000100800 */
[----:B------:R1:W-:Y:S02]  /*17e20*/  STL [R1+0x10e0], R4 ;  /* 0x0010e00401007387 */ /* 0x0003e40000100800 */
.L_x_2:
[----:B-----5:R-:W2:Y:S01]  /*17e30*/  LDL R5, [R1+0x460] ;  /* 0x0004600001057983 */ /* 0x020ea20000100800 */
[----:B-1----:R-:W-:-:S03]  /*17e40*/  IMAD.MOV.U32 R3, RZ, RZ, c[0x0][0x180] ;  /* 0x00006000ff037624 */ /* 0x002fc600078e00ff */
[----:B0-2---:R0:W-:Y:S04]  /*17e50*/  STL [R1+0x2ae0], R5 ;  /* 0x002ae00501007387 */ /* 0x0051e80000100800 */
[----:B------:R-:W2:Y:S04]  /*17e60*/  LDL R4, [R1+0x464] ;  /* 0x0004640001047983 */ /* 0x000ea80000100800 */
[----:B0-----:R-:W3:Y:S04]  /*17e70*/  LDL R5, [R1+0x4c0] ;  /* 0x0004c00001057983 */ /* 0x001ee80000100800 */
[----:B------:R-:W-:Y:S04]  /*17e80*/  STL [R1+0x2ac0], R17 ;  /* 0x002ac01101007387 */ /* 0x000fe80000100800 */
        /* <DEDUP_REMOVED lines=14> */
[----:B------:R0:W-:Y:S04]  /*17f70*/  STL [R1+0x2adc], R21 ;  /* 0x002adc1501007387 */ /* 0x0001e80000100800 */
        /* <DEDUP_REMOVED lines=133> */
[----:B-----5:R-:W-:Y:S04]  /*187d0*/  STL [R1+0x143c], R2 ;  /* 0x00143c0201007387 */ /* 0x020fe80000100800 */
        /* <DEDUP_REMOVED lines=63> */
[----:B------:R-:W-:Y:S01]  /*18bd0*/  STL [R1+0x27d8], R2 ;  /* 0x0027d80201007387 */ /* 0x000fe20000100800 */
[----:B---3--:R-:W-:-:S03]  /*18be0*/  IMAD R3, R5, -0x80, R3 ;  /* 0xffffff8005037824 */ /* 0x008fc600078e0203 */
[----:B------:R-:W-:Y:S04]  /*18bf0*/  STL [R1+0x27e0], R2 ;  /* 0x0027e00201007387 */ /* 0x000fe80000100800 */
[----:B------:R-:W-:Y:S04]  /*18c00*/  STL [R1+0x27e8], R2 ;  /* 0x0027e80201007387 */ /* 0x000fe80000100800 */
[----:B------:R-:W-:Y:S04]  /*18c10*/  STL [R1+0x27f0], R2 ;  /* 0x0027f00201007387 */ /* 0x000fe80000100800 */
[----:B------:R-:W-:Y:S04]  /*18c20*/  STL [R1+0x1434], R0 ;  /* 0x0014340001007387 */ /* 0x000fe80000100800 */
[----:B------:R-:W2:Y:S01]  /*18c30*/  LDL.LU R5, [R1+0x2ae0] ;  /* 0x002ae00001057983 */ /* 0x000ea20000300800 */
[----:B------:R-:W-:-:S02]  /*18c40*/  ISETP.GT.AND P2, PT, R3, RZ, PT ;  /* 0x000000ff0300720c */ /* 0x000fc40003f44270 */
[----:B0-----:R-:W-:-:S11]  /*18c50*/  PRMT R21, RZ, 0x7610, R21 ;  /* 0x00007610ff157816 */ /* 0x001fd60000000015 */
[----:B--2---:R-:W2:Y:S01]  /*18c60*/  @P2 LDG.E.U16 R21, [R4.64] ;  /* 0x0000000404152981 */ /* 0x004ea2000c1e1500 */
[----:B------:R-:W-:-:S03]  /*18c70*/  ISETP.GT.AND P3, PT, R3, 0x1, PT ;  /* 0x000000010300780c */ /* 0x000fc60003f64270 */
[----:B--2---:R0:W-:Y:S04]  /*18c80*/  STL [R1+0x488], R21 ;  /* 0x0004881501007387 */ /* 0x0041e80000100800 */
[----:B0-----:R-:W2:Y:S04]  /*18c90*/  LDL.LU R21, [R1+0x2adc] ;  /* 0x002adc0001157983 */ /* 0x001ea80000300800 */
[----:B------:R-:W3:Y:S04]  /*18ca0*/  LDL R4, [R1+0xfa8] ;  /* 0x000fa80001047983 */ /* 0x000ee80000100800 */
[----:B------:R-:W3:Y:S01]  /*18cb0*/  LDL R5, [R1+0xfac] ;  /* 0x000fac0001057983 */ /* 0x000ee20000100800 */
[----:B------:R-:W-:-:S02]  /*18cc0*/  PRMT R19, RZ, 0x7610, R19 ;  /* 0x00007610ff137816 */ /* 0x000fc40000000013 */
[----:B---3--:R-:W-:-:S04]  /*18cd0*/  @P3 LOP3.LUT R5, R5, R4, RZ, 0x3c, !PT ;  /* 0x0000000405053212 */ /* 0x008fc800078e3cff */
[----:B------:R-:W-:-:S04]  /*18ce0*/  @P3 LOP3.LUT R4, R5, R4, RZ, 0x3c, !PT ;  /* 0x0000000405043212 */ /* 0x000fc800078e3cff */
[----:B------:R-:W-:-:S05]  /*18cf0*/  @P3 LOP3.LUT R5, R5, R4, RZ, 0x3c, !PT ;  /* 0x0000000405053212 */ /* 0x000fca00078e3cff */
[----:B------:R-:W3:Y:S01]  /*18d00*/  @P3 LDG.E.U16 R19, [R4.64] ;  /* 0x0000000404133981 */ /* 0x000ee2000c1e1500 */
[----:B------:R-:W-:-:S03]  /*18d10*/  ISETP.GT.AND P4, PT, R3, 0x2, PT ;  /* 0x000000020300780c */ /* 0x000fc60003f84270 */
[----:B---3--:R0:W-:Y:S04]  /*18d20*/  STL [R1+0x4b4], R19 ;  /* 0x0004b41301007387 */ /* 0x0081e80000100800 */
[----:B0-----:R-:W3:Y:S04]  /*18d30*/  LDL.LU R19, [R1+0x2ad8] ;  /* 0x002ad80001137983 */ /* 0x001ee80000300800 */
[----:B------:R-:W4:Y:S04]  /*18d40*/  LDL R4, [R1+0xfa0] ;  /* 0x000fa00001047983 */ /* 0x000f280000100800 */
[----:B------:R-:W4:Y:S01]  /*18d50*/  LDL R5, [R1+0xfa4] ;  /* 0x000fa40001057983 */ /* 0x000f220000100800 */
[----:B------:R-:W-:-:S02]  /*18d60*/  PRMT R17, RZ, 0x7610, R17 ;  /* 0x00007610ff117816 */ /* 0x000fc40000000011 */
[----:B----4-:R-:W-:-:S04]  /*18d70*/  @P4 LOP3.LUT R5, R5, R4, RZ, 0x3c, !PT ;  /* 0x0000000405054212 */ /* 0x010fc800078e3cff */
[----:B------:R-:W-:-:S04]  /*18d80*/  @P4 LOP3.LUT R4, R5, R4, RZ, 0x3c, !PT ;  /* 0x0000000405044212 */ /* 0x000fc800078e3cff */
[----:B------:R-:W-:-:S05]  /*18d90*/  @P4 LOP3.LUT R5, R5, R4, RZ, 0x3c, !PT ;  /* 0x0000000405054212 */ /* 0x000fca00078e3cff */
[----:B------:R-:W4:Y:S01]  /*18da0*/  @P4 LDG.E.U16 R17, [R4.64] ;  /* 0x0000000404114981 */ /* 0x000f22000c1e1500 */
[----:B------:R-:W-:-:S03]  /*18db0*/  ISETP.GT.AND P1, PT, R3, 0x3, PT ;  /* 0x000000030300780c */ /* 0x000fc60003f24270 */
[----:B----4-:R0:W-:Y:S04]  /*18dc0*/  STL [R1+0x4b0], R17 ;  /* 0x0004b01101007387 */ /* 0x0101e80000100800 */
[----:B0-----:R-:W4:Y:S04]  /*18dd0*/  LDL.LU R17, [R1+0x2ad4] ;  /* 0x002ad40001117983 */ /* 0x001f280000300800 */
[----:B------:R-:W2:Y:S04]  /*18de0*/  LDL R4, [R1+0xf98] ;  /* 0x000f980001047983 */ /* 0x000ea80000100800 */
[----:B------:R-:W2:Y:S01]  /*18df0*/  LDL R5, [R1+0xf9c] ;  /* 0x000f9c0001057983 */ /* 0x000ea20000100800 */
[----:B---3--:R-:W-:-:S02]  /*18e00*/  PRMT R19, RZ, 0x7610, R19 ;  /* 0x00007610ff137816 */ /* 0x008fc40000000013 */
[----:B--2---:R-:W-:-:S04]  /*18e10*/  @P1 LOP3.LUT R5, R5, R4, RZ, 0x3c, !PT ;  /* 0x0000000405051212 */ /* 0x004fc800078e3cff */
[----:B------:R-:W-:-:S04]  /*18e20*/  @P1 LOP3.LUT R4, R5, R4, RZ, 0x3c, !PT ;  /* 0x0000000405041212 */ /* 0x000fc800078e3cff */
[----:B------:R-:W-:-:S05]  /*18e30*/  @P1 LOP3.LUT R5, R5, R4, RZ, 0x3c, !PT ;  /* 0x0000000405051212 */ /* 0x000fca00078e3cff */
[----:B------:R-:W2:Y:S01]  /*18e40*/  @P1 LDG.E.U16 R19, [R4.64] ;  /* 0x0000000404131981 */ /* 0x000ea2000c1e1500 */
[----:B------:R-:W-:-:S03]  /*18e50*/  ISETP.GT.AND P0, PT, R3, 0x4, PT ;  /* 0x000000040300780c */ /* 0x000fc60003f04270 */
[----:B--2---:R0:W-:Y:S04]  /*18e60*/  STL [R1+0x4ac], R19 ;  /* 0x0004ac1301007387 */ /* 0x0041e80000100800 */
[----:B0-----:R-:W2:Y:S04]  /*18e70*/  LDL.LU R19, [R1+0x2ad0] ;  /* 0x002ad00001137983 */ /* 0x001ea80000300800 */
[----:B------:R-:W3:Y:S04]  /*18e80*/  LDL R4, [R1+0xf90] ;  /* 0x000f900001047983 */ /* 0x000ee80000100800 */
[----:B------:R-:W3:Y:S01]  /*18e90*/  LDL R5, [R1+0xf94] ;  /* 0x000f940001057983 */ /* 0x000ee20000100800 */
[----:B----4-:R-:W-:-:S02]  /*18ea0*/  PRMT R17, RZ, 0x7610, R17 ;  /* 0x00007610ff117816 */ /* 0x010fc40000000011 */
        /* <DEDUP_REMOVED lines=17> */
[----:B------:R-:W3:Y:S04]  /*18fc0*/  LDL R4, [R1+0xf80] ;  /* 0x000f800001047983 */ /* 0x000ee80000100800 */
[----:B------:R-:W3:Y:S01]  /*18fd0*/  LDL R5, [R1+0xf84] ;  /* 0x000f840001057983 */ /* 0x000ee20000100800 */
[----:B--2---:R-:W-:-:S02]  /*18fe0*/  PRMT R19, RZ, 0x7610, R19 ;  /* 0x00007610ff137816 */ /* 0x004fc40000000013 */
[----:B---3--:R-:W-:-:S04]  /*18ff0*/  @P3 LOP3.LUT R5, R5, R4, RZ, 0x3c, !PT ;  /* 0x0000000405053212 */ /* 0x008fc800078e3cff */
        /* <DEDUP_REMOVED lines=16> */
[----:B------:R-:W2:Y:S04]  /*19100*/  LDL R4, [R1+0xf70] ;  /* 0x000f700001047983 */ /* 0x000ea80000100800 */
[----:B------:R-:W2:Y:S01]  /*19110*/  LDL R5, [R1+0xf74] ;  /* 0x000f740001057983 */ /* 0x000ea20000100800 */
[----:B---3--:R-:W-:-:S02]  /*19120*/  PRMT R17, RZ, 0x7610, R17 ;  /* 0x00007610ff117816 */ /* 0x008fc40000000011 */
[----:B--2---:R-:W-:-:S04]  /*19130*/  @P1 LOP3.LUT R5, R5, R4, RZ, 0x3c, !PT ;  /* 0x0000000405051212 */ /* 0x004fc800078e3cff */
[----:B------:R-:W-:-:S04]  /*19140*/  @P1 LOP3.LUT R4, R5, R4, RZ, 0x3c, !PT ;  /* 0x0000000405041212 */ /* 0x000fc800078e3cff */
[----:B------:R-:W-:-:S05]  /*19150*/  @P1 LOP3.LUT R5, R5, R4, RZ, 0x3c, !PT ;  /* 0x0000000405051212 */ /* 0x000fca00078e3cff */
[----:B------:R0:W2:Y:S04]  /*19160*/  @P1 LDG.E.U16 R17, [R4.64] ;  /* 0x0000000404111981 */ /* 0x0000a8000c1e1500 */
[----:B0-----:R-:W3:Y:S04]  /*19170*/  LDL R4, [R1+0xf68] ;  /* 0x000f680001047983 */ /* 0x001ee80000100800 */
[----:B------:R-:W3:Y:S01]  /*19180*/  LDL R5, [R1+0xf6c] ;  /* 0x000f6c0001057983 */ /* 0x000ee20000100800 */
[----:B------:R-:W-:Y:S02]  /*19190*/  ISETP.GT.AND P0, PT, R3, 0x9, PT ;  /* 0x000000090300780c */ /* 0x000fe40003f04270 */
[----:B------:R-:W-:-:S11]  /*191a0*/  PRMT R19, RZ, 0x7610, R19 ;  /* 0x00007610ff137816 */ /* 0x000fd60000000013 */
        /* <DEDUP_REMOVED lines=9> */
[----:B------:R-:W-:-:S02]  /*19240*/  PRMT R23, RZ, 0x7610, R23 ;  /* 0x00007610ff177816 */ /* 0x000fc40000000017 */
[----:B--2---:R-:W-:-:S04]  /*19250*/  @P2 LOP3.LUT R5, R5, R4, RZ, 0x3c, !PT ;  /* 0x0000000405052212 */ /* 0x004fc800078e3cff */
[----:B------:R-:W-:-:S04]  /*19260*/  @P2 LOP3.LUT R4, R5, R4, RZ, 0x3c, !PT ;  /* 0x0000000405042212 */ /* 0x000fc800078e3cff */
[----:B------:R-:W-:-:S05]  /*19270*/  @P2 LOP3.LUT R5, R5, R4, RZ, 0x3c, !PT ;  /* 0x0000000405052212 */ /* 0x000fca00078e3cff */
[----:B------:R-:W2:Y:S01]  /*19280*/  @P2 LDG.E.U16 R23, [R4.64] ;  /* 0x0000000404172981 */ /* 0x000ea2000c1e1500 */
[----:B------:R-:W-:-:S03]  /*19290*/  ISETP.GT.AND P3, PT, R3, 0xb, PT ;  /* 0x0000000b0300780c */ /* 0x000fc60003f64270 */
[----:B--2---:R0:W-:Y:S04]  /*192a0*/  STL [R1+0x494], R23 ;  /* 0x0004941701007387 */ /* 0x0041e80000100800 */
[----:B0-----:R-:W2:Y:S04]  /*192b0*/  LDL.LU R23, [R1+0x2ab8] ;  /* 0x002ab80001177983 */ /* 0x001ea80000300800 */
[----:B------:R-:W2:Y:S04]  /*192c0*/  LDL R4, [R1+0xf58] ;  /* 0x000f580001047983 */ /* 0x000ea80000100800 */
[----:B------:R-:W2:Y:S01]  /*192d0*/  LDL R5, [R1+0xf5c] ;  /* 0x000f5c0001057983 */ /* 0x000ea20000100800 */
[----:B----4-:R-:W-:-:S02]  /*192e0*/  PRMT R21, RZ, 0x7610, R21 ;  /* 0x00007610ff157816 */ /* 0x010fc40000000015 */
[----:B--2---:R-:W-:-:S04]  /*192f0*/  @P3 LOP3.LUT R5, R5, R4, RZ, 0x3c, !PT ;  /* 0x0000000405053212 */ /* 0x004fc800078e3cff */
[----:B------:R-:W-:-:S04]  /*19300*/  @P3 LOP3.LUT R4, R5, R4, RZ, 0x3c, !PT ;  /* 0x0000000405043212 */ /* 0x000fc800078e3cff */
[----:B------:R-:W-:-:S05]  /*19310*/  @P3 LOP3.LUT R5, R5, R4, RZ, 0x3c, !PT ;  /* 0x0000000405053212 */ /* 0x000fca00078e3cff */
[----:B------:R-:W2:Y:S01]  /*19320*/  @P3 LDG.E.U16 R21, [R4.64] ;  /* 0x0000000404153981 */ /* 0x000ea2000c1e1500 */
[----:B------:R-:W-:-:S03]  /*19330*/  ISETP.GT.AND P4, PT, R3, 0xc, PT ;  /* 0x0000000c0300780c */ /* 0x000fc60003f84270 */
[----:B--2---:R0:W-:Y:S04]  /*19340*/  STL [R1+0x490], R21 ;  /* 0x0004901501007387 */ /* 0x0041e80000100800 */
[----:B0-----:R-:W2:Y:S04]  /*19350*/  LDL.LU R21, [R1+0x2ab4] ;  /* 0x002ab40001157983 */ /* 0x001ea80000300800 */
[----:B------:R-:W4:Y:S04]  /*19360*/  LDL R4, [R1+0xf50] ;  /* 0x000f500001047983 */ /* 0x000f280000100800 */
[----:B------:R-:W4:Y:S01]  /*19370*/  LDL R5, [R1+0xf54] ;  /* 0x000f540001057983 */ /* 0x000f220000100800 */
[----:B---3--:R-:W-:-:S02]  /*19380*/  PRMT R19, RZ, 0x7610, R19 ;  /* 0x00007610ff137816 */ /* 0x008fc40000000013 */
[----:B----4-:R-:W-:-:S04]  /*19390*/  @P4 LOP3.LUT R5, R5, R4, RZ, 0x3c, !PT ;  /* 0x0000000405054212 */ /* 0x010fc800078e3cff */
        /* <DEDUP_REMOVED lines=8> */
[----:B--2---:R-:W-:-:S02]  /*19420*/  PRMT R21, RZ, 0x7610, R21 ;  /* 0x00007610ff157816 */ /* 0x004fc40000000015 */
[----:B----4-:R-:W-:-:S04]  /*19430*/  @P1 LOP3.LUT R5, R5, R4, RZ, 0x3c, !PT ;  /* 0x0000000405051212 */ /* 0x010fc800078e3cff */
        /* <DEDUP_REMOVED lines=110> */
[----:B------:R0:W3:Y:S04]  /*19b20*/  @P0 LDG.E.U16 R21, [R4.64] ;  /* 0x0000000404150981 */ /* 0x0000e8000c1e1500 */
[----:B0-----:R-:W2:Y:S04]  /*19b30*/  LDL R4, [R1+0xee8] ;  /* 0x000ee80001047983 */ /* 0x001ea80000100800 */
[----:B------:R-:W2:Y:S01]  /*19b40*/  LDL R5, [R1+0xeec] ;  /* 0x000eec0001057983 */ /* 0x000ea20000100800 */
[----:B------:R-:W-:Y:S02]  /*19b50*/  ISETP.GT.AND P2, PT, R3, 0x19, PT ;  /* 0x000000190300780c */ /* 0x000fe40003f44270 */
[----:B------:R-:W-:-:S11]  /*19b60*/  PRMT R27, RZ, 0x7610, R27 ;  /* 0x00007610ff1b7816 */ /* 0x000fd6000000001b */
        /* <DEDUP_REMOVED lines=77> */
[----:B----4-:R-:W-:-:S11]  /*1a040*/  PRMT R27, RZ, 0x7610, R27 ;  /* 0x00007610ff1b7816 */ /* 0x010fd6000000001b */
        /* <DEDUP_REMOVED lines=69> */
[----:B--2---:R-:W-:-:S02]  /*1a4a0*/  PRMT R25, RZ, 0x7610, R25 ;  /* 0x00007610ff197816 */ /* 0x004fc40000000019 */
[----:B---3--:R-:W-:-:S04]  /*1a4b0*/  @P2 LOP3.LUT R5, R5, R4, RZ, 0x3c, !PT ;  /* 0x0000000405052212 */ /* 0x008fc800078e3cff */
        /* <DEDUP_REMOVED lines=846> */
[----:B---3--:R-:W-:Y:S04]  /*1d9a0*/  STL [R1+0xc0], R8 ;  /* 0x0000c00801007387 */ /* 0x008fe80000100800 */
[----:B------:R-:W3:Y:S04]  /*1d9b0*/  LDL R4, [R1+0xbc0] ;  /* 0x000bc00001047983 */ /* 0x000ee80000100800 */
[----:B------:R-:W3:Y:S01]  /*1d9c0*/  LDL R5, [R1+0xbc4] ;  /* 0x000bc40001057983 */ /* 0x000ee20000100800 */
[----:B--2---:R-:W-:Y:S02]  /*1d9d0*/  PRMT R7, RZ, 0x7610, R7 ;  /* 0x00007610ff077816 */ /* 0x004fe40000000007 */
        /* <DEDUP_REMOVED lines=8> */
[----:B------:R-:W3:Y:S04]  /*1da60*/  LDL R5, [R1+0xbbc] ;  /* 0x000bbc0001057983 */ /* 0x000ee80000100800 */
[----:B------:R-:W0:Y:S01]  /*1da70*/  S2R R8, SR_TID.X ;  /* 0x0000000000087919 */ /* 0x000e220000002100 */
[----:B--2---:R-:W-:-:S02]  /*1da80*/  PRMT R7, RZ, 0x7610, R7 ;  /* 0x00007610ff077816 */ /* 0x004fc40000000007 */
[----:B---3--:R-:W-:-:S04]  /*1da90*/  @P1 LOP3.LUT R5, R5, R4, RZ, 0x3c, !PT ;  /* 0x0000000405051212 */ /* 0x008fc800078e3cff */
[----:B------:R-:W-:-:S04]  /*1daa0*/  @P1 LOP3.LUT R4, R5, R4, RZ, 0x3c, !PT ;  /* 0x0000000405041212 */ /* 0x000fc800078e3cff */
[----:B------:R-:W-:-:S05]  /*1dab0*/  @P1 LOP3.LUT R5, R5, R4, RZ, 0x3c, !PT ;  /* 0x0000000405051212 */ /* 0x000fca00078e3cff */
[----:B------:R-:W2:Y:S01]  /*1dac0*/  @P1 LDG.E.U16 R7, [R4.64] ;  /* 0x0000000404071981 */ /* 0x000ea2000c1e1500 */
[----:B0-----:R-:W-:-:S04]  /*1dad0*/  LOP3.LUT R8, R8, 0x3f, RZ, 0xc0, !PT ;  /* 0x0000003f08087812 */ /* 0x001fc800078ec0ff */
[C---:B------:R-:W-:Y:S02]  /*1dae0*/  ISETP.GE.AND P0, PT, R8.reuse, R3, PT ;  /* 0x000000030800720c */ /* 0x040fe40003f06270 */
[----:B------:R-:W-:-:S04]  /*1daf0*/  LOP3.LUT R8, R8, 0x40, RZ, 0xfc, !PT ;  /* 0x0000004008087812 */ /* 0x000fc800078efcff */
[----:B------:R-:W-:Y:S01]  /*1db00*/  ISETP.GE.AND P1, PT, R8, R3, PT ;  /* 0x000000030800720c */ /* 0x000fe20003f26270 */
[----:B------:R-:W-:Y:S06]  /*1db10*/  BAR.SYNC.DEFER_BLOCKING 0x0 ;  /* 0x0000000000007b1d */ /* 0x000fec0000010000 */
[----:B--2---:R0:W-:Y:S04]  /*1db20*/  STL [R1+0xb8], R7 ;  /* 0x0000b80701007387 */ /* 0x0041e80000100800 */
[----:B0-----:R-:W2:Y:S04]  /*1db30*/  LDL.LU R7, [R1+0x2904] ;  /* 0x0029040001077983 */ /* 0x001ea80000300800 */
[----:B------:R-:W3:Y:S04]  /*1db40*/  LDL R4, [R1+0x10a8] ;  /* 0x0010a80001047983 */ /* 0x000ee80000100800 */
[----:B------:R-:W3:Y:S04]  /*1db50*/  LDL R5, [R1+0x10b4] ;  /* 0x0010b40001057983 */ /* 0x000ee80000100800 */
[----:B------:R-:W4:Y:S01]  /*1db60*/  LDL.LU R8, [R1+0x2900] ;  /* 0x0029000001087983 */ /* 0x000f220000300800 */
[----:B---3--:R-:W-:-:S04]  /*1db70*/  @!P0 LOP3.LUT R5, R5, R4, RZ, 0x3c, !PT ;  /* 0x0000000405058212 */ /* 0x008fc800078e3cff */
[C---:B------:R-:W-:Y:S02]  /*1db80*/  @!P0 LOP3.LUT R4, R5.reuse, R4, RZ, 0x3c, !PT ;  /* 0x0000000405048212 */ /* 0x040fe400078e3cff */
[----:B----4-:R-:W-:Y:S02]  /*1db90*/  PRMT R8, RZ, 0x7610, R8 ;  /* 0x00007610ff087816 */ /* 0x010fe40000000008 */
[----:B------:R-:W-:-:S05]  /*1dba0*/  @!P0 LOP3.LUT R5, R5, R4, RZ, 0x3c, !PT ;  /* 0x0000000405058212 */ /* 0x000fca00078e3cff */
[----:B------:R-:W3:Y:S04]  /*1dbb0*/  @!P0 LDG.E.U16 R8, [R4.64] ;  /* 0x0000000404088981 */ /* 0x000ee8000c1e1500 */
[----:B---3--:R0:W-:Y:S04]  /*1dbc0*/  STL [R1+0x4bc], R8 ;  /* 0x0004bc0801007387 */ /* 0x0081e80000100800 */
[----:B0-----:R-:W3:Y:S04]  /*1dbd0*/  LDL.LU R8, [R1+0x28fc] ;  /* 0x0028fc0001087983 */ /* 0x001ee80000300800 */
[----:B------:R-:W4:Y:S04]  /*1dbe0*/  LDL R4, [R1+0xbb0] ;  /* 0x000bb00001047983 */ /* 0x000f280000100800 */
[----:B------:R-:W4:Y:S01]  /*1dbf0*/  LDL R5, [R1+0xbb4] ;  /* 0x000bb40001057983 */ /* 0x000f220000100800 */
[----:B---3--:R-:W-:-:S02]  /*1dc00*/  PRMT R8, RZ, 0x7610, R8 ;  /* 0x00007610ff087816 */ /* 0x008fc40000000008 */
[----:B----4-:R-:W-:-:S04]  /*1dc10*/  @!P0 LOP3.LUT R5, R5, R4, RZ, 0x3c, !PT ;  /* 0x0000000405058212 */ /* 0x010fc800078e3cff */
[----:B------:R-:W-:-:S04]  /*1dc20*/  @!P0 LOP3.LUT R4, R5, R4, RZ, 0x3c, !PT ;  /* 0x0000000405048212 */ /* 0x000fc800078e3cff */
        /* <DEDUP_REMOVED lines=100> */
[----:B------:R0:W3:Y:S04]  /*1e270*/  @!P1 LDG.E.U16 R8, [R4.64] ;  /* 0x0000000404089981 */ /* 0x0000e8000c1e1500 */
[----:B0-----:R-:W4:Y:S04]  /*1e280*/  LDL R4, [R1+0x8b0] ;  /* 0x0008b00001047983 */ /* 0x001f280000100800 */
[----:B------:R-:W4:Y:S01]  /*1e290*/  LDL R5, [R1+0x8b4] ;  /* 0x0008b40001057983 */ /* 0x000f220000100800 */
[----:B--2---:R-:W-:Y:S02]  /*1e2a0*/  PRMT R7, RZ, 0x7610, R7 ;  /* 0x00007610ff077816 */ /* 0x004fe40000000007 */
[----:B----4-:R-:W-:-:S04]  /*1e2b0*/  @!P0 LOP3.LUT R5, R5, R4, RZ, 0x3c, !PT ;  /* 0x0000000405058212 */ /* 0x010fc800078e3cff */
[----:B------:R-:W-:-:S04]  /*1e2c0*/  @!P0 LOP3.LUT R4, R5, R4, RZ, 0x3c, !PT ;  /* 0x0000000405048212 */ /* 0x000fc800078e3cff */
[----:B------:R-:W-:-:S05]  /*1e2d0*/  @!P0 LOP3.LUT R5, R5, R4, RZ, 0x3c, !PT ;  /* 0x0000000405058212 */ /* 0x000fca00078e3cff */
[----:B------:R-:W2:Y:S04]  /*1e2e0*/  @!P0 LDG.E.U16 R7, [R4.64] ;  /* 0x0000000404078981 */ /* 0x000ea8000c1e1500 */
[----:B---3--:R0:W-:Y:S04]  /*1e2f0*/  STL [R1+0x88], R8 ;  /* 0x0000880801007387 */ /* 0x0081e80000100800 */
[----:B0-----:R-:W3:Y:S04]  /*1e300*/  LDL R8, [R1+0x7ac] ;  /* 0x0007ac0001087983 */ /* 0x001ee80000100800 */
[----:B--2---:R0:W-:Y:S04]  /*1e310*/  STL [R1+0x84], R7 ;  /* 0x0000840701007387 */ /* 0x0041e80000100800 */
[----:B0-----:R-:W2:Y:S04]  /*1e320*/  LDL.LU R7, [R1+0x28cc] ;  /* 0x0028cc0001077983 */ /* 0x001ea80000300800 */
[----:B------:R-:W4:Y:S04]  /*1e330*/  LDL R4, [R1+0x8a8] ;  /* 0x0008a80001047983 */ /* 0x000f280000100800 */
[----:B------:R-:W4:Y:S01]  /*1e340*/  LDL R5, [R1+0x8ac] ;  /* 0x0008ac0001057983 */ /* 0x000f220000100800 */
[----:B--2---:R-:W-:-:S02]  /*1e350*/  PRMT R7, RZ, 0x7610, R7 ;  /* 0x00007610ff077816 */ /* 0x004fc40000000007 */
[----:B----4-:R-:W-:-:S04]  /*1e360*/  @!P1 LOP3.LUT R5, R5, R4, RZ, 0x3c, !PT ;  /* 0x0000000405059212 */ /* 0x010fc800078e3cff */
[----:B------:R-:W-:-:S04]  /*1e370*/  @!P1 LOP3.LUT R4, R5, R4, RZ, 0x3c, !PT ;  /* 0x0000000405049212 */ /* 0x000fc800078e3cff */
[----:B------:R-:W-:-:S05]  /*1e380*/  @!P1 LOP3.LUT R5, R5, R4, RZ, 0x3c, !PT ;  /* 0x0000000405059212 */ /* 0x000fca00078e3cff */
[----:B------:R-:W2:Y:S04]  /*1e390*/  @!P1 LDG.E.U16 R7, [R4.64] ;  /* 0x0000000404079981 */ /* 0x000ea8000c1e1500 */
[----:B--2---:R0:W-:Y:S04]  /*1e3a0*/  STL [R1+0x80], R7 ;  /* 0x0000800701007387 */ /* 0x0041e80000100800 */
[----:B0-----:R-:W2:Y:S04]  /*1e3b0*/  LDL.LU R7, [R1+0x28c8] ;  /* 0x0028c80001077983 */ /* 0x001ea80000300800 */
[----:B------:R-:W4:Y:S04]  /*1e3c0*/  LDL R4, [R1+0x830] ;  /* 0x0008300001047983 */ /* 0x000f280000100800 */
[----:B------:R-:W4:Y:S01]  /*1e3d0*/  LDL R5, [R1+0x834] ;  /* 0x0008340001057983 */ /* 0x000f220000100800 */
[----:B------:R-:W-:-:S02]  /*1e3e0*/  PRMT R9, RZ, 0x7610, R9 ;  /* 0x00007610ff097816 */ /* 0x000fc40000000009 */
[----:B----4-:R-:W-:-:S04]  /*1e3f0*/  @!P0 LOP3.LUT R5, R5, R4, RZ, 0x3c, !PT ;  /* 0x0000000405058212 */ /* 0x010fc800078e3cff */
[----:B------:R-:W-:-:S04]  /*1e400*/  @!P0 LOP3.LUT R4, R5, R4, RZ, 0x3c, !PT ;  /* 0x0000000405048212 */ /* 0x000fc800078e3cff */
[----:B------:R-:W-:-:S05]  /*1e410*/  @!P0 LOP3.LUT R5, R5, R4, RZ, 0x3c, !PT ;  /* 0x0000000405058212 */ /* 0x000fca00078e3cff */
[----:B------:R-:W4:Y:S04]  /*1e420*/  @!P0 LDG.E.U16 R9, [R4.64] ;  /* 0x0000000404098981 */ /* 0x000f28000c1e1500 */
[----:B----4-:R0:W-:Y:S04]  /*1e430*/  STL [R1+0x7c], R9 ;  /* 0x00007c0901007387 */ /* 0x0101e80000100800 */
[----:B0-----:R-:W4:Y:S04]  /*1e440*/  LDL.LU R9, [R1+0x28c4] ;  /* 0x0028c40001097983 */ /* 0x001f280000300800 */
[----:B------:R-:W3:Y:S04]  /*1e450*/  LDL R4, [R1+0x828] ;  /* 0x0008280001047983 */ /* 0x000ee80000100800 */
[----:B------:R-:W3:Y:S01]  /*1e460*/  LDL R5, [R1+0x82c] ;  /* 0x00082c0001057983 */ /* 0x000ee20000100800 */
[----:B--2---:R-:W-:-:S02]  /*1e470*/  PRMT R7, RZ, 0x7610, R7 ;  /* 0x00007610ff077816 */ /* 0x004fc40000000007 */
[----:B---3--:R-:W-:-:S04]  /*1e480*/  @!P1 LOP3.LUT R5, R5, R4, RZ, 0x3c, !PT ;  /* 0x0000000405059212 */ /* 0x008fc800078e3cff */
[----:B------:R-:W-:-:S04]  /*1e490*/  @!P1 LOP3.LUT R4, R5, R4, RZ, 0x3c, !PT ;  /* 0x0000000405049212 */ /* 0x000fc800078e3cff */
[----:B------:R-:W-:-:S05]  /*1e4a0*/  @!P1 LOP3.LUT R5, R5, R4, RZ, 0x3c, !PT ;  /* 0x0000000405059212 */ /* 0x000fca00078e3cff */
[----:B------:R0:W2:Y:S04]  /*1e4b0*/  @!P1 LDG.E.U16 R7, [R4.64] ;  /* 0x0000000404079981 */ /* 0x0000a8000c1e1500 */
[----:B0-----:R-:W3:Y:S04]  /*1e4c0*/  LDL R4, [R1+0x7b0] ;  /* 0x0007b00001047983 */ /* 0x001ee80000100800 */
[----:B------:R-:W3:Y:S01]  /*1e4d0*/  LDL R5, [R1+0x7b4] ;  /* 0x0007b40001057983 */ /* 0x000ee20000100800 */
[----:B------:R-:W-:Y:S02]  /*1e4e0*/  PRMT R6, RZ, 0x7610, R6 ;  /* 0x00007610ff067816 */ /* 0x000fe40000000006 */
[----:B---3--:R-:W-:-:S04]  /*1e4f0*/  @!P0 LOP3.LUT R5, R5, R4, RZ, 0x3c, !PT ;  /* 0x0000000405058212 */ /* 0x008fc800078e3cff */
[----:B------:R-:W-:-:S04]  /*1e500*/  @!P0 LOP3.LUT R4, R5, R4, RZ, 0x3c, !PT ;  /* 0x0000000405048212 */ /* 0x000fc800078e3cff */
[----:B------:R-:W-:-:S05]  /*1e510*/  @!P0 LOP3.LUT R5, R5, R4, RZ, 0x3c, !PT ;  /* 0x0000000405058212 */ /* 0x000fca00078e3cff */
[----:B------:R-:W3:Y:S04]  /*1e520*/  @!P0 LDG.E.U16 R6, [R4.64] ;  /* 0x0000000404068981 */ /* 0x000ee8000c1e1500 */
[----:B--2---:R0:W-:Y:S04]  /*1e530*/  STL [R1+0x78], R7 ;  /* 0x0000780701007387 */ /* 0x0041e80000100800 */
[----:B0-----:R-:W2:Y:S04]  /*1e540*/  LDL R7, [R1+0x6b4] ;  /* 0x0006b40001077983 */ /* 0x001ea80000100800 */
[----:B---3--:R0:W-:Y:S04]  /*1e550*/  STL [R1+0x74], R6 ;  /* 0x0000740601007387 */ /* 0x0081e80000100800 */
[----:B0-----:R-:W3:Y:S04]  /*1e560*/  LDL.LU R6, [R1+0x28c0] ;  /* 0x0028c00001067983 */ /* 0x001ee80000300800 */
[----:B------:R-:W2:Y:S01]  /*1e570*/  LDL R5, [R1+0x7a8] ;  /* 0x0007a80001057983 */ /* 0x000ea20000100800 */
[----:B------:R-:W-:Y:S01]  /*1e580*/  PRMT R0, RZ, 0x7610, R0 ;  /* 0x00007610ff007816 */ /* 0x000fe20000000000 */
[----:B------:R-:W-:Y:S01]  /*1e590*/  @!P1 IMAD.MOV.U32 R4, RZ, RZ, R8 ;  /* 0x000000ffff049224 */ /* 0x000fe200078e0008 */
[----:B------:R-:W-:Y:S01]  /*1e5a0*/  PRMT R24, RZ, 0x7610, R24 ;  /* 0x00007610ff187816 */ /* 0x000fe20000000018 */
[----:B------:R-:W3:Y:S04]  /*1e5b0*/  LDL R8, [R1+0x630] ;  /* 0x0006300001087983 */ /* 0x000ee80000100800 */
[----:B--2---:R0:W2:Y:S04]  /*1e5c0*/  @!P1 LDG.E.U16 R0, [R4.64] ;  /* 0x0000000404009981 */ /* 0x0040a8000c1e1500 */
[----:B0-----:R-:W2:Y:S04]  /*1e5d0*/  LDL R4, [R1+0x730] ;  /* 0x0007300001047983 */ /* 0x001ea80000100800 */
[----:B------:R-:W2:Y:S02]  /*1e5e0*/  LDL R5, [R1+0x734] ;  /* 0x0007340001057983 */ /* 0x000ea40000100800 */
[----:B--2---:R-:W-:-:S04]  /*1e5f0*/  @!P0 LOP3.LUT R5, R5, R4, RZ, 0x3c, !PT ;  /* 0x0000000405058212 */ /* 0x004fc800078e3cff */
[----:B------:R-:W-:-:S04]  /*1e600*/  @!P0 LOP3.LUT R4, R5, R4, RZ, 0x3c, !PT ;  /* 0x0000000405048212 */ /* 0x000fc800078e3cff */
[----:B------:R-:W-:-:S05]  /*1e610*/  @!P0 LOP3.LUT R5, R5, R4, RZ, 0x3c, !PT ;  /* 0x0000000405058212 */ /* 0x000fca00078e3cff */
[----:B------:R-:W2:Y:S04]  /*1e620*/  @!P0 LDG.E.U16 R24, [R4.64] ;  /* 0x0000000404188981 */ /* 0x000ea8000c1e1500 */
[----:B------:R0:W-:Y:S04]  /*1e630*/  STL [R1+0x70], R0 ;  /* 0x0000700001007387 */ /* 0x0001e80000100800 */
[----:B0-----:R-:W3:Y:S04]  /*1e640*/  LDL R0, [R1+0x634] ;  /* 0x0006340001007983 */ /* 0x001ee80000100800 */
[----:B--2---:R0:W-:Y:S04]  /*1e650*/  STL [R1+0x6c], R24 ;  /* 0x00006c1801007387 */ /* 0x0041e80000100800 */
[----:B0-----:R-:W2:Y:S04]  /*1e660*/  LDL.LU R24, [R1+0x28bc] ;  /* 0x0028bc0001187983 */ /* 0x001ea80000300800 */
[----:B------:R-:W2:Y:S04]  /*1e670*/  LDL R4, [R1+0x728] ;  /* 0x0007280001047983 */ /* 0x000ea80000100800 */
[----:B------:R-:W2:Y:S01]  /*1e680*/  LDL R5, [R1+0x72c] ;  /* 0x00072c0001057983 */ /* 0x000ea20000100800 */
[----:B----4-:R-:W-:-:S02]  /*1e690*/  PRMT R9, RZ, 0x7610, R9 ;  /* 0x00007610ff097816 */ /* 0x010fc40000000009 */
[----:B--2---:R-:W-:-:S04]  /*1e6a0*/  @!P1 LOP3.LUT R5, R5, R4, RZ, 0x3c, !PT ;  /* 0x0000000405059212 */ /* 0x004fc800078e3cff */
[----:B------:R-:W-:-:S04]  /*1e6b0*/  @!P1 LOP3.LUT R4, R5, R4, RZ, 0x3c, !PT ;  /* 0x0000000405049212 */ /* 0x000fc800078e3cff */
[----:B------:R-:W-:-:S05]  /*1e6c0*/  @!P1 LOP3.LUT R5, R5, R4, RZ, 0x3c, !PT ;  /* 0x0000000405059212 */ /* 0x000fca00078e3cff */
[----:B------:R0:W2:Y:S04]  /*1e6d0*/  @!P1 LDG.E.U16 R9, [R4.64] ;  /* 0x0000000404099981 */ /* 0x0000a8000c1e1500 */
[----:B0-----:R-:W4:Y:S01]  /*1e6e0*/  LDL R5, [R1+0x6b0] ;  /* 0x0006b00001057983 */ /* 0x001f220000100800 */
[----:B---3--:R-:W-:Y:S01]  /*1e6f0*/  PRMT R6, RZ, 0x7610, R6 ;  /* 0x00007610ff067816 */ /* 0x008fe20000000006 */
[----:B------:R-:W-:Y:S02]  /*1e700*/  @!P0 IMAD.MOV.U32 R4, RZ, RZ, R7 ;  /* 0x000000ffff048224 */ /* 0x000fe400078e0007 */
[----:B--2---:R0:W-:Y:S01]  /*1e710*/  STL [R1+0x68], R9 ;  /* 0x0000680901007387 */ /* 0x0041e20000100800 */
[----:B------:R-:W-:Y:S02]  /*1e720*/  PRMT R22, RZ, 0x7610, R22 ;  /* 0x00007610ff167816 */ /* 0x000fe40000000016 */
[----:B------:R-:W-:Y:S01]  /*1e730*/  PRMT R16, RZ, 0x7610, R16 ;  /* 0x00007610ff107816 */ /* 0x000fe20000000010 */
[----:B------:R-:W2:Y:S04]  /*1e740*/  LDL R7, [R1+0x5a8] ;  /* 0x0005a80001077983 */ /* 0x000ea80000100800 */
[----:B----4-:R1:W3:Y:S04]  /*1e750*/  @!P0 LDG.E.U16 R6, [R4.64] ;  /* 0x0000000404068981 */ /* 0x0102e8000c1e1500 */
[----:B0-----:R-:W4:Y:S04]  /*1e760*/  LDL R9, [R1+0x5b4] ;  /* 0x0005b40001097983 */ /* 0x001f280000100800 */
[----:B-1----:R-:W2:Y:S04]  /*1e770*/  LDL R4, [R1+0x6a8] ;  /* 0x0006a80001047983 */ /* 0x002ea80000100800 */
[----:B------:R-:W2:Y:S02]  /*1e780*/  LDL R5, [R1+0x6ac] ;  /* 0x0006ac0001057983 */ /* 0x000ea40000100800 */
[----:B--2---:R-:W-:-:S04]  /*1e790*/  @!P1 LOP3.LUT R5, R5, R4, RZ, 0x3c, !PT ;  /* 0x0000000405059212 */ /* 0x004fc800078e3cff */
[----:B------:R-:W-:-:S04]  /*1e7a0*/  @!P1 LOP3.LUT R4, R5, R4, RZ, 0x3c, !PT ;  /* 0x0000000405049212 */ /* 0x000fc800078e3cff */
[----:B------:R-:W-:-:S05]  /*1e7b0*/  @!P1 LOP3.LUT R5, R5, R4, RZ, 0x3c, !PT ;  /* 0x0000000405059212 */ /* 0x000fca00078e3cff */
[----:B------:R0:W2:Y:S02]  /*1e7c0*/  @!P1 LDG.E.U16 R22, [R4.64] ;  /* 0x0000000404169981 */ /* 0x0000a4000c1e1500 */
[----:B0-----:R-:W-:Y:S02]  /*1e7d0*/  @!P0 IMAD.MOV.U32 R4, RZ, RZ, R0 ;  /* 0x000000ffff048224 */ /* 0x001fe400078e0000 */
[----:B------:R-:W-:-:S05]  /*1e7e0*/  @!P0 IMAD.MOV.U32 R5, RZ, RZ, R8 ;  /* 0x000000ffff058224 */ /* 0x000fca00078e0008 */
[----:B------:R-:W4:Y:S04]  /*1e7f0*/  @!P0 LDG.E.U16 R16, [R4.64] ;  /* 0x0000000404108981 */ /* 0x000f28000c1e1500 */
[----:B---3--:R0:W-:Y:S04]  /*1e800*/  STL [R1+0x64], R6 ;  /* 0x0000640601007387 */ /* 0x0081e80000100800 */
[----:B0-----:R-:W3:Y:S04]  /*1e810*/  LDL R6, [R1+0x5ac] ;  /* 0x0005ac0001067983 */ /* 0x001ee80000100800 */
[----:B--2---:R0:W-:Y:S04]  /*1e820*/  STL [R1+0x60], R22 ;  /* 0x0000601601007387 */ /* 0x0041e80000100800 */
[----:B0-----:R-:W2:Y:S04]  /*1e830*/  LDL.LU R22, [R1+0x28b8] ;  /* 0x0028b80001167983 */ /* 0x001ea80000300800 */
[----:B------:R-:W2:Y:S04]  /*1e840*/  LDL R8, [R1+0x530] ;  /* 0x0005300001087983 */ /* 0x000ea80000100800 */
[----:B------:R-:W2:Y:S04]  /*1e850*/  LDL R0, [R1+0x534] ;  /* 0x0005340001007983 */ /* 0x000ea80000100800 */
[----:B----4-:R0:W-:Y:S04]  /*1e860*/  STL [R1+0x4], R16 ;  /* 0x0000041001007387 */ /* 0x0101e80000100800 */
[----:B0-----:R-:W4:Y:S04]  /*1e870*/  LDL.LU R16, [R1+0x28b4] ;  /* 0x0028b40001107983 */ /* 0x001f280000300800 */
[----:B------:R-:W2:Y:S04]  /*1e880*/  LDL R4, [R1+0x628] ;  /* 0x0006280001047983 */ /* 0x000ea80000100800 */
[----:B------:R-:W2:Y:S01]  /*1e890*/  LDL R5, [R1+0x62c] ;  /* 0x00062c0001057983 */ /* 0x000ea20000100800 */
[----:B------:R-:W-:-:S02]  /*1e8a0*/  PRMT R11, RZ, 0x7610, R11 ;  /* 0x00007610ff0b7816 */ /* 0x000fc4000000000b */
[----:B--2---:R-:W-:-:S04]  /*1e8b0*/  @!P1 LOP3.LUT R5, R5, R4, RZ, 0x3c, !PT ;  /* 0x0000000405059212 */ /* 0x004fc800078e3cff */
[----:B------:R-:W-:-:S04]  /*1e8c0*/  @!P1 LOP3.LUT R4, R5, R4, RZ, 0x3c, !PT ;  /* 0x0000000405049212 */ /* 0x000fc800078e3cff */
[----:B------:R-:W-:-:S05]  /*1e8d0*/  @!P1 LOP3.LUT R5, R5, R4, RZ, 0x3c, !PT ;  /* 0x0000000405059212 */ /* 0x000fca00078e3cff */
[----:B------:R-:W2:Y:S01]  /*1e8e0*/  @!P1 LDG.E.U16 R11, [R4.64] ;  /* 0x00000004040b9981 */ /* 0x000ea2000c1e1500 */
[----:B------:R-:W-:-:S03]  /*1e8f0*/  PRMT R24, RZ, 0x7610, R24 ;  /* 0x00007610ff187816 */ /* 0x000fc60000000018 */
[----:B--2---:R0:W-:Y:S04]  /*1e900*/  STL [R1], R11 ;  /* 0x0000000b01007387 */ /* 0x0041e80000100800 */
[----:B0-----:R-:W2:Y:S04]  /*1e910*/  LDL.LU R11, [R1+0x28b0] ;  /* 0x0028b000010b7983 */ /* 0x001ea80000300800 */
[----:B------:R-:W2:Y:S01]  /*1e920*/  LDL R5, [R1+0x5b0] ;  /* 0x0005b00001057983 */ /* 0x000ea20000100800 */
[----:B------:R-:W-:Y:S01]  /*1e930*/  @!P0 IMAD.MOV.U32 R4, RZ, RZ, R9 ;  /* 0x000000ffff048224 */ /* 0x000fe200078e0009 */
[----:B------:R-:W-:-:S04]  /*1e940*/  PRMT R22, RZ, 0x7610, R22 ;  /* 0x00007610ff167816 */ /* 0x000fc80000000016 */
[----:B--2---:R3:W2:Y:S02]  /*1e950*/  @!P0 LDG.E.U16 R24, [R4.64] ;  /* 0x0000000404188981 */ /* 0x0046a4000c1e1500 */
[----:B---3--:R-:W-:Y:S02]  /*1e960*/  @!P1 IMAD.MOV.U32 R4, RZ, RZ, R6 ;  /* 0x000000ffff049224 */ /* 0x008fe400078e0006 */
[----:B------:R-:W-:-:S05]  /*1e970*/  @!P1 IMAD.MOV.U32 R5, RZ, RZ, R7 ;  /* 0x000000ffff059224 */ /* 0x000fca00078e0007 */
[----:B------:R0:W3:Y:S01]  /*1e980*/  @!P1 LDG.E.U16 R22, [R4.64] ;  /* 0x0000000404169981 */ /* 0x0000e2000c1e1500 */
[----:B----4-:R-:W-:Y:S01]  /*1e990*/  PRMT R16, RZ, 0x7610, R16 ;  /* 0x00007610ff107816 */ /* 0x010fe20000000010 */
[----:B0-----:R-:W-:Y:S02]  /*1e9a0*/  @!P0 IMAD.MOV.U32 R4, RZ, RZ, R0 ;  /* 0x000000ffff048224 */ /* 0x001fe400078e0000 */
[----:B------:R-:W-:-:S05]  /*1e9b0*/  @!P0 IMAD.MOV.U32 R5, RZ, RZ, R8 ;  /* 0x000000ffff058224 */ /* 0x000fca00078e0008 */
[----:B------:R0:W4:Y:S04]  /*1e9c0*/  @!P0 LDG.E.U16 R16, [R4.64] ;  /* 0x0000000404108981 */ /* 0x000128000c1e1500 */
[----:B--2---:R1:W-:Y:S04]  /*1e9d0*/  STL [R1+0x2844], R24 ;  /* 0x0028441801007387 */ /* 0x0043e80000100800 */
[----:B------:R-:W2:Y:S04]  /*1e9e0*/  LDL R7, [R1+0xfb8] ;  /* 0x000fb80001077983 */ /* 0x000ea80000100800 */
[----:B------:R-:W2:Y:S04]  /*1e9f0*/  LDL R6, [R1+0xfc4] ;  /* 0x000fc40001067983 */ /* 0x000ea80000100800 */
[----:B-1----:R-:W2:Y:S04]  /*1ea00*/  LDL R24, [R1+0x52c] ;  /* 0x00052c0001187983 */ /* 0x002ea80000100800 */
[----:B---3--:R-:W-:Y:S04]  /*1ea10*/  STL [R1+0x2848], R22 ;  /* 0x0028481601007387 */ /* 0x008fe80000100800 */
[----:B------:R-:W3:Y:S04]  /*1ea20*/  LDL R9, [R1+0x1038] ;  /* 0x0010380001097983 */ /* 0x000ee80000100800 */
[----:B------:R-:W3:Y:S04]  /*1ea30*/  LDL R8, [R1+0x1044] ;  /* 0x0010440001087983 */ /* 0x000ee80000100800 */
[----:B------:R-:W3:Y:S04]  /*1ea40*/  LDL.LU R0, [R1+0xba4] ;  /* 0x000ba40001007983 */ /* 0x000ee80000300800 */
[----:B0-----:R-:W3:Y:S01]  /*1ea50*/  LDL R5, [R1+0x528] ;  /* 0x0005280001057983 */ /* 0x001ee20000100800 */
[----:B------:R-:W-:Y:S01]  /*1ea60*/  PRMT R3, RZ, 0x7610, R3 ;  /* 0x00007610ff037816 */ /* 0x000fe20000000003 */
[----:B--2---:R-:W-:-:S05]  /*1ea70*/  @!P1 IMAD.MOV.U32 R4, RZ, RZ, R24 ;  /* 0x000000ffff049224 */ /* 0x004fca00078e0018 */
[----:B---3--:R0:W2:Y:S04]  /*1ea80*/  @!P1 LDG.E.U16 R3, [R4.64] ;  /* 0x0000000404039981 */ /* 0x0080a8000c1e1500 */
[----:B----4-:R1:W-:Y:S04]  /*1ea90*/  STL [R1+0x284c], R16 ;  /* 0x00284c1001007387 */ /* 0x0103e80000100800 */
[----:B------:R-:W3:Y:S01]  /*1eaa0*/  LDL R24, [R1+0x104c] ;  /* 0x00104c0001187983 */ /* 0x000ee20000100800 */
[----:B0-----:R-:W-:-:S03]  /*1eab0*/  PRMT R4, RZ, 0x7610, R4 ;  /* 0x00007610ff047816 */ /* 0x001fc60000000004 */
[----:B-1----:R-:W4:Y:S04]  /*1eac0*/  LDL R16, [R1+0xba0] ;  /* 0x000ba00001107983 */ /* 0x002f280000100800 */
[----:B------:R0:W3:Y:S04]  /*1ead0*/  @!P0 LDG.E.U16 R4, [R6.64] ;  /* 0x0000000406048981 */ /* 0x0000e8000c1e1500 */
[----:B--2---:R-:W-:Y:S04]  /*1eae0*/  STL [R1+0x2850], R3 ;  /* 0x0028500301007387 */ /* 0x004fe80000100800 */
[----:B0-----:R-:W2:Y:S04]  /*1eaf0*/  LDL R6, [R1+0xfc0] ;  /* 0x000fc00001067983 */ /* 0x001ea80000100800 */
[----:B------:R-:W2:Y:S01]  /*1eb00*/  LDL R7, [R1+0xfcc] ;  /* 0x000fcc0001077983 */ /* 0x000ea20000100800 */
[----:B------:R-:W-:-:S02]  /*1eb10*/  PRMT R5, RZ, 0x7610, R5 ;  /* 0x00007610ff057816 */ /* 0x000fc40000000005 */
[----:B--2---:R-:W-:-:S04]  /*1eb20*/  @!P1 LOP3.LUT R7, R7, R6, RZ, 0x3c, !PT ;  /* 0x0000000607079212 */ /* 0x004fc800078e3cff */
[----:B------:R-:W-:-:S04]  /*1eb30*/  @!P1 LOP3.LUT R6, R7, R6, RZ, 0x3c, !PT ;  /* 0x0000000607069212 */ /* 0x000fc800078e3cff */
[----:B------:R-:W-:-:S05]  /*1eb40*/  @!P1 LOP3.LUT R7, R7, R6, RZ, 0x3c, !PT ;  /* 0x0000000607079212 */ /* 0x000fca00078e3cff */
[----:B------:R0:W2:Y:S04]  /*1eb50*/  @!P1 LDG.E.U16 R5, [R6.64] ;  /* 0x0000000406059981 */ /* 0x0000a8000c1e1500 */
[----:B---3--:R-:W-:Y:S01]  /*1eb60*/  STL [R1+0x2854], R4 ;  /* 0x0028540401007387 */ /* 0x008fe20000100800 */
[----:B0-----:R-:W-:-:S06]  /*1eb70*/  PRMT R6, RZ, 0x7610, R6 ;  /* 0x00007610ff067816 */ /* 0x001fcc0000000006 */
[----:B------:R0:W3:Y:S04]  /*1eb80*/  @!P0 LDG.E.U16 R6, [R8.64] ;  /* 0x0000000408068981 */ /* 0x0000e8000c1e1500 */
[----:B--2---:R-:W-:Y:S04]  /*1eb90*/  STL [R1+0x2858], R5 ;  /* 0x0028580501007387 */ /* 0x004fe80000100800 */
[----:B0-----:R-:W2:Y:S01]  /*1eba0*/  LDL R9, [R1+0x1040] ;  /* 0x0010400001097983 */ /* 0x001ea20000100800 */
[----:B------:R-:W-:Y:S01]  /*1ebb0*/  PRMT R7, RZ, 0x7610, R7 ;  /* 0x00007610ff077816 */ /* 0x000fe20000000007 */
[----:B------:R-:W-:Y:S01]  /*1ebc0*/  @!P1 IMAD.MOV.U32 R8, RZ, RZ, R24 ;  /* 0x000000ffff089224 */ /* 0x000fe200078e0018 */
[----:B------:R-:W-:-:S04]  /*1ebd0*/  PRMT R12, RZ, 0x7610, R12 ;  /* 0x00007610ff0c7816 */ /* 0x000fc8000000000c */
[----:B--2---:R0:W2:Y:S02]  /*1ebe0*/  @!P1 LDG.E.U16 R7, [R8.64] ;  /* 0x0000000408079981 */ /* 0x0040a4000c1e1500 */
[----:B0-----:R-:W-:Y:S02]  /*1ebf0*/  @!P0 IMAD.MOV.U32 R8, RZ, RZ, R0 ;  /* 0x000000ffff088224 */ /* 0x001fe400078e0000 */
[----:B----4-:R-:W-:-:S05]  /*1ec00*/  @!P0 IMAD.MOV.U32 R9, RZ, RZ, R16 ;  /* 0x000000ffff098224 */ /* 0x010fca00078e0010 */
[----:B------:R-:W4:Y:S04]  /*1ec10*/  @!P0 LDG.E.U16 R12, [R8.64] ;  /* 0x00000004080c8981 */ /* 0x000f28000c1e1500 */
[----:B---3--:R-:W-:Y:S04]  /*1ec20*/  STL [R1+0x285c], R6 ;  /* 0x00285c0601007387 */ /* 0x008fe80000100800 */
[----:B--2---:R-:W-:Y:S04]  /*1ec30*/  STL [R1+0x2860], R7 ;  /* 0x0028600701007387 */ /* 0x004fe80000100800 */
[----:B------:R-:W2:Y:S04]  /*1ec40*/  LDL R24, [R1+0xa98] ;  /* 0x000a980001187983 */ /* 0x000ea80000100800 */
[----:B------:R-:W3:Y:S04]  /*1ec50*/  LDL R16, [R1+0xa9c] ;  /* 0x000a9c0001107983 */ /* 0x000ee80000100800 */
[----:B------:R-:W-:Y:S04]  /*1ec60*/  STL [R1+0x1438], R0 ;  /* 0x0014380001007387 */ /* 0x000fe80000100800 */
        /* <DEDUP_REMOVED lines=8> */
[----:B------:R-:W2:Y:S04]  /*1ecf0*/  @!P1 LDG.E.U16 R15, [R8.64] ;  /* 0x00000004080f9981 */ /* 0x000ea8000c1e1500 */
[----:B--2---:R0:W-:Y:S04]  /*1ed00*/  STL [R1+0x58], R15 ;  /* 0x0000580f01007387 */ /* 0x0041e80000100800 */
[----:B0-----:R-:W2:Y:S04]  /*1ed10*/  LDL.LU R15, [R1+0x28a8] ;  /* 0x0028a800010f7983 */ /* 0x001ea80000300800 */
        /* <DEDUP_REMOVED lines=21> */
[----:B------:R-:W-:Y:S02]  /*1ee70*/  PRMT R10, RZ, 0x7610, R10 ;  /* 0x00007610ff0a7816 */ /* 0x000fe4000000000a */
[----:B--2---:R-:W-:-:S04]  /*1ee80*/  @!P0 LOP3.LUT R9, R9, R8, RZ, 0x3c, !PT ;  /* 0x0000000809098212 */ /* 0x004fc800078e3cff */
[----:B------:R-:W-:-:S04]  /*1ee90*/  @!P0 LOP3.LUT R8, R9, R8, RZ, 0x3c, !PT ;  /* 0x0000000809088212 */ /* 0x000fc800078e3cff */
[----:B------:R-:W-:-:S05]  /*1eea0*/  @!P0 LOP3.LUT R9, R9, R8, RZ, 0x3c, !PT ;  /* 0x0000000809098212 */ /* 0x000fca00078e3cff */
[----:B------:R3:W2:Y:S02]  /*1eeb0*/  @!P0 LDG.E.U16 R11, [R8.64] ;  /* 0x00000004080b8981 */ /* 0x0006a4000c1e1500 */
[----:B---3--:R-:W-:Y:S02]  /*1eec0*/  @!P1 IMAD.MOV.U32 R8, RZ, RZ, R16 ;  /* 0x000000ffff089224 */ /* 0x008fe400078e0010 */
[----:B------:R-:W-:-:S05]  /*1eed0*/  @!P1 IMAD.MOV.U32 R9, RZ, RZ, R24 ;  /* 0x000000ffff099224 */ /* 0x000fca00078e0018 */
[----:B------:R-:W3:Y:S04]  /*1eee0*/  @!P1 LDG.E.U16 R10, [R8.64] ;  /* 0x00000004080a9981 */ /* 0x000ee8000c1e1500 */
[----:B--2---:R0:W-:Y:S04]  /*1eef0*/  STL [R1+0x4c], R11 ;  /* 0x00004c0b01007387 */ /* 0x0041e80000100800 */
[----:B------:R-:W2:Y:S04]  /*1ef00*/  LDL R24, [R1+0x920] ;  /* 0x0009200001187983 */ /* 0x000ea80000100800 */
[----:B------:R-:W2:Y:S04]  /*1ef10*/  LDL R16, [R1+0x924] ;  /* 0x0009240001107983 */ /* 0x000ea80000100800 */
[----:B0-----:R-:W2:Y:S04]  /*1ef20*/  LDL R11, [R1+0x99c] ;  /* 0x00099c00010b7983 */ /* 0x001ea80000100800 */
[----:B---3--:R0:W-:Y:S04]  /*1ef30*/  STL [R1+0x48], R10 ;  /* 0x0000480a01007387 */ /* 0x0081e80000100800 */
[----:B0-----:R-:W3:Y:S04]  /*1ef40*/  LDL.LU R10, [R1+0x289c] ;  /* 0x00289c00010a7983 */ /* 0x001ee80000300800 */
        /* <DEDUP_REMOVED lines=16> */
[----:B0-----:R-:W4:Y:S04]  /*1f050*/  LDL R8, [R1+0x9a0] ;  /* 0x0009a00001087983 */ /* 0x001f280000100800 */
[----:B------:R-:W4:Y:S01]  /*1f060*/  LDL R9, [R1+0x9a4] ;  /* 0x0009a40001097983 */ /* 0x000f220000100800 */
[----:B------:R-:W-:Y:S02]  /*1f070*/  PRMT R26, RZ, 0x7610, R26 ;  /* 0x00007610ff1a7816 */ /* 0x000fe4000000001a */
[----:B----4-:R-:W-:-:S04]  /*1f080*/  @!P0 LOP3.LUT R9, R9, R8, RZ, 0x3c, !PT ;  /* 0x0000000809098212 */ /* 0x010fc800078e3cff */
[----:B------:R-:W-:-:S04]  /*1f090*/  @!P0 LOP3.LUT R8, R9, R8, RZ, 0x3c, !PT ;  /* 0x0000000809088212 */ /* 0x000fc800078e3cff */
[----:B------:R-:W-:-:S05]  /*1f0a0*/  @!P0 LOP3.LUT R9, R9, R8, RZ, 0x3c, !PT ;  /* 0x0000000809098212 */ /* 0x000fca00078e3cff */
[----:B------:R-:W4:Y:S04]  /*1f0b0*/  @!P0 LDG.E.U16 R26, [R8.64] ;  /* 0x00000004081a8981 */ /* 0x000f28000c1e1500 */
[----:B--2---:R0:W-:Y:S04]  /*1f0c0*/  STL [R1+0x40], R12 ;  /* 0x0000400c01007387 */ /* 0x0041e80000100800 */
[----:B0-----:R-:W2:Y:S04]  /*1f0d0*/  LDL R12, [R1+0x8a4] ;  /* 0x0008a400010c7983 */ /* 0x001ea80000100800 */
[----:B----4-:R0:W-:Y:S04]  /*1f0e0*/  STL [R1+0x3c], R26 ;  /* 0x00003c1a01007387 */ /* 0x0101e80000100800 */
[----:B0-----:R-:W4:Y:S04]  /*1f0f0*/  LDL.LU R26, [R1+0x2894] ;  /* 0x00289400011a7983 */ /* 0x001f280000300800 */
[----:B------:R-:W2:Y:S01]  /*1f100*/  LDL R9, [R1+0x998] ;  /* 0x0009980001097983 */ /* 0x000ea20000100800 */
[----:B------:R-:W-:Y:S01]  /*1f110*/  PRMT R20, RZ, 0x7610, R20 ;  /* 0x00007610ff147816 */ /* 0x000fe20000000014 */
[----:B------:R-:W-:Y:S01]  /*1f120*/  @!P1 IMAD.MOV.U32 R8, RZ, RZ, R11 ;  /* 0x000000ffff089224 */ /* 0x000fe200078e000b */
[----:B------:R-:W-:Y:S01]  /*1f130*/  PRMT R7, RZ, 0x7610, R7 ;  /* 0x00007610ff077816 */ /* 0x000fe20000000007 */
[----:B------:R-:W3:Y:S04]  /*1f140*/  LDL R11, [R1+0x89c] ;  /* 0x00089c00010b7983 */ /* 0x000ee80000100800 */
[----:B--2---:R0:W2:Y:S02]  /*1f150*/  @!P1 LDG.E.U16 R20, [R8.64] ;  /* 0x0000000408149981 */ /* 0x0040a4000c1e1500 */
[----:B0-----:R-:W-:-:S02]  /*1f160*/  @!P0 IMAD.MOV.U32 R8, RZ, RZ, R16 ;  /* 0x000000ffff088224 */ /* 0x001fc400078e0010 */
[----:B------:R-:W-:-:S05]  /*1f170*/  @!P0 IMAD.MOV.U32 R9, RZ, RZ, R24 ;  /* 0x000000ffff098224 */ /* 0x000fca00078e0018 */
[----:B------:R0:W3:Y:S04]  /*1f180*/  @!P0 LDG.E.U16 R7, [R8.64] ;  /* 0x0000000408078981 */ /* 0x0000e8000c1e1500 */
[----:B--2---:R1:W-:Y:S04]  /*1f190*/  STL [R1+0x38], R20 ;  /* 0x0000381401007387 */ /* 0x0043e80000100800 */
[----:B-1----:R-:W2:Y:S01]  /*1f1a0*/  LDL.LU R20, [R1+0x2890] ;  /* 0x0028900001147983 */ /* 0x002ea20000300800 */
[----:B0-----:R-:W2:Y:S02]  /*1f1b0*/  LDL R8, [R1+0x918] ;  /* 0x0009180001087983 */ /* 0x001ea40000100800 */
[----:B------:R-:W2:Y:S01]  /*1f1c0*/  LDL R9, [R1+0x91c] ;  /* 0x00091c0001097983 */ /* 0x000ea20000100800 */
[----:B------:R-:W-:Y:S01]  /*1f1d0*/  PRMT R18, RZ, 0x7610, R18 ;  /* 0x00007610ff127816 */ /* 0x000fe20000000012 */
[----:B------:R-:W3:Y:S04]  /*1f1e0*/  LDL R24, [R1+0x824] ;  /* 0x0008240001187983 */ /* 0x000ee80000100800 */
[----:B------:R-:W3:Y:S01]  /*1f1f0*/  LDL R16, [R1+0x818] ;  /* 0x0008180001107983 */ /* 0x000ee20000100800 */
[----:B--2---:R-:W-:-:S04]  /*1f200*/  @!P1 LOP3.LUT R9, R9, R8, RZ, 0x3c, !PT ;  /* 0x0000000809099212 */ /* 0x004fc800078e3cff */
[----:B------:R-:W-:-:S04]  /*1f210*/  @!P1 LOP3.LUT R8, R9, R8, RZ, 0x3c, !PT ;  /* 0x0000000809089212 */ /* 0x000fc800078e3cff */
[----:B------:R-:W-:-:S05]  /*1f220*/  @!P1 LOP3.LUT R9, R9, R8, RZ, 0x3c, !PT ;  /* 0x0000000809099212 */ /* 0x000fca00078e3cff */
[----:B------:R-:W2:Y:S04]  /*1f230*/  @!P1 LDG.E.U16 R18, [R8.64] ;  /* 0x0000000408129981 */ /* 0x000ea8000c1e1500 */
[----:B---3--:R0:W-:Y:S04]  /*1f240*/  STL [R1+0x34], R7 ;  /* 0x0000340701007387 */ /* 0x0081e80000100800 */
[----:B0-----:R-:W3:Y:S04]  /*1f250*/  LDL R7, [R1+0x81c] ;  /* 0x00081c0001077983 */ /* 0x001ee80000100800 */
[----:B--2---:R0:W-:Y:S04]  /*1f260*/  STL [R1+0x30], R18 ;  /* 0x0000301201007387 */ /* 0x0041e80000100800 */
[----:B0-----:R-:W2:Y:S01]  /*1f270*/  LDL.LU R18, [R1+0x288c] ;  /* 0x00288c0001127983 */ /* 0x001ea20000300800 */
[----:B------:R-:W2:Y:S01]  /*1f280*/  LDL R9, [R1+0x8a0] ;  /* 0x0008a00001097983 */ /* 0x000ea20000100800 */
[----:B------:R-:W-:Y:S01]  /*1f290*/  PRMT R4, RZ, 0x7610, R4 ;  /* 0x00007610ff047816 */ /* 0x000fe20000000004 */
[----:B------:R-:W-:Y:S01]  /*1f2a0*/  @!P0 IMAD.MOV.U32 R8, RZ, RZ, R12 ;  /* 0x000000ffff088224 */ /* 0x000fe200078e000c */
[----:B------:R-:W-:Y:S01]  /*1f2b0*/  PRMT R5, RZ, 0x7610, R5 ;  /* 0x00007610ff057816 */ /* 0x000fe20000000005 */
[----:B------:R-:W3:Y:S04]  /*1f2c0*/  LDL R12, [R1+0x7a0] ;  /* 0x0007a000010c7983 */ /* 0x000ee80000100800 */
[----:B--2---:R0:W2:Y:S04]  /*1f2d0*/  @!P0 LDG.E.U16 R4, [R8.64] ;  /* 0x0000000408048981 */ /* 0x0040a8000c1e1500 */
[----:B0-----:R-:W3:Y:S01]  /*1f2e0*/  LDL R9, [R1+0x898] ;  /* 0x0008980001097983 */ /* 0x001ee20000100800 */
[----:B------:R-:W-:-:S03]  /*1f2f0*/  @!P1 IMAD.MOV.U32 R8, RZ, RZ, R11 ;  /* 0x000000ffff089224 */ /* 0x000fc600078e000b */
[----:B--2---:R0:W-:Y:S01]  /*1f300*/  STL [R1+0x2c], R4 ;  /* 0x00002c0401007387 */ /* 0x0041e20000100800 */
[----:B------:R-:W2:Y:S03]  /*1f310*/  LDL R11, [R1+0x798] ;  /* 0x00079800010b7983 */ /* 0x000ea60000100800 */
[----:B---3--:R1:W3:Y:S04]  /*1f320*/  @!P1 LDG.E.U16 R5, [R8.64] ;  /* 0x0000000408059981 */ /* 0x0082e8000c1e1500 */
[----:B0-----:R-:W2:Y:S04]  /*1f330*/  LDL R4, [R1+0x7a4] ;  /* 0x0007a40001047983 */ /* 0x001ea80000100800 */
[----:B-1----:R-:W2:Y:S01]  /*1f340*/  LDL R9, [R1+0x820] ;  /* 0x0008200001097983 */ /* 0x002ea20000100800 */
[----:B------:R-:W-:Y:S01]  /*1f350*/  PRMT R22, RZ, 0x7610, R22 ;  /* 0x00007610ff167816 */ /* 0x000fe20000000016 */
[----:B------:R-:W-:Y:S01]  /*1f360*/  @!P0 IMAD.MOV.U32 R8, RZ, RZ, R24 ;  /* 0x000000ffff088224 */ /* 0x000fe200078e0018 */
[----:B------:R-:W-:Y:S01]  /*1f370*/  PRMT R6, RZ, 0x7610, R6 ;  /* 0x00007610ff067816 */ /* 0x000fe20000000006 */
[----:B---3--:R0:W-:Y:S04]  /*1f380*/  STL [R1+0x28], R5 ;  /* 0x0000280501007387 */ /* 0x0081e80000100800 */
[----:B0-----:R-:W3:Y:S04]  /*1f390*/  LDL R5, [R1+0x79c] ;  /* 0x00079c0001057983 */ /* 0x001ee80000100800 */
[----:B--2---:R0:W2:Y:S02]  /*1f3a0*/  @!P0 LDG.E.U16 R22, [R8.64] ;  /* 0x0000000408168981 */ /* 0x0040a4000c1e1500 */
[----:B0-----:R-:W-:-:S02]  /*1f3b0*/  @!P1 IMAD.MOV.U32 R8, RZ, RZ, R7 ;  /* 0x000000ffff089224 */ /* 0x001fc400078e0007 */
[----:B------:R-:W-:-:S05]  /*1f3c0*/  @!P1 IMAD.MOV.U32 R9, RZ, RZ, R16 ;  /* 0x000000ffff099224 */ /* 0x000fca00078e0010 */
[----:B------:R0:W4:Y:S01]  /*1f3d0*/  @!P1 LDG.E.U16 R6, [R8.64] ;  /* 0x0000000408069981 */ /* 0x000122000c1e1500 */
[----:B------:R-:W-:Y:S01]  /*1f3e0*/  PRMT R3, RZ, 0x7610, R3 ;  /* 0x00007610ff037816 */ /* 0x000fe20000000003 */
[----:B0-----:R-:W-:Y:S02]  /*1f3f0*/  @!P0 IMAD.MOV.U32 R8, RZ, RZ, R4 ;  /* 0x000000ffff088224 */ /* 0x001fe400078e0004 */
[----:B------:R-:W-:-:S05]  /*1f400*/  @!P0 IMAD.MOV.U32 R9, RZ, RZ, R12 ;  /* 0x000000ffff098224 */ /* 0x000fca00078e000c */
[----:B------:R0:W4:Y:S01]  /*1f410*/  @!P0 LDG.E.U16 R3, [R8.64] ;  /* 0x0000000408038981 */ /* 0x000122000c1e1500 */
[----:B------:R-:W-:Y:S01]  /*1f420*/  PRMT R0, RZ, 0x7610, R0 ;  /* 0x00007610ff007816 */ /* 0x000fe20000000000 */
[----:B0-----:R-:W-:Y:S02]  /*1f430*/  @!P1 IMAD.MOV.U32 R9, RZ, RZ, R11 ;  /* 0x000000ffff099224 */ /* 0x001fe400078e000b */
[----:B---3--:R-:W-:Y:S01]  /*1f440*/  @!P1 IMAD.MOV.U32 R8, RZ, RZ, R5 ;  /* 0x000000ffff089224 */ /* 0x008fe200078e0005 */
[----:B--2---:R0:W-:Y:S01]  /*1f450*/  STL [R1+0x24], R22 ;  /* 0x0000241601007387 */ /* 0x0041e20000100800 */
[----:B------:R-:W2:Y:S02]  /*1f460*/  LDL R16, [R1+0x724] ;  /* 0x0007240001107983 */ /* 0x000ea40000100800 */
[----:B------:R-:W3:Y:S01]  /*1f470*/  LDL R7, [R1+0x718] ;  /* 0x0007180001077983 */ /* 0x000ee20000100800 */
[----:B------:R2:W3:Y:S04]  /*1f480*/  @!P1 LDG.E.U16 R0, [R8.64] ;  /* 0x0000000408009981 */ /* 0x0004e8000c1e1500 */
[----:B0-----:R-:W3:Y:S04]  /*1f490*/  LDL R22, [R1+0x720] ;  /* 0x0007200001167983 */ /* 0x001ee80000100800 */
[----:B----4-:R0:W-:Y:S01]  /*1f4a0*/  STL [R1+0x20], R6 ;  /* 0x0000200601007387 */ /* 0x0101e20000100800 */
[----:B------:R-:W4:Y:S03]  /*1f4b0*/  LDL R4, [R1+0x6a0] ;  /* 0x0006a00001047983 */ /* 0x000f260000100800 */
[----:B0-----:R-:W4:Y:S04]  /*1f4c0*/  LDL R6, [R1+0x71c] ;  /* 0x00071c0001067983 */ /* 0x001f280000100800 */
[----:B------:R0:W-:Y:S01]  /*1f4d0*/  STL [R1+0x1c], R3 ;  /* 0x00001c0301007387 */ /* 0x0001e20000100800 */
[----:B------:R-:W4:Y:S02]  /*1f4e0*/  LDL R12, [R1+0x698] ;  /* 0x00069800010c7983 */ /* 0x000f240000100800 */
[----:B------:R-:W4:Y:S02]  /*1f4f0*/  LDL R11, [R1+0x69c] ;  /* 0x00069c00010b7983 */ /* 0x000f240000100800 */
[----:B------:R-:W4:Y:S01]  /*1f500*/  LDL R5, [R1+0x620] ;  /* 0x0006200001057983 */ /* 0x000f220000100800 */
[----:B0-----:R-:W4:Y:S01]  /*1f510*/  LDL R3, [R1+0x6a4] ;  /* 0x0006a40001037983 */ /* 0x001f220000100800 */
[----:B------:R-:W-:Y:S01]  /*1f520*/  PRMT R15, RZ, 0x7610, R15 ;  /* 0x00007610ff0f7816 */ /* 0x000fe2000000000f */
[----:B--2---:R-:W-:-:S02]  /*1f530*/  @!P0 IMAD.MOV.U32 R8, RZ, RZ, R16 ;  /* 0x000000ffff088224 */ /* 0x004fc400078e0010 */
[----:B---3--:R0:W-:Y:S01]  /*1f540*/  STL [R1+0x18], R0 ;  /* 0x0000180001007387 */ /* 0x0081e20000100800 */
[----:B------:R-:W-:-:S03]  /*1f550*/  @!P0 IMAD.MOV.U32 R9, RZ, RZ, R22 ;  /* 0x000000ffff098224 */ /* 0x000fc600078e0016 */
[----:B0-----:R-:W2:Y:S04]  /*1f560*/  LDL R0, [R1+0x624] ;  /* 0x0006240001007983 */ /* 0x001ea80000100800 */
[----:B------:R0:W3:Y:S02]  /*1f570*/  @!P0 LDG.E.U16 R15, [R8.64] ;  /* 0x00000004080f8981 */ /* 0x0000e4000c1e1500 */
[----:B0-----:R-:W-:Y:S02]  /*1f580*/  @!P1 IMAD.MOV.U32 R9, RZ, RZ, R7 ;  /* 0x000000ffff099224 */ /* 0x001fe400078e0007 */
[----:B----4-:R-:W-:Y:S01]  /*1f590*/  @!P1 IMAD.MOV.U32 R8, RZ, RZ, R6 ;  /* 0x000000ffff089224 */ /* 0x010fe200078e0006 */
[----:B------:R-:W4:Y:S04]  /*1f5a0*/  LDL R7, [R1+0x618] ;  /* 0x0006180001077983 */ /* 0x000f280000100800 */
[----:B------:R-:W3:Y:S01]  /*1f5b0*/  LDL R6, [R1+0x61c] ;  /* 0x00061c0001067983 */ /* 0x000ee20000100800 */
[----:B------:R-:W-:-:S02]  /*1f5c0*/  PRMT R14, RZ, 0x7610, R14 ;  /* 0x00007610ff0e7816 */ /* 0x000fc4000000000e */
[----:B------:R-:W-:-:S04]  /*1f5d0*/  PRMT R13, RZ, 0x7610, R13 ;  /* 0x00007610ff0d7816 */ /* 0x000fc8000000000d */
[----:B------:R0:W3:Y:S01]  /*1f5e0*/  @!P1 LDG.E.U16 R14, [R8.64] ;  /* 0x00000004080e9981 */ /* 0x0000e2000c1e1500 */
[----:B------:R-:W-:Y:S01]  /*1f5f0*/  PRMT R10, RZ, 0x7610, R10 ;  /* 0x00007610ff0a7816 */ /* 0x000fe2000000000a */
[----:B0-----:R-:W-:Y:S02]  /*1f600*/  @!P0 IMAD.MOV.U32 R8, RZ, RZ, R3 ;  /* 0x000000ffff088224 */ /* 0x001fe400078e0003 */
[----:B------:R-:W-:Y:S01]  /*1f610*/  @!P0 IMAD.MOV.U32 R9, RZ, RZ, R4 ;  /* 0x000000ffff098224 */ /* 0x000fe200078e0004 */
[----:B------:R-:W-:Y:S02]  /*1f620*/  PRMT R28, RZ, 0x7610, R28 ;  /* 0x00007610ff1c7816 */ /* 0x000fe4000000001c */
[----:B------:R-:W-:Y:S01]  /*1f630*/  PRMT R26, RZ, 0x7610, R26 ;  /* 0x00007610ff1a7816 */ /* 0x000fe2000000001a */
[----:B------:R-:W3:Y:S04]  /*1f640*/  LDL R4, [R1+0x5a0] ;  /* 0x0005a00001047983 */ /* 0x000ee80000100800 */
[----:B------:R0:W3:Y:S04]  /*1f650*/  @!P0 LDG.E.U16 R13, [R8.64] ;  /* 0x00000004080d8981 */ /* 0x0000e8000c1e1500 */
[----:B------:R-:W3:Y:S01]  /*1f660*/  LDL R3, [R1+0x5a4] ;  /* 0x0005a40001037983 */ /* 0x000ee20000100800 */
[----:B0-----:R-:W-:-:S02]  /*1f670*/  @!P1 IMAD.MOV.U32 R8, RZ, RZ, R11 ;  /* 0x000000ffff089224 */ /* 0x001fc400078e000b */
[----:B------:R-:W-:-:S05]  /*1f680*/  @!P1 IMAD.MOV.U32 R9, RZ, RZ, R12 ;  /* 0x000000ffff099224 */ /* 0x000fca00078e000c */
[----:B------:R0:W3:Y:S02]  /*1f690*/  @!P1 LDG.E.U16 R10, [R8.64] ;  /* 0x00000004080a9981 */ /* 0x0000e4000c1e1500 */
[----:B0-----:R-:W-:Y:S02]  /*1f6a0*/  @!P0 IMAD.MOV.U32 R9, RZ, RZ, R5 ;  /* 0x000000ffff098224 */ /* 0x001fe400078e0005 */
[----:B------:R-:W3:Y:S01]  /*1f6b0*/  LDL R5, [R1+0x598] ;  /* 0x0005980001057983 */ /* 0x000ee20000100800 */
[----:B--2---:R-:W-:-:S03]  /*1f6c0*/  @!P0 IMAD.MOV.U32 R8, RZ, RZ, R0 ;  /* 0x000000ffff088224 */ /* 0x004fc600078e0000 */
[----:B------:R-:W2:Y:S04]  /*1f6d0*/  LDL R0, [R1+0x59c] ;  /* 0x00059c0001007983 */ /* 0x000ea80000100800 */
[----:B------:R4:W2:Y:S02]  /*1f6e0*/  @!P0 LDG.E.U16 R28, [R8.64] ;  /* 0x00000004081c8981 */ /* 0x0008a4000c1e1500 */
[----:B----4-:R-:W-:Y:S02]  /*1f6f0*/  @!P1 IMAD.MOV.U32 R9, RZ, RZ, R7 ;  /* 0x000000ffff099224 */ /* 0x010fe400078e0007 */
[----:B---3--:R-:W-:-:S05]  /*1f700*/  @!P1 IMAD.MOV.U32 R8, RZ, RZ, R6 ;  /* 0x000000ffff089224 */ /* 0x008fca00078e0006 */
[----:B------:R0:W3:Y:S01]  /*1f710*/  @!P1 LDG.E.U16 R26, [R8.64] ;  /* 0x00000004081a9981 */ /* 0x0000e2000c1e1500 */
[----:B------:R-:W-:Y:S02]  /*1f720*/  PRMT R20, RZ, 0x7610, R20 ;  /* 0x00007610ff147816 */ /* 0x000fe40000000014 */
[----:B------:R-:W-:Y:S01]  /*1f730*/  PRMT R18, RZ, 0x7610, R18 ;  /* 0x00007610ff127816 */ /* 0x000fe20000000012 */
[----:B0-----:R-:W-:Y:S02]  /*1f740*/  @!P0 IMAD.MOV.U32 R9, RZ, RZ, R4 ;  /* 0x000000ffff098224 */ /* 0x001fe400078e0004 */
[----:B------:R-:W-:-:S05]  /*1f750*/  @!P0 IMAD.MOV.U32 R8, RZ, RZ, R3 ;  /* 0x000000ffff088224 */ /* 0x000fca00078e0003 */
[----:B------:R0:W4:Y:S02]  /*1f760*/  @!P0 LDG.E.U16 R20, [R8.64] ;  /* 0x0000000408148981 */ /* 0x000124000c1e1500 */
[----:B0-----:R-:W-:Y:S02]  /*1f770*/  @!P1 IMAD.MOV.U32 R9, RZ, RZ, R5 ;  /* 0x000000ffff099224 */ /* 0x001fe400078e0005 */
[----:B--2---:R-:W-:Y:S01]  /*1f780*/  STL [R1+0x27f4], R28 ;  /* 0x0027f41c01007387 */ /* 0x004fe20000100800 */
[----:B------:R-:W2:Y:S02]  /*1f790*/  LDL R11, [R1+0x520] ;  /* 0x00052000010b7983 */ /* 0x000ea40000100800 */
[----:B------:R0:W-:Y:S02]  /*1f7a0*/  STL [R1+0x8], R10 ;  /* 0x0000080a01007387 */ /* 0x0001e40000100800 */
[----:B------:R-:W-:-:S05]  /*1f7b0*/  @!P1 IMAD.MOV.U32 R8, RZ, RZ, R0 ;  /* 0x000000ffff089224 */ /* 0x000fca00078e0000 */
[----:B------:R1:W2:Y:S04]  /*1f7c0*/  @!P1 LDG.E.U16 R18, [R8.64] ;  /* 0x0000000408129981 */ /* 0x0002a8000c1e1500 */
[----:B0-----:R-:W2:Y:S04]  /*1f7d0*/  LDL R10, [R1+0x524] ;  /* 0x00052400010a7983 */ /* 0x001ea80000100800 */
[----:B---3--:R-:W-:Y:S01]  /*1f7e0*/  STL [R1+0x27f8], R26 ;  /* 0x0027f81a01007387 */ /* 0x008fe20000100800 */
[----:B------:R-:W3:Y:S02]  /*1f7f0*/  LDL R7, [R1+0x518] ;  /* 0x0005180001077983 */ /* 0x000ee40000100800 */
[----:B------:R-:W3:Y:S02]  /*1f800*/  LDL R3, [R1+0x51c] ;  /* 0x00051c0001037983 */ /* 0x000ee40000100800 */
[----:B------:R-:W3:Y:S01]  /*1f810*/  LDL R6, [R1+0xfc8] ;  /* 0x000fc80001067983 */ /* 0x000ee20000100800 */
[----:B------:R-:W-:Y:S01]  /*1f820*/  STL [R1+0x14], R15 ;  /* 0x0000140f01007387 */ /* 0x000fe20000100800 */
[----:B------:R-:W3:Y:S01]  /*1f830*/  LDL R4, [R1+0xfd4] ;  /* 0x000fd40001047983 */ /* 0x000ee20000100800 */
[----:B-1----:R-:W-:-:S02]  /*1f840*/  PRMT R8, RZ, 0x7610, R8 ;  /* 0x00007610ff087816 */ /* 0x002fc40000000008 */
[----:B------:R-:W-:Y:S01]  /*1f850*/  PRMT R9, RZ, 0x7610, R9 ;  /* 0x00007610ff097816 */ /* 0x000fe20000000009 */
[----:B----4-:R-:W-:Y:S01]  /*1f860*/  STL [R1+0x27fc], R20 ;  /* 0x0027fc1401007387 */ /* 0x010fe20000100800 */
[----:B------:R-:W-:Y:S02]  /*1f870*/  STL [R1+0x10], R14 ;  /* 0x0000100e01007387 */ /* 0x000fe40000100800 */
[----:B------:R-:W4:Y:S02]  /*1f880*/  LDL R5, [R1+0xfd0] ;  /* 0x000fd00001057983 */ /* 0x000f240000100800 */
[----:B------:R-:W4:Y:S01]  /*1f890*/  LDL R0, [R1+0xfdc] ;  /* 0x000fdc0001007983 */ /* 0x000f220000100800 */
[----:B------:R-:W4:Y:S04]  /*1f8a0*/  LDL.LU R22, [R1+0x488] ;  /* 0x0004880001167983 */ /* 0x000f280000300800 */
[----:B--2---:R3:W2:Y:S04]  /*1f8b0*/  @!P0 LDG.E.U16 R8, [R10.64] ;  /* 0x000000040a088981 */ /* 0x0046a8000c1e1500 */
[----:B------:R-:W-:Y:S01]  /*1f8c0*/  STL [R1+0x2800], R18 ;  /* 0x0028001201007387 */ /* 0x000fe20000100800 */
[----:B------:R0:W-:Y:S02]  /*1f8d0*/  STL [R1+0xc], R13 ;  /* 0x00000c0d01007387 */ /* 0x0001e40000100800 */
[----:B---3--:R-:W-:-:S02]  /*1f8e0*/  @!P1 IMAD.MOV.U32 R10, RZ, RZ, R3 ;  /* 0x000000ffff0a9224 */ /* 0x008fc400078e0003 */
[----:B------:R-:W-:Y:S02]  /*1f8f0*/  @!P1 IMAD.MOV.U32 R11, RZ, RZ, R7 ;  /* 0x000000ffff0b9224 */ /* 0x000fe400078e0007 */
[----:B------:R-:W-:Y:S02]  /*1f900*/  @!P0 IMAD.MOV.U32 R12, RZ, RZ, R4 ;  /* 0x000000ffff0c8224 */ /* 0x000fe400078e0004 */
[----:B0-----:R-:W-:Y:S01]  /*1f910*/  @!P0 IMAD.MOV.U32 R13, RZ, RZ, R6 ;  /* 0x000000ffff0d8224 */ /* 0x001fe200078e0006 */
[----:B------:R0:W3:Y:S02]  /*1f920*/  @!P1 LDG.E.U16 R9, [R10.64] ;  /* 0x000000040a099981 */ /* 0x0000e4000c1e1500 */
[----:B0-----:R-:W-:-:S06]  /*1f930*/  PRMT R10, RZ, 0x7610, R10 ;  /* 0x00007610ff0a7816 */ /* 0x001fcc000000000a */
[----:B------:R4:W3:Y:S02]  /*1f940*/  @!P0 LDG.E.U16 R10, [R12.64] ;  /* 0x000000040c0a8981 */ /* 0x0008e4000c1e1500 */
[----:B----4-:R-:W-:Y:S01]  /*1f950*/  @!P1 IMAD.MOV.U32 R13, RZ, RZ, R5 ;  /* 0x000000ffff0d9224 */ /* 0x010fe200078e0005 */
[----:B------:R-:W-:Y:S01]  /*1f960*/  PRMT R11, RZ, 0x7610, R11 ;  /* 0x00007610ff0b7816 */ /* 0x000fe2000000000b */
[----:B------:R-:W-:-:S05]  /*1f970*/  @!P1 IMAD.MOV.U32 R12, RZ, RZ, R0 ;  /* 0x000000ffff0c9224 */ /* 0x000fca00078e0000 */
[----:B------:R0:W4:Y:S04]  /*1f980*/  @!P1 LDG.E.U16 R11, [R12.64] ;  /* 0x000000040c0b9981 */ /* 0x000128000c1e1500 */
[----:B--2---:R1:W-:Y:S01]  /*1f990*/  STL [R1+0x2804], R8 ;  /* 0x0028040801007387 */ /* 0x0043e20000100800 */
[----:B------:R-:W2:Y:S03]  /*1f9a0*/  LDL R3, [R1+0x1054] ;  /* 0x0010540001037983 */ /* 0x000ea60000100800 */
[----:B---3--:R-:W-:Y:S01]  /*1f9b0*/  STL [R1+0x2808], R9 ;  /* 0x0028080901007387 */ /* 0x008fe20000100800 */
[----:B------:R-:W3:Y:S03]  /*1f9c0*/  LDL R4, [R1+0x1048] ;  /* 0x0010480001047983 */ /* 0x000ee60000100800 */
[----:B------:R-:W-:Y:S01]  /*1f9d0*/  STL [R1+0x280c], R10 ;  /* 0x00280c0a01007387 */ /* 0x000fe20000100800 */
[----:B-1----:R-:W4:Y:S02]  /*1f9e0*/  LDL R8, [R1+0x1050] ;  /* 0x0010500001087983 */ /* 0x002f240000100800 */
[----:B------:R-:W4:Y:S02]  /*1f9f0*/  LDL R7, [R1+0x105c] ;  /* 0x00105c0001077983 */ /* 0x000f240000100800 */
[----:B------:R-:W4:Y:S01]  /*1fa00*/  LDL R6, [R1+0xb90] ;  /* 0x000b900001067983 */ /* 0x000f220000100800 */
[----:B------:R-:W4:Y:S04]  /*1fa10*/  LDL R5, [R1+0xb94] ;  /* 0x000b940001057983 */ /* 0x000f280000100800 */
[----:B------:R-:W1:Y:S01]  /*1fa20*/  S2R R16, SR_TID.X ;  /* 0x0000000000107919 */ /* 0x000e620000002100 */
[----:B0-----:R-:W-:-:S02]  /*1fa30*/  PRMT R12, RZ, 0x7610, R12 ;  /* 0x00007610ff0c7816 */ /* 0x001fc4000000000c */
[----:B------:R-:W-:Y:S02]  /*1fa40*/  PRMT R13, RZ, 0x7610, R13 ;  /* 0x00007610ff0d7816 */ /* 0x000fe4000000000d */
[----:B-1----:R-:W-:-:S05]  /*1fa50*/  LOP3.LUT R24, R16, 0x3f, RZ, 0xc0, !PT ;  /* 0x0000003f10187812 */ /* 0x002fca00078ec0ff */
[----:B------:R-:W-:-:S05]  /*1fa60*/  IMAD.SHL.U32 R0, R24, 0x2, RZ ;  /* 0x0000000218007824 */ /* 0x000fca00078e00ff */
[----:B------:R-:W-:Y:S01]  /*1fa70*/  STS.U16 [R0+0x8000], R22 ;  /* 0x0080001600007388 */ /* 0x000fe20000000400 */
[----:B------:R0:W-:Y:S02]  /*1fa80*/  STS.U16 [R0+0x8400], R17 ;  /* 0x0084001100007388 */ /* 0x0001e40000000400 */
[----:B0-----:R-:W-:Y:S01]  /*1fa90*/  PRMT R17, RZ, 0x7610, R17 ;  /* 0x00007610ff117816 */ /* 0x001fe20000000011 */
[----:B--2---:R-:W-:Y:S02]  /*1faa0*/  @!P0 IMAD.MOV.U32 R14, RZ, RZ, R3 ;  /* 0x000000ffff0e8224 */ /* 0x004fe400078e0003 */
[----:B---3--:R-:W-:-:S05]  /*1fab0*/  @!P0 IMAD.MOV.U32 R15, RZ, RZ, R4 ;  /* 0x000000ffff0f8224 */ /* 0x008fca00078e0004 */
[----:B------:R4:W2:Y:S02]  /*1fac0*/  @!P0 LDG.E.U16 R12, [R14.64] ;  /* 0x000000040e0c8981 */ /* 0x0008a4000c1e1500 */
[----:B----4-:R-:W-:Y:S02]  /*1fad0*/  @!P1 IMAD.MOV.U32 R15, RZ, RZ, R8 ;  /* 0x000000ffff0f9224 */ /* 0x010fe400078e0008 */
[----:B------:R-:W-:-:S05]  /*1fae0*/  @!P1 IMAD.MOV.U32 R14, RZ, RZ, R7 ;  /* 0x000000ffff0e9224 */ /* 0x000fca00078e0007 */
[----:B------:R0:W3:Y:S02]  /*1faf0*/  @!P1 LDG.E.U16 R13, [R14.64] ;  /* 0x000000040e0d9981 */ /* 0x0000e4000c1e1500 */
[----:B0-----:R-:W-:Y:S02]  /*1fb00*/  @!P0 IMAD.MOV.U32 R14, RZ, RZ, R5 ;  /* 0x000000ffff0e8224 */ /* 0x001fe400078e0005 */
[----:B------:R-:W-:-:S05]  /*1fb10*/  @!P0 IMAD.MOV.U32 R15, RZ, RZ, R6 ;  /* 0x000000ffff0f8224 */ /* 0x000fca00078e0006 */
[----:B------:R-:W4:Y:S04]  /*1fb20*/  @!P0 LDG.E.U16 R17, [R14.64] ;  /* 0x000000040e118981 */ /* 0x000f28000c1e1500 */
[----:B------:R-:W-:Y:S01]  /*1fb30*/  STL [R1+0x2880], R16 ;  /* 0x0028801001007387 */ /* 0x000fe20000100800 */
[----:B------:R0:W-:Y:S02]  /*1fb40*/  STL [R1+0x2810], R11 ;  /* 0x0028100b01007387 */ /* 0x0001e40000100800 */
[----:B------:R-:W-:Y:S02]  /*1fb50*/  STL [R1+0x2884], R24 ;  /* 0x0028841801007387 */ /* 0x000fe40000100800 */
[----:B------:R-:W4:Y:S01]  /*1fb60*/  LDL R4, [R1+0xb88] ;  /* 0x000b880001047983 */ /* 0x000f220000100800 */
[----:B------:R-:W4:Y:S04]  /*1fb70*/  LDL R3, [R1+0xb8c] ;  /* 0x000b8c0001037983 */ /* 0x000f280000100800 */
[----:B--2---:R1:W-:Y:S01]  /*1fb80*/  STL [R1+0x2814], R12 ;  /* 0x0028140c01007387 */ /* 0x0043e20000100800 */
[----:B0-----:R-:W2:Y:S03]  /*1fb90*/  LDL R11, [R1+0xb14] ;  /* 0x000b1400010b7983 */ /* 0x001ea60000100800 */
[----:B-1----:R-:W2:Y:S04]  /*1fba0*/  LDL R12, [R1+0xb10] ;  /* 0x000b1000010c7983 */ /* 0x002ea80000100800 */
[----:B---3--:R-:W-:Y:S01]  /*1fbb0*/  STL [R1+0x2818], R13 ;  /* 0x0028180d01007387 */ /* 0x008fe20000100800 */
[----:B------:R-:W3:Y:S02]  /*1fbc0*/  LDL R10, [R1+0xb08] ;  /* 0x000b0800010a7983 */ /* 0x000ee40000100800 */
[----:B------:R-:W3:Y:S02]  /*1fbd0*/  LDL R9, [R1+0xb0c] ;  /* 0x000b0c0001097983 */ /* 0x000ee40000100800 */
[----:B------:R-:W3:Y:S01]  /*1fbe0*/  LDL R8, [R1+0xa90] ;  /* 0x000a900001087983 */ /* 0x000ee20000100800 */
[----:B------:R-:W3:Y:S04]  /*1fbf0*/  LDL R7, [R1+0xa94] ;  /* 0x000a940001077983 */ /* 0x000ee80000100800 */
[----:B------:R-:W3:Y:S04]  /*1fc00*/  LDL R5, [R1+0xa8c] ;  /* 0x000a8c0001057983 */ /* 0x000ee80000100800 */
[----:B----4-:R-:W-:Y:S01]  /*1fc10*/  STL [R1+0x281c], R17 ;  /* 0x00281c1101007387 */ /* 0x010fe20000100800 */
[----:B------:R-:W4:Y:S02]  /*1fc20*/  LDL R6, [R1+0xa88] ;  /* 0x000a880001067983 */ /* 0x000f240000100800 */
[----:B------:R-:W-:-:S02]  /*1fc30*/  @!P1 IMAD.MOV.U32 R15, RZ, RZ, R4 ;  /* 0x000000ffff0f9224 */ /* 0x000fc400078e0004 */
[----:B------:R-:W-:Y:S01]  /*1fc40*/  @!P1 IMAD.MOV.U32 R14, RZ, RZ, R3 ;  /* 0x000000ffff0e9224 */ /* 0x000fe200078e0003 */
[----:B------:R-:W4:Y:S04]  /*1fc50*/  LDL R4, [R1+0xa10] ;  /* 0x000a100001047983 */ /* 0x000f280000100800 */
[----:B------:R-:W4:Y:S04]  /*1fc60*/  LDL R3, [R1+0xa14] ;  /* 0x000a140001037983 */ /* 0x000f280000100800 */
[----:B------:R0:W-:Y:S01]  /*1fc70*/  STS.U16 [R0+0x8800], R19 ;  /* 0x0088001300007388 */ /* 0x0001e20000000400 */
[----:B------:R1:W-:Y:S01]  /*1fc80*/  STS.U16 [R0+0x8c00], R21 ;  /* 0x008c001500007388 */ /* 0x0003e20000000400 */
[----:B0-----:R-:W-:-:S02]  /*1fc90*/  PRMT R19, RZ, 0x7610, R19 ;  /* 0x00007610ff137816 */ /* 0x001fc40000000013 */
[----:B-1----:R-:W-:-:S04]  /*1fca0*/  PRMT R21, RZ, 0x7610, R21 ;  /* 0x00007610ff157816 */ /* 0x002fc80000000015 */
[----:B------:R2:W4:Y:S04]  /*1fcb0*/  @!P1 LDG.E.U16 R19, [R14.64] ;  /* 0x000000040e139981 */ /* 0x000528000c1e1500 */
[----:B------:R0:W-:Y:S01]  /*1fcc0*/  STS.U16 [R0+0x9000], R23 ;  /* 0x0090001700007388 */ /* 0x0001e20000000400 */
[----:B------:R1:W-:Y:S01]  /*1fcd0*/  STS.U16 [R0+0x9400], R25 ;  /* 0x0094001900007388 */ /* 0x0003e20000000400 */
[----:B0-----:R-:W-:Y:S02]  /*1fce0*/  PRMT R23, RZ, 0x7610, R23 ;  /* 0x00007610ff177816 */ /* 0x001fe40000000017 */
[----:B-1----:R-:W-:Y:S01]  /*1fcf0*/  PRMT R25, RZ, 0x7610, R25 ;  /* 0x00007610ff197816 */ /* 0x002fe20000000019 */
[----:B------:R0:W-:Y:S02]  /*1fd00*/  STS.U16 [R0+0x9800], R27 ;  /* 0x0098001b00007388 */ /* 0x0001e40000000400 */
[----:B0-----:R-:W-:Y:S01]  /*1fd10*/  PRMT R27, RZ, 0x7610, R27 ;  /* 0x00007610ff1b7816 */ /* 0x001fe2000000001b */
[----:B--2---:R-:W-:-:S02]  /*1fd20*/  @!P0 IMAD.MOV.U32 R14, RZ, RZ, R11 ;  /* 0x000000ffff0e8224 */ /* 0x004fc400078e000b */
[----:B------:R-:W-:-:S05]  /*1fd30*/  @!P0 IMAD.MOV.U32 R15, RZ, RZ, R12 ;  /* 0x000000ffff0f8224 */ /* 0x000fca00078e000c */
[----:B------:R3:W2:Y:S02]  /*1fd40*/  @!P0 LDG.E.U16 R21, [R14.64] ;  /* 0x000000040e158981 */ /* 0x0006a4000c1e1500 */
[----:B---3--:R-:W-:Y:S02]  /*1fd50*/  @!P1 IMAD.MOV.U32 R14, RZ, RZ, R9 ;  /* 0x000000ffff0e9224 */ /* 0x008fe400078e0009 */
[----:B------:R-:W-:-:S05]  /*1fd60*/  @!P1 IMAD.MOV.U32 R15, RZ, RZ, R10 ;  /* 0x000000ffff0f9224 */ /* 0x000fca00078e000a */
[----:B------:R0:W3:Y:S02]  /*1fd70*/  @!P1 LDG.E.U16 R23, [R14.64] ;  /* 0x000000040e179981 */ /* 0x0000e4000c1e1500 */
[----:B0-----:R-:W-:Y:S02]  /*1fd80*/  @!P0 IMAD.MOV.U32 R14, RZ, RZ, R7 ;  /* 0x000000ffff0e8224 */ /* 0x001fe400078e0007 */
[----:B------:R-:W-:-:S05]  /*1fd90*/  @!P0 IMAD.MOV.U32 R15, RZ, RZ, R8 ;  /* 0x000000ffff0f8224 */ /* 0x000fca00078e0008 */
[----:B------:R0:W3:Y:S02]  /*1fda0*/  @!P0 LDG.E.U16 R25, [R14.64] ;  /* 0x000000040e198981 */ /* 0x0000e4000c1e1500 */
[----:B0-----:R-:W-:Y:S02]  /*1fdb0*/  @!P1 IMAD.MOV.U32 R14, RZ, RZ, R5 ;  /* 0x000000ffff0e9224 */ /* 0x001fe400078e0005 */
[----:B----4-:R-:W-:-:S05]  /*1fdc0*/  @!P1 IMAD.MOV.U32 R15, RZ, RZ, R6 ;  /* 0x000000ffff0f9224 */ /* 0x010fca00078e0006 */
[----:B------:R0:W4:Y:S04]  /*1fdd0*/  @!P1 LDG.E.U16 R27, [R14.64] ;  /* 0x000000040e1b9981 */ /* 0x000128000c1e1500 */
[----:B------:R1:W-:Y:S01]  /*1fde0*/  STS.U16 [R0+0x9c00], R29 ;  /* 0x009c001d00007388 */ /* 0x0003e20000000400 */
[----:B0-----:R-:W-:Y:S01]  /*1fdf0*/  @!P0 IMAD.MOV.U32 R14, RZ, RZ, R3 ;  /* 0x000000ffff0e8224 */ /* 0x001fe200078e0003 */
[----:B-1----:R-:W-:Y:S01]  /*1fe00*/  PRMT R29, RZ, 0x7610, R29 ;  /* 0x00007610ff1d7816 */ /* 0x002fe2000000001d */
[----:B------:R-:W-:-:S05]  /*1fe10*/  @!P0 IMAD.MOV.U32 R15, RZ, RZ, R4 ;  /* 0x000000ffff0f8224 */ /* 0x000fca00078e0004 */
[----:B------:R-:W4:Y:S04]  /*1fe20*/  @!P0 LDG.E.U16 R29, [R14.64] ;  /* 0x000000040e1d8981 */ /* 0x000f28000c1e1500 */
[----:B------:R-:W-:Y:S04]  /*1fe30*/  STL [R1+0x2820], R19 ;  /* 0x0028201301007387 */ /* 0x000fe80000100800 */
[----:B--2---:R-:W-:Y:S04]  /*1fe40*/  STL [R1+0x2824], R21 ;  /* 0x0028241501007387 */ /* 0x004fe80000100800 */
[----:B---3--:R-:W-:Y:S04]  /*1fe50*/  STL [R1+0x2828], R23 ;  /* 0x0028281701007387 */ /* 0x008fe80000100800 */
[----:B------:R0:W-:Y:S04]  /*1fe60*/  STL [R1+0x282c], R25 ;  /* 0x00282c1901007387 */ /* 0x0001e80000100800 */
[----:B----4-:R-:W-:Y:S01]  /*1fe70*/  STL [R1+0x2830], R27 ;  /* 0x0028301b01007387 */ /* 0x010fe20000100800 */
[----:B0-----:R-:W2:Y:S02]  /*1fe80*/  LDL.LU R25, [R1+0x3c4] ;  /* 0x0003c40001197983 */ /* 0x001ea40000300800 */
[----:B------:R-:W3:Y:S02]  /*1fe90*/  LDL.LU R23, [R1+0x194] ;  /* 0x0001940001177983 */ /* 0x000ee40000300800 */
[----:B------:R-:W4:Y:S01]  /*1fea0*/  LDL.LU R21, [R1+0x174] ;  /* 0x0001740001157983 */ /* 0x000f220000300800 */
[----:B------:R-:W4:Y:S01]  /*1feb0*/  LDL.LU R19, [R1+0x154] ;  /* 0x0001540001137983 */ /* 0x000f220000300800 */
[----:B------:R-:W4:Y:S02]  /*1fec0*/  LDL.LU R17, [R1+0x114] ;  /* 0x0001140001117983 */ /* 0x000f240000300800 */
[----:B------:R-:W4:Y:S02]  /*1fed0*/  LDL.LU R13, [R1+0xf4] ;  /* 0x0000f400010d7983 */ /* 0x000f240000300800 */
        /* <DEDUP_REMOVED lines=17> */
[----:B------:R-:W-:Y:S01]  /*1fff0*/  STL [R1+0x2834], R29 ;  /* 0x0028341d01007387 */ /* 0x000fe20000100800 */
[----:B------:R-:W-:Y:S02]  /*20000*/  STL [R1+0x25b0], R15 ;  /* 0x0025b00f01007387 */ /* 0x000fe40000100800 */
[----:B------:R-:W-:Y:S02]  /*20010*/  STL [R1+0x25b4], R15 ;  /* 0x0025b40f01007387 */ /* 0x000fe40000100800 */
[----:B------:R-:W-:Y:S01]  /*20020*/  STL [R1+0x25b8], R15 ;  /* 0x0025b80f01007387 */ /* 0x000fe20000100800 */
        /* <DEDUP_REMOVED lines=77> */
[----:B------:R-:W-:Y:S03]  /*20500*/  STL [R1+0x2838], R14 ;  /* 0x0028380e01007387 */ /* 0x000fe60000100800 */
[----:B--2---:R-:W-:Y:S01]  /*20510*/  STS.U16 [R0+0xa000], R25 ;  /* 0x00a0001900007388 */ /* 0x004fe20000000400 */
[----:B---3--:R-:W-:Y:S02]  /*20520*/  STS.U16 [R0+0xa400], R23 ;  /* 0x00a4001700007388 */ /* 0x008fe40000000400 */
[----:B----4-:R-:W-:Y:S01]  /*20530*/  STS.U16 [R0+0xa800], R21 ;  /* 0x00a8001500007388 */ /* 0x010fe20000000400 */
[----:B------:R-:W-:Y:S04]  /*20540*/  STS.U16 [R0+0xac00], R19 ;  /* 0x00ac001300007388 */ /* 0x000fe80000000400 */
[----:B------:R0:W-:Y:S01]  /*20550*/  STS.U16 [R0+0xb000], R2 ;  /* 0x00b0000200007388 */ /* 0x0001e20000000400 */
[----:B------:R-:W-:Y:S02]  /*20560*/  STS.U16 [R0+0xb400], R17 ;  /* 0x00b4001100007388 */ /* 0x000fe40000000400 */
[----:B------:R-:W-:Y:S02]  /*20570*/  STS.U16 [R0+0xb800], R13 ;  /* 0x00b8000d00007388 */ /* 0x000fe40000000400 */
[----:B------:R-:W-:Y:S01]  /*20580*/  STS.U16 [R0+0xbc00], R12 ;  /* 0x00bc000c00007388 */ /* 0x000fe20000000400 */
[----:B0-----:R-:W-:-:S05]  /*20590*/  LOP3.LUT R2, R0, 0x10, RZ, 0x3c, !PT ;  /* 0x0000001000027812 */ /* 0x001fca00078e3cff */
[----:B------:R0:W-:Y:S01]  /*205a0*/  STS.U16 [R2+0x8080], R3 ;  /* 0x0080800302007388 */ /* 0x0001e20000000400 */
[----:B------:R1:W-:Y:S03]  /*205b0*/  STS.U16 [R2+0x8480], R24 ;  /* 0x0084801802007388 */ /* 0x0003e60000000400 */
[----:B0-----:R-:W2:Y:S01]  /*205c0*/  LDL.LU R3, [R1+0x4b0] ;  /* 0x0004b00001037983 */ /* 0x001ea20000300800 */
[----:B------:R-:W-:Y:S02]  /*205d0*/  STL [R1+0x2874], R0 ;  /* 0x0028740001007387 */ /* 0x000fe40000100800 */
[----:B-1----:R-:W3:Y:S02]  /*205e0*/  LDL.LU R24, [R1+0x474] ;  /* 0x0004740001187983 */ /* 0x002ee40000300800 */
[----:B------:R-:W-:Y:S01]  /*205f0*/  STS.U16 [R2+0x8880], R11 ;  /* 0x0088800b02007388 */ /* 0x000fe20000000400 */
[----:B------:R-:W-:Y:S01]  /*20600*/  STS.U16 [R2+0x8c80], R16 ;  /* 0x008c801002007388 */ /* 0x000fe20000000400 */
[----:B------:R-:W-:Y:S02]  /*20610*/  STS.U16 [R2+0x9080], R10 ;  /* 0x0090800a02007388 */ /* 0x000fe40000000400 */
[----:B------:R-:W-:Y:S02]  /*20620*/  STS.U16 [R2+0x9480], R9 ;  /* 0x0094800902007388 */ /* 0x000fe40000000400 */
        /* <DEDUP_REMOVED lines=10> */
[----:B------:R-:W-:-:S03]  /*206d0*/  LOP3.LUT R15, R0, 0x20, RZ, 0x3c, !PT ;  /* 0x00000020000f7812 */ /* 0x000fc600078e3cff */
[----:B---3--:R0:W-:Y:S04]  /*206e0*/  STL [R1+0x2888], R24 ;  /* 0x0028881801007387 */ /* 0x0081e80000100800 */
[----:B0-----:R-:W3:Y:S01]  /*206f0*/  LDL.LU R24, [R1+0x494] ;  /* 0x0004940001187983 */ /* 0x001ee20000300800 */
        /* <DEDUP_REMOVED lines=8> */
[----:B------:R0:W-:Y:S03]  /*20780*/  STL [R1+0x2864], R2 ;  /* 0x0028640201007387 */ /* 0x0001e60000100800 */
[----:B0-----:R-:W4:Y:S01]  /*20790*/  LDL.LU R2, [R1+0x434] ;  /* 0x0004340001027983 */ /* 0x001f220000300800 */
        /* <DEDUP_REMOVED lines=15> */
[----:B------:R-:W4:Y:S04]  /*20890*/  LDL.LU R5, [R1+0x148] ;  /* 0x0001480001057983 */ /* 0x000f280000300800 */
[----:B--2---:R0:W-:Y:S01]  /*208a0*/  STS.U16 [R15+0x8100], R3 ;  /* 0x008100030f007388 */ /* 0x0041e20000000400 */
[----:B------:R-:W2:Y:S03]  /*208b0*/  LDL.LU R4, [R1+0x128] ;  /* 0x0001280001047983 */ /* 0x000ea60000300800 */
[----:B0-----:R-:W2:Y:S04]  /*208c0*/  LDL.LU R3, [R1+0x108] ;  /* 0x0001080001037983 */ /* 0x001ea80000300800 */
[----:B---3--:R0:W-:Y:S04]  /*208d0*/  STS.U16 [R15+0x8500], R24 ;  /* 0x008500180f007388 */ /* 0x0081e80000000400 */
[----:B0-----:R-:W3:Y:S04]  /*208e0*/  LDL.LU R24, [R1+0x2888] ;  /* 0x0028880001187983 */ /* 0x001ee80000300800 */
[----:B---3--:R0:W-:Y:S01]  /*208f0*/  STS.U16 [R15+0x8900], R24 ;  /* 0x008900180f007388 */ /* 0x0081e20000000400 */
[----:B----4-:R-:W-:Y:S02]  /*20900*/  STS.U16 [R15+0x8d00], R16 ;  /* 0x008d00100f007388 */ /* 0x010fe40000000400 */
[----:B------:R-:W-:Y:S02]  /*20910*/  STS.U16 [R15+0x9100], R2 ;  /* 0x009100020f007388 */ /* 0x000fe40000000400 */
[----:B------:R1:W-:Y:S01]  /*20920*/  STS.U16 [R15+0x9500], R22 ;  /* 0x009500160f007388 */ /* 0x0003e20000000400 */
[----:B0-----:R-:W3:Y:S04]  /*20930*/  LDL.LU R24, [R1+0x2884] ;  /* 0x0028840001187983 */ /* 0x001ee80000300800 */
[----:B-1----:R-:W0:Y:S04]  /*20940*/  S2R R22, SR_TID.X ;  /* 0x0000000000167919 */ /* 0x002e280000002100 */
[----:B------:R-:W-:Y:S01]  /*20950*/  STS.U16 [R15+0x9900], R0 ;  /* 0x009900000f007388 */ /* 0x000fe20000000400 */
[----:B------:R-:W-:Y:S02]  /*20960*/  STS.U16 [R15+0x9d00], R14 ;  /* 0x009d000e0f007388 */ /* 0x000fe40000000400 */
[----:B------:R-:W-:Y:S02]  /*20970*/  STS.U16 [R15+0xa100], R29 ;  /* 0x00a1001d0f007388 */ /* 0x000fe40000000400 */
[----:B------:R-:W-:Y:S01]  /*20980*/  STS.U16 [R15+0xa500], R27 ;  /* 0x00a5001b0f007388 */ /* 0x000fe20000000400 */
[----:B------:R-:W-:Y:S01]  /*20990*/  STS.U16 [R15+0xa900], R25 ;  /* 0x00a900190f007388 */ /* 0x000fe20000000400 */
[----:B------:R1:W-:Y:S02]  /*209a0*/  STS.U16 [R15+0xad00], R19 ;  /* 0x00ad00130f007388 */ /* 0x0003e40000000400 */
[----:B------:R-:W-:Y:S02]  /*209b0*/  STS.U16 [R15+0xb100], R23 ;  /* 0x00b100170f007388 */ /* 0x000fe40000000400 */
[----:B------:R-:W-:Y:S01]  /*209c0*/  STS.U16 [R15+0xb500], R21 ;  /* 0x00b500150f007388 */ /* 0x000fe20000000400 */
[----:B------:R-:W-:Y:S01]  /*209d0*/  STS.U16 [R15+0xb900], R17 ;  /* 0x00b900110f007388 */ /* 0x000fe20000000400 */
[----:B------:R-:W-:Y:S03]  /*209e0*/  STS.U16 [R15+0xbd00], R13 ;  /* 0x00bd000d0f007388 */ /* 0x000fe60000000400 */
[----:B------:R-:W4:Y:S01]  /*209f0*/  LDL.LU R16, [R1+0x2880] ;  /* 0x0028800001107983 */ /* 0x000f220000300800 */
[----:B0-----:R-:W-:-:S05]  /*20a00*/  LOP3.LUT R22, R22, 0x3f, RZ, 0xc0, !PT ;  /* 0x0000003f16167812 */ /* 0x001fca00078ec0ff */
[----:B-1----:R-:W-:Y:S02]  /*20a10*/  IMAD.SHL.U32 R19, R22, 0x2, RZ ;  /* 0x0000000216137824 */ /* 0x002fe400078e00ff */
[----:B------:R-:W3:Y:S03]  /*20a20*/  LDL.LU R22, [R1+0xe8] ;  /* 0x0000e80001167983 */ /* 0x000ee60000300800 */
[----:B------:R-:W-:-:S05]  /*20a30*/  LOP3.LUT R0, R19, 0x30, RZ, 0x3c, !PT ;  /* 0x0000003013007812 */ /* 0x000fca00078e3cff */
        /* <DEDUP_REMOVED lines=12> */
[----:B--2---:R-:W-:Y:S04]  /*20b00*/  STS.U16 [R0+0xb180], R4 ;  /* 0x00b1800400007388 */ /* 0x004fe80000000400 */
[----:B------:R-:W-:Y:S01]  /*20b10*/  STL [R1+0x283c], R15 ;  /* 0x00283c0f01007387 */ /* 0x000fe20000100800 */
[----:B------:R0:W-:Y:S03]  /*20b20*/  STS.U16 [R0+0xb580], R3 ;  /* 0x00b5800300007388 */ /* 0x0001e60000000400 */
[----:B0-----:R-:W2:Y:S04]  /*20b30*/  LDL.LU R0, [R1+0x4a8] ;  /* 0x0004a80001007983 */ /* 0x001ea80000300800 */
[----:B--2---:R0:W-:Y:S04]  /*20b40*/  STL [R1+0x2878], R0 ;  /* 0x0028780001007387 */ /* 0x0041e80000100800 */
[----:B0-----:R-:W2:Y:S01]  /*20b50*/  LDL.LU R0, [R1+0xc8] ;  /* 0x0000c80001007983 */ /* 0x001ea20000300800 */
[----:B------:R-:W2:Y:S01]  /*20b60*/  LDL.LU R15, [R1+0x48c] ;  /* 0x00048c00010f7983 */ /* 0x000ea20000300800 */
[----:B----4-:R-:W-:-:S05]  /*20b70*/  LOP3.LUT R16, R16, 0x3f, RZ, 0xc0, !PT ;  /* 0x0000003f10107812 */ /* 0x010fca00078ec0ff */
[----:B------:R-:W-:Y:S02]  /*20b80*/  IMAD.SHL.U32 R16, R16, 0x2, RZ ;  /* 0x0000000210107824 */ /* 0x000fe400078e00ff */
[----:B---3--:R-:W-:Y:S01]  /*20b90*/  IMAD.SHL.U32 R12, R24, 0x2, RZ ;  /* 0x00000002180c7824 */ /* 0x008fe200078e00ff */
[----:B--2---:R0:W-:Y:S01]  /*20ba0*/  STL [R1+0x287c], R15 ;  /* 0x00287c0f01007387 */ /* 0x0041e20000100800 */
[----:B------:R-:W2:Y:S02]  /*20bb0*/  LDL.LU R14, [R1+0x46c] ;  /* 0x00046c00010e7983 */ /* 0x000ea40000300800 */
[----:B------:R-:W3:Y:S02]  /*20bc0*/  LDL.LU R29, [R1+0x448] ;  /* 0x00044800011d7983 */ /* 0x000ee40000300800 */
[----:B------:R-:W4:Y:S01]  /*20bd0*/  LDL.LU R27, [R1+0x42c] ;  /* 0x00042c00011b7983 */ /* 0x000f220000300800 */
[----:B------:R-:W2:Y:S01]  /*20be0*/  LDL.LU R3, [R1+0x410] ;  /* 0x0004100001037983 */ /* 0x000ea20000300800 */
[----:B0-----:R-:W-:-:S03]  /*20bf0*/  LOP3.LUT R15, R16, 0x30, RZ, 0x3c, !PT ;  /* 0x00000030100f7812 */ /* 0x001fc600078e3cff */
[----:B------:R-:W2:Y:S01]  /*20c00*/  LDL.LU R16, [R1+0x3f4] ;  /* 0x0003f40001107983 */ /* 0x000ea20000300800 */
[----:B------:R-:W2:Y:S02]  /*20c10*/  LDL.LU R25, [R1+0x3d8] ;  /* 0x0003d80001197983 */ /* 0x000ea40000300800 */
[----:B------:R-:W2:Y:S02]  /*20c20*/  LDL.LU R23, [R1+0x1a4] ;  /* 0x0001a40001177983 */ /* 0x000ea40000300800 */
[----:B------:R-:W2:Y:S01]  /*20c30*/  LDL.LU R21, [R1+0x184] ;  /* 0x0001840001157983 */ /* 0x000ea20000300800 */
        /* <DEDUP_REMOVED lines=13> */
[----:B------:R-:W2:Y:S03]  /*20d10*/  LDL.LU R5, [R1+0x3d4] ;  /* 0x0003d40001057983 */ /* 0x000ea60000300800 */
[----:B------:R0:W-:Y:S01]  /*20d20*/  STS.U16 [R15+0xb980], R22 ;  /* 0x00b980160f007388 */ /* 0x0001e20000000400 */
[----:B------:R-:W2:Y:S02]  /*20d30*/  LDL.LU R4, [R1+0x1a0] ;  /* 0x0001a00001047983 */ /* 0x000ea40000300800 */
[----:B------:R1:W-:Y:S01]  /*20d40*/  STS.U16 [R15+0xbd80], R0 ;  /* 0x00bd80000f007388 */ /* 0x0003e20000000400 */
[----:B0-----:R-:W2:Y:S01]  /*20d50*/  LDL.LU R22, [R1+0x180] ;  /* 0x0001800001167983 */ /* 0x001ea20000300800 */
[----:B------:R-:W2:Y:S02]  /*20d60*/  LDL.LU R24, [R1+0x160] ;  /* 0x0001600001187983 */ /* 0x000ea40000300800 */
[----:B-1----:R-:W2:Y:S02]  /*20d70*/  LDL.LU R15, [R1+0x287c] ;  /* 0x00287c00010f7983 */ /* 0x002ea40000300800 */
[----:B------:R-:W2:Y:S01]  /*20d80*/  LDL.LU R0, [R1+0x2878] ;  /* 0x0028780001007983 */ /* 0x000ea20000300800 */
[----:B------:R-:W-:-:S05]  /*20d90*/  LOP3.LUT R2, R12, 0x40, RZ, 0x3c, !PT ;  /* 0x000000400c027812 */ /* 0x000fca00078e3cff */
[----:B--2---:R0:W-:Y:S01]  /*20da0*/  STS.U16 [R2+0x8200], R0 ;  /* 0x0082000002007388 */ /* 0x0041e20000000400 */
[----:B------:R-:W-:Y:S02]  /*20db0*/  STS.U16 [R2+0x8600], R15 ;  /* 0x0086000f02007388 */ /* 0x000fe40000000400 */
[----:B------:R-:W-:Y:S02]  /*20dc0*/  STS.U16 [R2+0x8a00], R14 ;  /* 0x008a000e02007388 */ /* 0x000fe40000000400 */
[----:B---3--:R-:W-:Y:S01]  /*20dd0*/  STS.U16 [R2+0x8e00], R29 ;  /* 0x008e001d02007388 */ /* 0x008fe20000000400 */
[----:B----4-:R-:W-:Y:S01]  /*20de0*/  STS.U16 [R2+0x9200], R27 ;  /* 0x0092001b02007388 */ /* 0x010fe20000000400 */
[----:B------:R1:W-:Y:S02]  /*20df0*/  STS.U16 [R2+0x9600], R3 ;  /* 0x0096000302007388 */ /* 0x0003e40000000400 */
[----:B------:R2:W-:Y:S01]  /*20e00*/  STS.U16 [R2+0x9a00], R16 ;  /* 0x009a001002007388 */ /* 0x0005e20000000400 */
[----:B0-----:R-:W3:Y:S04]  /*20e10*/  LDL.LU R0, [R1+0x2874] ;  /* 0x0028740001007983 */ /* 0x001ee80000300800 */
[----:B-1----:R-:W4:Y:S01]  /*20e20*/  LDL.LU R3, [R1+0x140] ;  /* 0x0001400001037983 */ /* 0x002f220000300800 */
[----:B--2---:R-:W2:Y:S02]  /*20e30*/  LDL.LU R16, [R1+0x120] ;  /* 0x0001200001107983 */ /* 0x004ea40000300800 */
[----:B------:R-:W2:Y:S02]  /*20e40*/  LDL.LU R14, [R1+0xc0] ;  /* 0x0000c000010e7983 */ /* 0x000ea40000300800 */
[----:B--2---:R0:W-:Y:S04]  /*20e50*/  STL [R1+0x286c], R14 ;  /* 0x00286c0e01007387 */ /* 0x0041e80000100800 */
[----:B0-----:R-:W2:Y:S01]  /*20e60*/  LDL.LU R14, [R1+0xe0] ;  /* 0x0000e000010e7983 */ /* 0x001ea20000300800 */
[----:B------:R-:W-:Y:S02]  /*20e70*/  STS.U16 [R2+0x9e00], R25 ;  /* 0x009e001902007388 */ /* 0x000fe40000000400 */
[----:B------:R-:W-:Y:S02]  /*20e80*/  STS.U16 [R2+0xa200], R23 ;  /* 0x00a2001702007388 */ /* 0x000fe40000000400 */
[----:B------:R-:W-:Y:S01]  /*20e90*/  STS.U16 [R2+0xa600], R21 ;  /* 0x00a6001502007388 */ /* 0x000fe20000000400 */
[----:B------:R-:W-:Y:S01]  /*20ea0*/  STS.U16 [R2+0xaa00], R19 ;  /* 0x00aa001302007388 */ /* 0x000fe20000000400 */
[----:B------:R-:W-:Y:S01]  /*20eb0*/  STS.U16 [R2+0xae00], R17 ;  /* 0x00ae001102007388 */ /* 0x000fe20000000400 */
[----:B------:R-:W-:Y:S01]  /*20ec0*/  LOP3.LUT R15, R12, 0x50, RZ, 0x3c, !PT ;  /* 0x000000500c0f7812 */ /* 0x000fe200078e3cff */
        /* <DEDUP_REMOVED lines=14> */
[----:B------:R-:W-:Y:S03]  /*20fb0*/  STS.U16 [R15+0xaa80], R24 ;  /* 0x00aa80180f007388 */ /* 0x000fe60000000400 */
[----:B--2---:R0:W-:Y:S04]  /*20fc0*/  STL [R1+0x2870], R14 ;  /* 0x0028700e01007387 */ /* 0x0041e80000100800 */
[----:B0-----:R-:W2:Y:S01]  /*20fd0*/  LDL.LU R14, [R1+0x100] ;  /* 0x00010000010e7983 */ /* 0x001ea20000300800 */
[----:B------:R-:W3:Y:S02]  /*20fe0*/  LDL.LU R29, [R1+0x4a0] ;  /* 0x0004a000011d7983 */ /* 0x000ee40000300800 */
[----:B------:R-:W3:Y:S02]  /*20ff0*/  LDL.LU R22, [R1+0x480] ;  /* 0x0004800001167983 */ /* 0x000ee40000300800 */
[----:B------:R-:W3:Y:S01]  /*21000*/  LDL.LU R24, [R1+0x45c] ;  /* 0x00045c0001187983 */ /* 0x000ee20000300800 */
[----:B------:R-:W3:Y:S01]  /*21010*/  LDL.LU R27, [R1+0x440] ;  /* 0x00044000011b7983 */ /* 0x000ee20000300800 */
        /* <DEDUP_REMOVED lines=17> */
[----:B------:R-:W3:Y:S01]  /*21130*/  LDL.LU R5, [R1+0x404] ;  /* 0x0004040001057983 */ /* 0x000ee20000300800 */
[----:B----4-:R0:W-:Y:S01]  /*21140*/  STS.U16 [R15+0xae80], R3 ;  /* 0x00ae80030f007388 */ /* 0x0101e20000000400 */
[----:B------:R-:W4:Y:S02]  /*21150*/  LDL.LU R4, [R1+0x3e8] ;  /* 0x0003e80001047983 */ /* 0x000f240000300800 */
[----:B------:R1:W-:Y:S01]  /*21160*/  STS.U16 [R15+0xb280], R16 ;  /* 0x00b280100f007388 */ /* 0x0003e20000000400 */
[----:B0-----:R-:W4:Y:S01]  /*21170*/  LDL.LU R3, [R1+0x3c8] ;  /* 0x0003c80001037983 */ /* 0x001f220000300800 */
[----:B-1----:R-:W4:Y:S03]  /*21180*/  LDL.LU R16, [R1+0x198] ;  /* 0x0001980001107983 */ /* 0x002f260000300800 */
[----:B--2---:R0:W-:Y:S04]  /*21190*/  STS.U16 [R15+0xb680], R14 ;  /* 0x00b6800e0f007388 */ /* 0x0041e80000000400 */
[----:B0-----:R-:W2:Y:S01]  /*211a0*/  LDL.LU R14, [R1+0x2870] ;  /* 0x00287000010e7983 */ /* 0x001ea20000300800 */
[----:B---3--:R-:W-:-:S03]  /*211b0*/  LOP3.LUT R2, R0, 0x60, RZ, 0x3c, !PT ;  /* 0x0000006000027812 */ /* 0x008fc600078e3cff */
[----:B--2---:R0:W-:Y:S04]  /*211c0*/  STS.U16 [R15+0xba80], R14 ;  /* 0x00ba800e0f007388 */ /* 0x0041e80000000400 */
[----:B0-----:R-:W2:Y:S04]  /*211d0*/  LDL.LU R14, [R1+0x286c] ;  /* 0x00286c00010e7983 */ /* 0x001ea80000300800 */
[----:B--2---:R-:W-:Y:S01]  /*211e0*/  STS.U16 [R15+0xbe80], R14 ;  /* 0x00be800e0f007388 */ /* 0x004fe20000000400 */
[----:B------:R-:W-:Y:S02]  /*211f0*/  STS.U16 [R2+0x8300], R29 ;  /* 0x0083001d02007388 */ /* 0x000fe40000000400 */
[----:B------:R0:W-:Y:S02]  /*21200*/  STS.U16 [R2+0x8700], R22 ;  /* 0x0087001602007388 */ /* 0x0001e40000000400 */
[----:B------:R1:W-:Y:S01]  /*21210*/  STS.U16 [R2+0x8b00], R24 ;  /* 0x008b001802007388 */ /* 0x0003e20000000400 */
        /* <DEDUP_REMOVED lines=10> */
[----:B------:R-:W-:Y:S01]  /*212c0*/  STS.U16 [R2+0xb700], R9 ;  /* 0x00b7000902007388 */ /* 0x000fe20000000400 */
[----:B0-----:R-:W2:Y:S01]  /*212d0*/  LDL.LU R22, [R1+0x178] ;  /* 0x0001780001167983 */ /* 0x001ea20000300800 */
[----:B------:R-:W-:Y:S02]  /*212e0*/  STS.U16 [R2+0xbb00], R8 ;  /* 0x00bb000802007388 */ /* 0x000fe40000000400 */
[----:B-1----:R-:W3:Y:S02]  /*212f0*/  LDL.LU R24, [R1+0x158] ;  /* 0x0001580001187983 */ /* 0x002ee40000300800 */
[----:B------:R0:W-:Y:S02]  /*21300*/  STS.U16 [R2+0xbf00], R18 ;  /* 0x00bf001202007388 */ /* 0x0001e40000000400 */
[----:B0-----:R-:W2:Y:S01]  /*21310*/  LDL.LU R2, [R1+0x118] ;  /* 0x0001180001027983 */ /* 0x001ea20000300800 */
[----:B------:R-:W-:-:S05]  /*21320*/  LOP3.LUT R0, R0, 0x70, RZ, 0x3c, !PT ;  /* 0x0000007000007812 */ /* 0x000fca00078e3cff */
[----:B------:R-:W-:Y:S01]  /*21330*/  STS.U16 [R0+0x8380], R20 ;  /* 0x0083801400007388 */ /* 0x000fe20000000400 */
[----:B------:R-:W-:Y:S02]  /*21340*/  STS.U16 [R0+0x8780], R26 ;  /* 0x0087801a00007388 */ /* 0x000fe40000000400 */
[----:B------:R-:W-:Y:S02]  /*21350*/  STS.U16 [R0+0x8b80], R28 ;  /* 0x008b801c00007388 */ /* 0x000fe40000000400 */
[----:B------:R-:W-:Y:S01]  /*21360*/  STS.U16 [R0+0x8f80], R7 ;  /* 0x008f800700007388 */ /* 0x000fe20000000400 */
[----:B------:R-:W-:Y:S01]  /*21370*/  STS.U16 [R0+0x9380], R6 ;  /* 0x0093800600007388 */ /* 0x000fe20000000400 */
[----:B------:R-:W-:Y:S02]  /*21380*/  STS.U16 [R0+0x9780], R5 ;  /* 0x0097800500007388 */ /* 0x000fe40000000400 */
[----:B----4-:R-:W-:Y:S02]  /*21390*/  STS.U16 [R0+0x9b80], R4 ;  /* 0x009b800400007388 */ /* 0x010fe40000000400 */
[----:B------:R-:W-:Y:S01]  /*213a0*/  STS.U16 [R0+0x9f80], R3 ;  /* 0x009f800300007388 */ /* 0x000fe20000000400 */
[----:B------:R-:W-:Y:S04]  /*213b0*/  STS.U16 [R0+0xa380], R16 ;  /* 0x00a3801000007388 */ /* 0x000fe80000000400 */
[----:B--2---:R0:W-:Y:S04]  /*213c0*/  STL [R1+0x2868], R2 ;  /* 0x0028680201007387 */ /* 0x0041e80000100800 */
[----:B0-----:R-:W2:Y:S01]  /*213d0*/  LDL.LU R2, [R1+0x138] ;  /* 0x0001380001027983 */ /* 0x001ea20000300800 */
[----:B------:R-:W4:Y:S02]  /*213e0*/  LDL.LU R7, [R1+0xf8] ;  /* 0x0000f80001077983 */ /* 0x000f240000300800 */
[----:B------:R-:W4:Y:S02]  /*213f0*/  LDL.LU R6, [R1+0xd8] ;  /* 0x0000d80001067983 */ /* 0x000f240000300800 */
[----:B------:R-:W4:Y:S01]  /*21400*/  LDL.LU R5, [R1+0xb8] ;  /* 0x0000b80001057983 */ /* 0x000f220000300800 */
[----:B------:R-:W4:Y:S01]  /*21410*/  LDL.LU R4, [R1+0xb4] ;  /* 0x0000b40001047983 */ /* 0x000f220000300800 */
[----:B------:R-:W4:Y:S03]  /*21420*/  LDL.LU R3, [R1+0xb0] ;  /* 0x0000b00001037983 */ /* 0x000f260000300800 */
[----:B------:R0:W-:Y:S01]  /*21430*/  STS.U16 [R0+0xa780], R22 ;  /* 0x00a7801600007388 */ /* 0x0001e20000000400 */
[----:B------:R-:W4:Y:S02]  /*21440*/  LDL.LU R16, [R1+0xac] ;  /* 0x0000ac0001107983 */ /* 0x000f240000300800 */
[----:B---3--:R1:W-:Y:S01]  /*21450*/  STS.U16 [R0+0xab80], R24 ;  /* 0x00ab801800007388 */ /* 0x0083e20000000400 */
[----:B0-----:R-:W2:Y:S01]  /*21460*/  LDL.LU R22, [R1+0xa8] ;  /* 0x0000a80001167983 */ /* 0x001ea20000300800 */
[----:B-1----:R-:W2:Y:S02]  /*21470*/  LDL.LU R24, [R1+0xa4] ;  /* 0x0000a40001187983 */ /* 0x002ea40000300800 */
        /* <DEDUP_REMOVED lines=18> */
[----:B------:R-:W2:Y:S04]  /*215a0*/  LDL.LU R28, [R1] ;  /* 0x00000000011c7983 */ /* 0x000ea80000300800 */
[----:B--2---:R0:W-:Y:S04]  /*215b0*/  STS.U16 [R0+0xaf80], R2 ;  /* 0x00af800200007388 */ /* 0x0041e80000000400 */
[----:B0-----:R-:W2:Y:S04]  /*215c0*/  LDL.LU R2, [R1+0x2868] ;  /* 0x0028680001027983 */ /* 0x001ea80000300800 */
[----:B--2---:R0:W-:Y:S01]  /*215d0*/  STS.U16 [R0+0xb380], R2 ;  /* 0x00b3800200007388 */ /* 0x0041e20000000400 */
[----:B----4-:R1:W-:Y:S02]  /*215e0*/  STS.U16 [R0+0xb780], R7 ;  /* 0x00b7800700007388 */ /* 0x0103e40000000400 */
[----:B------:R2:W-:Y:S02]  /*215f0*/  STS.U16 [R0+0xbb80], R6 ;  /* 0x00bb800600007388 */ /* 0x0005e40000000400 */
[----:B------:R4:W-:Y:S01]  /*21600*/  STS.U16 [R0+0xbf80], R5 ;  /* 0x00bf800500007388 */ /* 0x0009e20000000400 */
[----:B0-----:R-:W3:Y:S01]  /*21610*/  LDL.LU R2, [R1+0x2864] ;  /* 0x0028640001027983 */ /* 0x001ee20000300800 */
[----:B-1----:R-:W3:Y:S02]  /*21620*/  LDL.LU R7, [R1+0x2860] ;  /* 0x0028600001077983 */ /* 0x002ee40000300800 */
[----:B--2---:R-:W2:Y:S02]  /*21630*/  LDL.LU R6, [R1+0x285c] ;  /* 0x00285c0001067983 */ /* 0x004ea40000300800 */
[----:B----4-:R-:W4:Y:S01]  /*21640*/  LDL.LU R5, [R1+0x2858] ;  /* 0x0028580001057983 */ /* 0x010f220000300800 */
[----:B------:R0:W-:Y:S04]  /*21650*/  STL [R1+0x252c], R0 ;  /* 0x00252c0001007387 */ /* 0x0001e80000100800 */
[----:B0-----:R-:W0:Y:S02]  /*21660*/  S2R R0, SR_TID.X ;  /* 0x0000000000007919 */ /* 0x001e240000002100 */
[----:B0-----:R-:W-:-:S05]  /*21670*/  LOP3.LUT R0, R0, 0x3f, RZ, 0xc0, !PT ;  /* 0x0000003f00007812 */ /* 0x001fca00078ec0ff */
[----:B------:R-:W-:-:S05]  /*21680*/  IMAD.SHL.U32 R0, R0, 0x2, RZ ;  /* 0x0000000200007824 */ /* 0x000fca00078e00ff */
[----:B------:R0:W-:Y:S01]  /*21690*/  STS.U16 [R0], R4 ;  /* 0x0000000400007388 */ /* 0x0001e20000000400 */
[----:B------:R1:W-:Y:S02]  /*216a0*/  STS.U16 [R0+0x80], R3 ;  /* 0x0000800300007388 */ /* 0x0003e40000000400 */
[----:B------:R1:W-:Y:S02]  /*216b0*/  STS.U16 [R0+0x800], R16 ;  /* 0x0008001000007388 */ /* 0x0003e40000000400 */
[----:B------:R1:W-:Y:S01]  /*216c0*/  STS.U16 [R0+0x880], R22 ;  /* 0x0008801600007388 */ /* 0x0003e20000000400 */
[----:B------:R1:W-:Y:S01]  /*216d0*/  STS.U16 [R0+0x1000], R24 ;  /* 0x0010001800007388 */ /* 0x0003e20000000400 */
[----:B------:R1:W-:Y:S03]  /*216e0*/  STS.U16 [R0+0x1080], R15 ;  /* 0x0010800f00007388 */ /* 0x0003e60000000400 */
[----:B0-----:R-:W2:Y:S01]  /*216f0*/  LDL.LU R4, [R1+0x2854] ;  /* 0x0028540001047983 */ /* 0x001ea20000300800 */
[----:B-1----:R-:W2:Y:S03]  /*21700*/  LDL.LU R3, [R1+0x2850] ;  /* 0x0028500001037983 */ /* 0x002ea60000300800 */
[----:B------:R-:W2:Y:S01]  /*21710*/  LDL.LU R16, [R1+0x284c] ;  /* 0x00284c0001107983 */ /* 0x000ea20000300800 */
[----:B------:R-:W2:Y:S03]  /*21720*/  LDL.LU R22, [R1+0x2848] ;  /* 0x0028480001167983 */ /* 0x000ea60000300800 */
[----:B------:R-:W2:Y:S01]  /*21730*/  LDL.LU R24, [R1+0x2844] ;  /* 0x0028440001187983 */ /* 0x000ea20000300800 */
[----:B------:R-:W2:Y:S03]  /*21740*/  LDL.LU R15, [R1+0x58] ;  /* 0x00005800010f7983 */ /* 0x000ea60000300800 */
        /* <DEDUP_REMOVED lines=12> */
[----:B------:R-:W-:Y:S04]  /*21810*/  STS.U16 [R0+0x4800], R9 ;  /* 0x0048000900007388 */ /* 0x000fe80000000400 */
[----:B--2---:R0:W-:Y:S04]  /*21820*/  STL [R1+0x2840], R15 ;  /* 0x0028400f01007387 */ /* 0x0041e80000100800 */
[----:B0-----:R-:W2:Y:S01]  /*21830*/  LDL.LU R15, [R1+0x5c] ;  /* 0x00005c00010f7983 */ /* 0x001ea20000300800 */
        /* <DEDUP_REMOVED lines=11> */
[----:B------:R1:W-:Y:S02]  /*218f0*/  STS.U16 [R0+0x5000], R18 ;  /* 0x0050001200007388 */ /* 0x0003e40000000400 */
[----:B------:R-:W2:Y:S01]  /*21900*/  LDL.LU R11, [R1+0x2c] ;  /* 0x00002c00010b7983 */ /* 0x000ea20000300800 */
[----:B------:R3:W-:Y:S04]  /*21910*/  STS.U16 [R0+0x5080], R20 ;  /* 0x0050801400007388 */ /* 0x0007e80000000400 */
[----:B------:R-:W2:Y:S01]  /*21920*/  LDL.LU R10, [R1+0x28] ;  /* 0x00002800010a7983 */ /* 0x000ea20000300800 */
[----:B------:R4:W-:Y:S02]  /*21930*/  STS.U16 [R0+0x5800], R26 ;  /* 0x0058001a00007388 */ /* 0x0009e40000000400 */
[----:B------:R-:W2:Y:S02]  /*21940*/  LDL.LU R9, [R1+0x24] ;  /* 0x0000240001097983 */ /* 0x000ea40000300800 */
[----:B------:R4:W-:Y:S01]  /*21950*/  STS.U16 [R0+0x5880], R28 ;  /* 0x0058801c00007388 */ /* 0x0009e20000000400 */
[----:B------:R-:W-:Y:S04]  /*21960*/  STS.U16 [R0+0x6000], R24 ;  /* 0x0060001800007388 */ /* 0x000fe80000000400 */
[----:B0-----:R-:W2:Y:S01]  /*21970*/  LDL.LU R8, [R1+0x20] ;  /* 0x0000200001087983 */ /* 0x001ea20000300800 */
[----:B-1----:R-:W2:Y:S02]  /*21980*/  LDL.LU R18, [R1+0x1c] ;  /* 0x00001c0001127983 */ /* 0x002ea40000300800 */
[----:B------:R-:W-:Y:S02]  /*21990*/  STS.U16 [R0+0x6080], R22 ;  /* 0x0060801600007388 */ /* 0x000fe40000000400 */
[----:B------:R-:W-:Y:S01]  /*219a0*/  STS.U16 [R0+0x6800], R16 ;  /* 0x0068001000007388 */ /* 0x000fe20000000400 */
[----:B---3--:R-:W3:Y:S01]  /*219b0*/  LDL.LU R20, [R1+0x18] ;  /* 0x0000180001147983 */ /* 0x008ee20000300800 */
[----:B----4-:R-:W3:Y:S03]  /*219c0*/  LDL.LU R26, [R1+0x14] ;  /* 0x00001400011a7983 */ /* 0x010ee60000300800 */
[----:B------:R-:W-:Y:S04]  /*219d0*/  STS.U16 [R0+0x6880], R3 ;  /* 0x0068800300007388 */ /* 0x000fe80000000400 */
[----:B------:R-:W3:Y:S01]  /*219e0*/  LDL.LU R28, [R1+0x10] ;  /* 0x00001000011c7983 */ /* 0x000ee20000300800 */
[----:B------:R-:W-:Y:S02]  /*219f0*/  STL [R1+0x25a0], R24 ;  /* 0x0025a01801007387 */ /* 0x000fe40000100800 */
[----:B------:R0:W-:Y:S02]  /*21a00*/  STS.U16 [R0+0x7000], R4 ;  /* 0x0070000400007388 */ /* 0x0001e40000000400 */
[----:B------:R-:W-:Y:S01]  /*21a10*/  STL [R1+0x25a4], R24 ;  /* 0x0025a41801007387 */ /* 0x000fe20000100800 */
[----:B------:R1:W-:Y:S01]  /*21a20*/  STS.U16 [R0+0x7080], R5 ;  /* 0x0070800500007388 */ /* 0x0003e20000000400 */
[----:B------:R-:W-:Y:S02]  /*21a30*/  STS.U16 [R0+0x7800], R6 ;  /* 0x0078000600007388 */ /* 0x000fe40000000400 */
[----:B------:R-:W-:Y:S01]  /*21a40*/  STS.U16 [R0+0x7880], R7 ;  /* 0x0078800700007388 */ /* 0x000fe20000000400 */
[----:B0-----:R-:W3:Y:S01]  /*21a50*/  LDL.LU R4, [R1+0x8] ;  /* 0x0000080001047983 */ /* 0x001ee20000300800 */
[----:B-1----:R-:W3:Y:S02]  /*21a60*/  LDL.LU R5, [R1+0xc] ;  /* 0x00000c0001057983 */ /* 0x002ee40000300800 */
[----:B------:R-:W-:Y:S01]  /*21a70*/  STL [R1+0x256c], R0 ;  /* 0x00256c0001007387 */ /* 0x000fe20000100800 */
[----:B--2---:R0:W-:Y:S04]  /*21a80*/  STS.U16 [R2+0x100], R15 ;  /* 0x0001000f02007388 */ /* 0x0041e80000000400 */
[----:B0-----:R-:W2:Y:S04]  /*21a90*/  LDL.LU R15, [R1+0x2840] ;  /* 0x00284000010f7983 */ /* 0x001ea80000300800 */
[----:B--2---:R0:W-:Y:S01]  /*21aa0*/  STS.U16 [R2+0x180], R15 ;  /* 0x0001800f02007388 */ /* 0x0041e20000000400 */
[----:B------:R1:W-:Y:S02]  /*21ab0*/  STS.U16 [R2+0x900], R14 ;  /* 0x0009000e02007388 */ /* 0x0003e40000000400 */
[----:B------:R2:W-:Y:S02]  /*21ac0*/  STS.U16 [R2+0x980], R29 ;  /* 0x0009801d02007388 */ /* 0x0005e40000000400 */
[----:B------:R3:W-:Y:S01]  /*21ad0*/  STS.U16 [R2+0x1100], R27 ;  /* 0x0011001b02007388 */ /* 0x0007e20000000400 */
[----:B------:R3:W-:Y:S01]  /*21ae0*/  STS.U16 [R2+0x1180], R25 ;  /* 0x0011801902007388 */ /* 0x0007e20000000400 */
[----:B------:R3:W-:Y:S03]  /*21af0*/  STS.U16 [R2+0x1900], R23 ;  /* 0x0019001702007388 */ /* 0x0007e60000000400 */
[----:B0-----:R-:W4:Y:S01]  /*21b00*/  LDL.LU R15, [R1+0x283c] ;  /* 0x00283c00010f7983 */ /* 0x001f220000300800 */
[----:B-1----:R-:W4:Y:S02]  /*21b10*/  LDL.LU R14, [R1+0x2838] ;  /* 0x00283800010e7983 */ /* 0x002f240000300800 */
[----:B--2---:R-:W2:Y:S02]  /*21b20*/  LDL.LU R29, [R1+0x2834] ;  /* 0x00283400011d7983 */ /* 0x004ea40000300800 */
[----:B---3--:R-:W3:Y:S01]  /*21b30*/  LDL.LU R27, [R1+0x2830] ;  /* 0x00283000011b7983 */ /* 0x008ee20000300800 */
[----:B------:R-:W2:Y:S01]  /*21b40*/  LDL.LU R25, [R1+0x282c] ;  /* 0x00282c0001197983 */ /* 0x000ea20000300800 */
[----:B------:R-:W2:Y:S03]  /*21b50*/  LDL.LU R23, [R1+0x2828] ;  /* 0x0028280001177983 */ /* 0x000ea60000300800 */
[----:B------:R0:W-:Y:S01]  /*21b60*/  STS.U16 [R2+0x1980], R21 ;  /* 0x0019801502007388 */ /* 0x0001e20000000400 */
[----:B------:R1:W-:Y:S02]  /*21b70*/  STS.U16 [R2+0x2100], R19 ;  /* 0x0021001302007388 */ /* 0x0003e40000000400 */
[----:B------:R1:W-:Y:S02]  /*21b80*/  STS.U16 [R2+0x2180], R17 ;  /* 0x0021801102007388 */ /* 0x0003e40000000400 */
[----:B------:R1:W-:Y:S01]  /*21b90*/  STS.U16 [R2+0x2900], R13 ;  /* 0x0029000d02007388 */ /* 0x0003e20000000400 */
[----:B------:R1:W-:Y:S01]  /*21ba0*/  STS.U16 [R2+0x2980], R12 ;  /* 0x0029800c02007388 */ /* 0x0003e20000000400 */
[----:B------:R1:W-:Y:S03]  /*21bb0*/  STS.U16 [R2+0x3100], R11 ;  /* 0x0031000b02007388 */ /* 0x0003e60000000400 */
[----:B0-----:R-:W2:Y:S01]  /*21bc0*/  LDL.LU R21, [R1+0x2824] ;  /* 0x0028240001157983 */ /* 0x001ea20000300800 */
[----:B-1----:R-:W2:Y:S03]  /*21bd0*/  LDL.LU R19, [R1+0x2820] ;  /* 0x0028200001137983 */ /* 0x002ea60000300800 */
[----:B------:R-:W4:Y:S01]  /*21be0*/  LDL.LU R17, [R1+0x281c] ;  /* 0x00281c0001117983 */ /* 0x000f220000300800 */
[----:B------:R-:W2:Y:S03]  /*21bf0*/  LDL.LU R13, [R1+0x2818] ;  /* 0x00281800010d7983 */ /* 0x000ea60000300800 */
        /* <DEDUP_REMOVED lines=14> */
[----:B------:R0:W-:Y:S04]  /*21ce0*/  STS.U16 [R2+0x4980], R28 ;  /* 0x0049801c02007388 */ /* 0x0001e80000000400 */
[----:B0-----:R-:W2:Y:S01]  /*21cf0*/  LDL.LU R28, [R1+0x27f4] ;  /* 0x0027f400011c7983 */ /* 0x001ea20000300800 */
[----:B------:R0:W-:Y:S02]  /*21d00*/  STS.U16 [R2+0x5100], R5 ;  /* 0x0051000502007388 */ /* 0x0001e40000000400 */
[----:B------:R1:W-:Y:S01]  /*21d10*/  STS.U16 [R2+0x5180], R4 ;  /* 0x0051800402007388 */ /* 0x0003e20000000400 */
[----:B0-----:R-:W3:Y:S04]  /*21d20*/  LDL R5, [R1+0xb80] ;  /* 0x000b800001057983 */ /* 0x001ee80000100800 */
[----:B-1----:R-:W3:Y:S04]  /*21d30*/  LDL R4, [R1+0xb84] ;  /* 0x000b840001047983 */ /* 0x002ee80000100800 */
[----:B--2---:R-:W-:Y:S01]  /*21d40*/  STS.U16 [R2+0x5900], R28 ;  /* 0x0059001c02007388 */ /* 0x004fe20000000400 */
        /* <DEDUP_REMOVED lines=8> */
[----:B------:R0:W-:Y:S03]  /*21dd0*/  STS.U16 [R2+0x7980], R13 ;  /* 0x0079800d02007388 */ /* 0x0001e60000000400 */
[----:B0-----:R-:W2:Y:S01]  /*21de0*/  LDL.LU R2, [R1+0x27f0] ;  /* 0x0027f00001027983 */ /* 0x001ea20000300800 */
[----:B----4-:R-:W-:Y:S01]  /*21df0*/  STS.U16 [R15+0x200], R17 ;  /* 0x000200110f007388 */ /* 0x010fe20000000400 */
[----:B--2---:R-:W-:-:S06]  /*21e00*/  PRMT R2, RZ, 0x7610, R2 ;  /* 0x00007610ff027816 */ /* 0x004fcc0000000002 */
[----:B---3--:R-:W2:Y:S04]  /*21e10*/  @!P0 LDG.E.U16 R2, [R4.64] ;  /* 0x0000000404028981 */ /* 0x008ea8000c1e1500 */
[----:B------:R-:W-:Y:S01]  /*21e20*/  STS.U16 [R15+0x280], R19 ;  /* 0x000280130f007388 */ /* 0x000fe20000000400 */
[----:B------:R-:W-:Y:S02]  /*21e30*/  STS.U16 [R15+0xa00], R21 ;  /* 0x000a00150f007388 */ /* 0x000fe40000000400 */
[----:B------:R-:W-:Y:S02]  /*21e40*/  STS.U16 [R15+0xa80], R23 ;  /* 0x000a80170f007388 */ /* 0x000fe40000000400 */
[----:B------:R-:W-:Y:S01]  /*21e50*/  STS.U16 [R15+0x1200], R25 ;  /* 0x001200190f007388 */ /* 0x000fe20000000400 */
[----:B------:R-:W-:Y:S01]  /*21e60*/  STS.U16 [R15+0x1280], R27 ;  /* 0x0012801b0f007388 */ /* 0x000fe20000000400 */
[----:B------:R0:W-:Y:S03]  /*21e70*/  STS.U16 [R15+0x1a00], R29 ;  /* 0x001a001d0f007388 */ /* 0x0001e60000000400 */
[----:B0-----:R-:W3:Y:S04]  /*21e80*/  LDL.LU R15, [R1+0x27ec] ;  /* 0x0027ec00010f7983 */ /* 0x001ee80000300800 */
[----:B--2---:R0:W-:Y:S04]  /*21e90*/  STL [R1+0x494], R2 ;  /* 0x0004940201007387 */ /* 0x0041e80000100800 */
[----:B0-----:R-:W2:Y:S01]  /*21ea0*/  LDL.LU R2, [R1+0x27e8] ;  /* 0x0027e80001027983 */ /* 0x001ea20000300800 */
[----:B------:R-:W4:Y:S02]  /*21eb0*/  LDL R4, [R1+0xb78] ;  /* 0x000b780001047983 */ /* 0x000f240000100800 */
[----:B------:R-:W4:Y:S01]  /*21ec0*/  LDL R5, [R1+0xb7c] ;  /* 0x000b7c0001057983 */ /* 0x000f220000100800 */
[----:B---3--:R-:W-:-:S02]  /*21ed0*/  PRMT R15, RZ, 0x7610, R15 ;  /* 0x00007610ff0f7816 */ /* 0x008fc4000000000f */
[----:B----4-:R-:W-:-:S04]  /*21ee0*/  @!P1 LOP3.LUT R5, R5, R4, RZ, 0x3c, !PT ;  /* 0x0000000405059212 */ /* 0x010fc800078e3cff */
[----:B------:R-:W-:-:S04]  /*21ef0*/  @!P1 LOP3.LUT R4, R5, R4, RZ, 0x3c, !PT ;  /* 0x0000000405049212 */ /* 0x000fc800078e3cff */
[----:B------:R-:W-:-:S05]  /*21f00*/  @!P1 LOP3.LUT R5, R5, R4, RZ, 0x3c, !PT ;  /* 0x0000000405059212 */ /* 0x000fca00078e3cff */
[----:B------:R-:W3:Y:S04]  /*21f10*/  @!P1 LDG.E.U16 R15, [R4.64] ;  /* 0x00000004040f9981 */ /* 0x000ee8000c1e1500 */
[----:B---3--:R0:W-:Y:S04]  /*21f20*/  STL [R1+0x490], R15 ;  /* 0x0004900f01007387 */ /* 0x0081e80000100800 */
[----:B0-----:R-:W3:Y:S01]  /*21f30*/  LDL.LU R15, [R1+0x27e4] ;  /* 0x0027e400010f7983 */ /* 0x001ee20000300800 */
[----:B------:R-:W4:Y:S02]  /*21f40*/  LDL R4, [R1+0xb70] ;  /* 0x000b700001047983 */ /* 0x000f240000100800 */
[----:B------:R-:W4:Y:S01]  /*21f50*/  LDL R5, [R1+0xb74] ;  /* 0x000b740001057983 */ /* 0x000f220000100800 */
[----:B--2---:R-:W-:-:S02]  /*21f60*/  PRMT R2, RZ, 0x7610, R2 ;  /* 0x00007610ff027816 */ /* 0x004fc40000000002 */
[----:B----4-:R-:W-:-:S04]  /*21f70*/  @!P0 LOP3.LUT R5, R5, R4, RZ, 0x3c, !PT ;  /* 0x0000000405058212 */ /* 0x010fc800078e3cff */
[----:B------:R-:W-:-:S04]  /*21f80*/  @!P0 LOP3.LUT R4, R5, R4, RZ, 0x3c, !PT ;  /* 0x0000000405048212 */ /* 0x000fc800078e3cff */
[----:B------:R-:W-:-:S05]  /*21f90*/  @!P0 LOP3.LUT R5, R5, R4, RZ, 0x3c, !PT ;  /* 0x0000000405058212 */ /* 0x000fca00078e3cff */
[----:B------:R-:W2:Y:S04]  /*21fa0*/  @!P0 LDG.E.U16 R2, [R4.64] ;  /* 0x0000000404028981 */ /* 0x000ea8000c1e1500 */
        /* <DEDUP_REMOVED lines=1011> */
[----:B------:R-:W4:Y:S02]  /*25ee0*/  LDL R5, [R1+0x684] ;  /* 0x0006840001057983 */ /* 0x000f240000100800 */
[----:B----4-:R-:W-:-:S02]  /*25ef0*/  @!P0 LOP3.LUT R5, R5, R4, RZ, 0x3c, !PT ;  /* 0x0000000405058212 */ /* 0x010fc400078e3cff */
[----:B--2---:R-:W-:Y:S02]  /*25f00*/  PRMT R2, RZ, 0x7610, R2 ;  /* 0x00007610ff027816 */ /* 0x004fe40000000002 */
        /* <DEDUP_REMOVED lines=74> */
[----:B------:R0:W2:Y:S04]  /*263b0*/  @!P0 LDG.E.U16 R2, [R4.64] ;  /* 0x0000000404028981 */ /* 0x0000a8000c1e1500 */
[----:B0-----:R-:W4:Y:S04]  /*263c0*/  LDL R4, [R1+0x638] ;  /* 0x0006380001047983 */ /* 0x001f280000100800 */
[----:B------:R-:W4:Y:S01]  /*263d0*/  LDL R5, [R1+0x63c] ;  /* 0x00063c0001057983 */ /* 0x000f220000100800 */
[----:B---3--:R-:W-:Y:S02]  /*263e0*/  PRMT R15, RZ, 0x7610, R15 ;  /* 0x00007610ff0f7816 */ /* 0x008fe4000000000f */
[----:B----4-:R-:W-:-:S04]  /*263f0*/  @!P1 LOP3.LUT R5, R5, R4, RZ, 0x3c, !PT ;  /* 0x0000000405059212 */ /* 0x010fc800078e3cff */
[----:B------:R-:W-:-:S04]  /*26400*/  @!P1 LOP3.LUT R4, R5, R4, RZ, 0x3c, !PT ;  /* 0x0000000405049212 */ /* 0x000fc800078e3cff */
[----:B------:R-:W-:-:S05]  /*26410*/  @!P1 LOP3.LUT R5, R5, R4, RZ, 0x3c, !PT ;  /* 0x0000000405059212 */ /* 0x000fca00078e3cff */
[----:B------:R-:W3:Y:S04]  /*26420*/  @!P1 LDG.E.U16 R15, [R4.64] ;  /* 0x00000004040f9981 */ /* 0x000ee8000c1e1500 */
[----:B--2---:R-:W-:Y:S04]  /*26430*/  STL [R1+0x2520], R2 ;  /* 0x0025200201007387 */ /* 0x004fe80000100800 */
[----:B---3--:R0:W-:Y:S04]  /*26440*/  STL [R1+0x88], R15 ;  /* 0x0000880f01007387 */ /* 0x0081e80000100800 */
[----:B0-----:R-:W2:Y:S01]  /*26450*/  LDL.LU R15, [R1+0x25fc] ;  /* 0x0025fc00010f7983 */ /* 0x001ea20000300800 */
[----:B------:R-:W3:Y:S02]  /*26460*/  LDL R4, [R1+0x610] ;  /* 0x0006100001047983 */ /* 0x000ee40000100800 */
[----:B------:R-:W3:Y:S02]  /*26470*/  LDL R5, [R1+0x614] ;  /* 0x0006140001057983 */ /* 0x000ee40000100800 */
[----:B---3--:R-:W-:-:S02]  /*26480*/  @!P0 LOP3.LUT R5, R5, R4, RZ, 0x3c, !PT ;  /* 0x0000000405058212 */ /* 0x008fc400078e3cff */
[----:B--2---:R-:W-:Y:S02]  /*26490*/  PRMT R15, RZ, 0x7610, R15 ;  /* 0x00007610ff0f7816 */ /* 0x004fe4000000000f */
[----:B------:R-:W-:-:S04]  /*264a0*/  @!P0 LOP3.LUT R4, R5, R4, RZ, 0x3c, !PT ;  /* 0x0000000405048212 */ /* 0x000fc800078e3cff */
[----:B------:R-:W-:-:S05]  /*264b0*/  @!P0 LOP3.LUT R5, R5, R4, RZ, 0x3c, !PT ;  /* 0x0000000405058212 */ /* 0x000fca00078e3cff */
[----:B------:R-:W2:Y:S04]  /*264c0*/  @!P0 LDG.E.U16 R15, [R4.64] ;  /* 0x00000004040f8981 */ /* 0x000ea8000c1e1500 */
[----:B--2---:R0:W-:Y:S04]  /*264d0*/  STL [R1+0x84], R15 ;  /* 0x0000840f01007387 */ /* 0x0041e80000100800 */
        /* <DEDUP_REMOVED lines=128> */
[----:B------:R-:W3:Y:S01]  /*26ce0*/  LDL R5, [R1+0x57c] ;  /* 0x00057c0001057983 */ /* 0x000ee20000100800 */
[----:B------:R-:W-:-:S02]  /*26cf0*/  PRMT R13, RZ, 0x7610, R13 ;  /* 0x00007610ff0d7816 */ /* 0x000fc4000000000d */
[----:B---3--:R-:W-:-:S04]  /*26d00*/  @!P1 LOP3.LUT R5, R5, R4, RZ, 0x3c, !PT ;  /* 0x0000000405059212 */ /* 0x008fc800078e3cff */
        /* <DEDUP_REMOVED lines=48> */
[----:B0-----:R-:W4:Y:S01]  /*27010*/  LDL R5, [R1+0x548] ;  /* 0x0005480001057983 */ /* 0x001f220000100800 */
[----:B------:R-:W-:Y:S01]  /*27020*/  PRMT R2, RZ, 0x7610, R2 ;  /* 0x00007610ff027816 */ /* 0x000fe20000000002 */
[----:B---3--:R-:W-:Y:S02]  /*27030*/  @!P1 IMAD.MOV.U32 R4, RZ, RZ, R13 ;  /* 0x000000ffff049224 */ /* 0x008fe400078e000d */
[----:B--2---:R0:W-:Y:S01]  /*27040*/  STL [R1+0x34], R15 ;  /* 0x0000340f01007387 */ /* 0x0041e20000100800 */
[----:B------:R-:W-:Y:S01]  /*27050*/  PRMT R11, RZ, 0x7610, R11 ;  /* 0x00007610ff0b7816 */ /* 0x000fe2000000000b */
[----:B------:R-:W2:Y:S02]  /*27060*/  LDL R13, [R1+0x4fc] ;  /* 0x0004fc00010d7983 */ /* 0x000ea40000100800 */
[----:B----4-:R1:W3:Y:S04]  /*27070*/  @!P1 LDG.E.U16 R2, [R4.64] ;  /* 0x0000000404029981 */ /* 0x0102e8000c1e1500 */
[----:B0-----:R-:W4:Y:S04]  /*27080*/  LDL R15, [R1+0x504] ;  /* 0x00050400010f7983 */ /* 0x001f280000100800 */
[----:B-1----:R-:W2:Y:S04]  /*27090*/  LDL R4, [R1+0x540] ;  /* 0x0005400001047983 */ /* 0x002ea80000100800 */
[----:B------:R-:W2:Y:S02]  /*270a0*/  LDL R5, [R1+0x544] ;  /* 0x0005440001057983 */ /* 0x000ea40000100800 */
[----:B--2---:R-:W-:-:S04]  /*270b0*/  @!P0 LOP3.LUT R5, R5, R4, RZ, 0x3c, !PT ;  /* 0x0000000405058212 */ /* 0x004fc800078e3cff */
[----:B------:R-:W-:-:S04]  /*270c0*/  @!P0 LOP3.LUT R4, R5, R4, RZ, 0x3c, !PT ;  /* 0x0000000405048212 */ /* 0x000fc800078e3cff */
[----:B------:R-:W-:Y:S01]  /*270d0*/  @!P0 LOP3.LUT R5, R5, R4, RZ, 0x3c, !PT ;  /* 0x0000000405058212 */ /* 0x000fe200078e3cff */
[----:B---3--:R-:W-:Y:S04]  /*270e0*/  STL [R1+0x2530], R2 ;  /* 0x0025300201007387 */ /* 0x008fe80000100800 */
[----:B------:R0:W2:Y:S04]  /*270f0*/  @!P0 LDG.E.U16 R11, [R4.64] ;  /* 0x00000004040b8981 */ /* 0x0000a8000c1e1500 */
[----:B0-----:R-:W3:Y:S04]  /*27100*/  LDL R4, [R1+0x510] ;  /* 0x0005100001047983 */ /* 0x001ee80000100800 */
[----:B------:R-:W3:Y:S01]  /*27110*/  LDL R5, [R1+0x514] ;  /* 0x0005140001057983 */ /* 0x000ee20000100800 */
[----:B------:R-:W-:-:S02]  /*27120*/  PRMT R14, RZ, 0x7610, R14 ;  /* 0x00007610ff0e7816 */ /* 0x000fc4000000000e */
[----:B---3--:R-:W-:-:S04]  /*27130*/  @!P0 LOP3.LUT R5, R5, R4, RZ, 0x3c, !PT ;  /* 0x0000000405058212 */ /* 0x008fc800078e3cff */
[----:B------:R-:W-:-:S04]  /*27140*/  @!P0 LOP3.LUT R4, R5, R4, RZ, 0x3c, !PT ;  /* 0x0000000405048212 */ /* 0x000fc800078e3cff */
[----:B------:R-:W-:-:S05]  /*27150*/  @!P0 LOP3.LUT R5, R5, R4, RZ, 0x3c, !PT ;  /* 0x0000000405058212 */ /* 0x000fca00078e3cff */
[----:B------:R-:W3:Y:S04]  /*27160*/  @!P0 LDG.E.U16 R14, [R4.64] ;  /* 0x00000004040e8981 */ /* 0x000ee8000c1e1500 */
[----:B--2---:R0:W-:Y:S04]  /*27170*/  STL [R1+0x2c], R11 ;  /* 0x00002c0b01007387 */ /* 0x0041e80000100800 */
[----:B0-----:R-:W2:Y:S04]  /*27180*/  LDL R11, [R1+0x4f4] ;  /* 0x0004f400010b7983 */ /* 0x001ea80000100800 */
[----:B---3--:R0:W-:Y:S04]  /*27190*/  STL [R1+0x28], R14 ;  /* 0x0000280e01007387 */ /* 0x0081e80000100800 */
[----:B0-----:R-:W3:Y:S01]  /*271a0*/  LDL.LU R14, [R1+0x25ac] ;  /* 0x0025ac00010e7983 */ /* 0x001ee20000300800 */
[----:B------:R-:W2:Y:S02]  /*271b0*/  LDL R4, [R1+0x508] ;  /* 0x0005080001047983 */ /* 0x000ea40000100800 */
[----:B------:R-:W2:Y:S02]  /*271c0*/  LDL R5, [R1+0x50c] ;  /* 0x00050c0001057983 */ /* 0x000ea40000100800 */
[----:B--2---:R-:W-:-:S02]  /*271d0*/  @!P1 LOP3.LUT R5, R5, R4, RZ, 0x3c, !PT ;  /* 0x0000000405059212 */ /* 0x004fc400078e3cff */
[----:B---3--:R-:W-:Y:S02]  /*271e0*/  PRMT R14, RZ, 0x7610, R14 ;  /* 0x00007610ff0e7816 */ /* 0x008fe4000000000e */
[----:B------:R-:W-:-:S04]  /*271f0*/  @!P1 LOP3.LUT R4, R5, R4, RZ, 0x3c, !PT ;  /* 0x0000000405049212 */ /* 0x000fc800078e3cff */
[----:B------:R-:W-:-:S05]  /*27200*/  @!P1 LOP3.LUT R5, R5, R4, RZ, 0x3c, !PT ;  /* 0x0000000405059212 */ /* 0x000fca00078e3cff */
[----:B------:R-:W2:Y:S04]  /*27210*/  @!P1 LDG.E.U16 R14, [R4.64] ;  /* 0x00000004040e9981 */ /* 0x000ea8000c1e1500 */
[----:B--2---:R0:W-:Y:S04]  /*27220*/  STL [R1+0x24], R14 ;  /* 0x0000240e01007387 */ /* 0x0041e80000100800 */
[----:B0-----:R-:W2:Y:S01]  /*27230*/  LDL.LU R14, [R1+0x25a8] ;  /* 0x0025a800010e7983 */ /* 0x001ea20000300800 */
[----:B------:R-:W3:Y:S02]  /*27240*/  LDL R5, [R1+0x500] ;  /* 0x0005000001057983 */ /* 0x000ee40000100800 */
[----:B----4-:R-:W-:Y:S01]  /*27250*/  @!P0 IMAD.MOV.U32 R4, RZ, RZ, R15 ;  /* 0x000000ffff048224 */ /* 0x010fe200078e000f */
[----:B------:R-:W-:Y:S01]  /*27260*/  PRMT R12, RZ, 0x7610, R12 ;  /* 0x00007610ff0c7816 */ /* 0x000fe2000000000c */
[----:B------:R-:W4:Y:S01]  /*27270*/  LDL R15, [R1+0x1058] ;  /* 0x00105800010f7983 */ /* 0x000f220000100800 */
[----:B--2---:R-:W-:-:S06]  /*27280*/  PRMT R14, RZ, 0x7610, R14 ;  /* 0x00007610ff0e7816 */ /* 0x004fcc000000000e */
[----:B---3--:R0:W2:Y:S04]  /*27290*/  @!P0 LDG.E.U16 R14, [R4.64] ;  /* 0x00000004040e8981 */ /* 0x0080a8000c1e1500 */
[----:B0-----:R-:W3:Y:S01]  /*272a0*/  LDL R5, [R1+0x4f8] ;  /* 0x0004f80001057983 */ /* 0x001ee20000100800 */
[----:B------:R-:W-:-:S03]  /*272b0*/  @!P1 IMAD.MOV.U32 R4, RZ, RZ, R13 ;  /* 0x000000ffff049224 */ /* 0x000fc600078e000d */
[----:B--2---:R0:W-:Y:S01]  /*272c0*/  STL [R1+0x20], R14 ;  /* 0x0000200e01007387 */ /* 0x0041e20000100800 */
[----:B------:R-:W-:Y:S01]  /*272d0*/  PRMT R10, RZ, 0x7610, R10 ;  /* 0x00007610ff0a7816 */ /* 0x000fe2000000000a */
[----:B------:R-:W2:Y:S02]  /*272e0*/  LDL R13, [R1+0x1060] ;  /* 0x00106000010d7983 */ /* 0x000ea40000100800 */
[----:B---3--:R1:W3:Y:S04]  /*272f0*/  @!P1 LDG.E.U16 R12, [R4.64] ;  /* 0x00000004040c9981 */ /* 0x0082e8000c1e1500 */
[----:B0-----:R-:W2:Y:S04]  /*27300*/  LDL R14, [R1+0x1064] ;  /* 0x00106400010e7983 */ /* 0x001ea80000100800 */
[----:B-1----:R-:W2:Y:S01]  /*27310*/  LDL R5, [R1+0x4f0] ;  /* 0x0004f00001057983 */ /* 0x002ea20000100800 */
[----:B------:R-:W-:-:S03]  /*27320*/  @!P0 IMAD.MOV.U32 R4, RZ, RZ, R11 ;  /* 0x000000ffff048224 */ /* 0x000fc600078e000b */
[----:B---3--:R0:W-:Y:S01]  /*27330*/  STL [R1+0x1c], R12 ;  /* 0x00001c0c01007387 */ /* 0x0081e20000100800 */
[----:B------:R-:W-:Y:S01]  /*27340*/  PRMT R24, RZ, 0x7610, R24 ;  /* 0x00007610ff187816 */ /* 0x000fe20000000018 */
[----:B------:R-:W3:Y:S02]  /*27350*/  LDL R11, [R1+0x4e8] ;  /* 0x0004e800010b7983 */ /* 0x000ee40000100800 */
[----:B--2---:R1:W2:Y:S04]  /*27360*/  @!P0 LDG.E.U16 R10, [R4.64] ;  /* 0x00000004040a8981 */ /* 0x0042a8000c1e1500 */
[----:B0-----:R-:W2:Y:S04]  /*27370*/  LDL R12, [R1+0x106c] ;  /* 0x00106c00010c7983 */ /* 0x001ea80000100800 */
[----:B-1----:R-:W2:Y:S04]  /*27380*/  LDL R4, [R1+0xfd8] ;  /* 0x000fd80001047983 */ /* 0x002ea80000100800 */
        /* <DEDUP_REMOVED lines=8> */
[----:B0-----:R-:W2:Y:S01]  /*27410*/  LDL.LU R24, [R1+0x25a4] ;  /* 0x0025a40001187983 */ /* 0x001ea20000300800 */
[----:B------:R-:W2:Y:S02]  /*27420*/  LDL R4, [R1+0xfe0] ;  /* 0x000fe00001047983 */ /* 0x000ea40000100800 */
[----:B------:R-:W2:Y:S01]  /*27430*/  LDL R5, [R1+0xfec] ;  /* 0x000fec0001057983 */ /* 0x000ea20000100800 */
[----:B------:R-:W-:-:S02]  /*27440*/  PRMT R8, RZ, 0x7610, R8 ;  /* 0x00007610ff087816 */ /* 0x000fc40000000008 */
[-C--:B--2---:R-:W-:Y:S02]  /*27450*/  @!P1 LOP3.LUT R5, R5, R4.reuse, RZ, 0x3c, !PT ;  /* 0x0000000405059212 */ /* 0x084fe400078e3cff */
[----:B------:R-:W-:Y:S02]  /*27460*/  PRMT R24, RZ, 0x7610, R24 ;  /* 0x00007610ff187816 */ /* 0x000fe40000000018 */
[----:B------:R-:W-:-:S04]  /*27470*/  @!P1 LOP3.LUT R4, R5, R4, RZ, 0x3c, !PT ;  /* 0x0000000405049212 */ /* 0x000fc800078e3cff */
[----:B------:R-:W-:-:S05]  /*27480*/  @!P1 LOP3.LUT R5, R5, R4, RZ, 0x3c, !PT ;  /* 0x0000000405059212 */ /* 0x000fca00078e3cff */
[----:B------:R0:W2:Y:S02]  /*27490*/  @!P1 LDG.E.U16 R24, [R4.64] ;  /* 0x0000000404189981 */ /* 0x0000a4000c1e1500 */
[----:B0-----:R-:W-:Y:S02]  /*274a0*/  @!P0 IMAD.MOV.U32 R4, RZ, RZ, R14 ;  /* 0x000000ffff048224 */ /* 0x001fe400078e000e */
[----:B----4-:R-:W-:-:S05]  /*274b0*/  @!P0 IMAD.MOV.U32 R5, RZ, RZ, R15 ;  /* 0x000000ffff058224 */ /* 0x010fca00078e000f */
[----:B------:R0:W4:Y:S01]  /*274c0*/  @!P0 LDG.E.U16 R8, [R4.64] ;  /* 0x0000000404088981 */ /* 0x000122000c1e1500 */
[----:B------:R-:W-:Y:S02]  /*274d0*/  PRMT R7, RZ, 0x7610, R7 ;  /* 0x00007610ff077816 */ /* 0x000fe40000000007 */
[----:B------:R-:W-:Y:S01]  /*274e0*/  PRMT R0, RZ, 0x7610, R0 ;  /* 0x00007610ff007816 */ /* 0x000fe20000000000 */
[----:B0-----:R-:W-:Y:S02]  /*274f0*/  @!P1 IMAD.MOV.U32 R4, RZ, RZ, R12 ;  /* 0x000000ffff049224 */ /* 0x001fe400078e000c */
[----:B------:R-:W-:-:S05]  /*27500*/  @!P1 IMAD.MOV.U32 R5, RZ, RZ, R13 ;  /* 0x000000ffff059224 */ /* 0x000fca00078e000d */
[----:B------:R3:W4:Y:S02]  /*27510*/  @!P1 LDG.E.U16 R7, [R4.64] ;  /* 0x0000000404079981 */ /* 0x000724000c1e1500 */
[----:B---3--:R-:W-:Y:S02]  /*27520*/  @!P1 IMAD.MOV.U32 R4, RZ, RZ, R10 ;  /* 0x000000ffff049224 */ /* 0x008fe400078e000a */
[----:B------:R-:W-:-:S05]  /*27530*/  @!P1 IMAD.MOV.U32 R5, RZ, RZ, R11 ;  /* 0x000000ffff059224 */ /* 0x000fca00078e000b */
[----:B------:R0:W3:Y:S04]  /*27540*/  @!P1 LDG.E.U16 R0, [R4.64] ;  /* 0x0000000404009981 */ /* 0x0000e8000c1e1500 */
[----:B--2---:R1:W-:Y:S04]  /*27550*/  STL [R1], R24 ;  /* 0x0000001801007387 */ /* 0x0043e80000100800 */
[----:B-1----:R-:W2:Y:S04]  /*27560*/  LDL.LU R24, [R1+0x25a0] ;  /* 0x0025a00001187983 */ /* 0x002ea80000300800 */
[----:B----4-:R-:W-:Y:S01]  /*27570*/  STL [R1+0x259c], R8 ;  /* 0x00259c0801007387 */ /* 0x010fe20000100800 */
[----:B0-----:R-:W4:Y:S02]  /*27580*/  LDL R4, [R1+0xfe8] ;  /* 0x000fe80001047983 */ /* 0x001f240000100800 */
[----:B------:R-:W4:Y:S01]  /*27590*/  LDL R5, [R1+0xff4] ;  /* 0x000ff40001057983 */ /* 0x000f220000100800 */
[----:B------:R-:W-:Y:S01]  /*275a0*/  PRMT R28, RZ, 0x7610, R28 ;  /* 0x00007610ff1c7816 */ /* 0x000fe2000000001c */
[----:B------:R-:W2:Y:S04]  /*275b0*/  LDL R15, [R1+0xff0] ;  /* 0x000ff000010f7983 */ /* 0x000ea80000100800 */
[----:B------:R-:W2:Y:S04]  /*275c0*/  LDL R14, [R1+0xffc] ;  /* 0x000ffc00010e7983 */ /* 0x000ea80000100800 */
[----:B------:R-:W2:Y:S04]  /*275d0*/  LDL R13, [R1+0x1068] ;  /* 0x00106800010d7983 */ /* 0x000ea80000100800 */
[----:B------:R-:W2:Y:S04]  /*275e0*/  LDL R12, [R1+0x1074] ;  /* 0x00107400010c7983 */ /* 0x000ea80000100800 */
[----:B------:R-:W2:Y:S04]  /*275f0*/  LDL R11, [R1+0x1070] ;  /* 0x00107000010b7983 */ /* 0x000ea80000100800 */
[----:B------:R-:W2:Y:S01]  /*27600*/  LDL R10, [R1+0x107c] ;  /* 0x00107c00010a7983 */ /* 0x000ea20000100800 */
[----:B----4-:R-:W-:-:S04]  /*27610*/  @!P0 LOP3.LUT R5, R5, R4, RZ, 0x3c, !PT ;  /* 0x0000000405058212 */ /* 0x010fc800078e3cff */
[----:B------:R-:W-:-:S04]  /*27620*/  @!P0 LOP3.LUT R4, R5, R4, RZ, 0x3c, !PT ;  /* 0x0000000405048212 */ /* 0x000fc800078e3cff */
[----:B------:R-:W-:-:S05]  /*27630*/  @!P0 LOP3.LUT R5, R5, R4, RZ, 0x3c, !PT ;  /* 0x0000000405058212 */ /* 0x000fca00078e3cff */
[----:B------:R2:W4:Y:S04]  /*27640*/  @!P0 LDG.E.U16 R28, [R4.64] ;  /* 0x00000004041c8981 */ /* 0x000528000c1e1500 */
[----:B---3--:R0:W-:Y:S04]  /*27650*/  STL [R1+0x2570], R0 ;  /* 0x0025700001007387 */ /* 0x0081e80000100800 */
[----:B0-----:R-:W3:Y:S01]  /*27660*/  LDL R0, [R1+0x4e4] ;  /* 0x0004e40001007983 */ /* 0x001ee20000100800 */
[----:B------:R-:W-:Y:S01]  /*27670*/  PRMT R26, RZ, 0x7610, R26 ;  /* 0x00007610ff1a7816 */ /* 0x000fe2000000001a */
[----:B--2---:R-:W-:-:S02]  /*27680*/  @!P1 IMAD.MOV.U32 R4, RZ, RZ, R14 ;  /* 0x000000ffff049224 */ /* 0x004fc400078e000e */
[----:B------:R-:W-:Y:S01]  /*27690*/  @!P1 IMAD.MOV.U32 R5, RZ, RZ, R15 ;  /* 0x000000ffff059224 */ /* 0x000fe200078e000f */
[----:B------:R-:W-:-:S04]  /*276a0*/  PRMT R6, RZ, 0x7610, R6 ;  /* 0x00007610ff067816 */ /* 0x000fc80000000006 */
[----:B------:R0:W2:Y:S04]  /*276b0*/  @!P1 LDG.E.U16 R26, [R4.64] ;  /* 0x00000004041a9981 */ /* 0x0000a8000c1e1500 */
[----:B----4-:R1:W-:Y:S01]  /*276c0*/  STL [R1+0x2584], R28 ;  /* 0x0025841c01007387 */ /* 0x0103e20000100800 */
[----:B0-----:R-:W-:Y:S02]  /*276d0*/  @!P0 IMAD.MOV.U32 R4, RZ, RZ, R12 ;  /* 0x000000ffff048224 */ /* 0x001fe400078e000c */
[----:B------:R-:W-:Y:S01]  /*276e0*/  @!P0 IMAD.MOV.U32 R5, RZ, RZ, R13 ;  /* 0x000000ffff058224 */ /* 0x000fe200078e000d */
[----:B------:R-:W-:Y:S01]  /*276f0*/  PRMT R2, RZ, 0x7610, R2 ;  /* 0x00007610ff027816 */ /* 0x000fe20000000002 */
[----:B------:R-:W4:Y:S04]  /*27700*/  LDL R15, [R1+0x4d8] ;  /* 0x0004d800010f7983 */ /* 0x000f280000100800 */
[----:B------:R0:W2:Y:S04]  /*27710*/  @!P0 LDG.E.U16 R6, [R4.64] ;  /* 0x0000000404068981 */ /* 0x0000a8000c1e1500 */
[----:B------:R-:W2:Y:S04]  /*27720*/  LDL R14, [R1+0x4dc] ;  /* 0x0004dc00010e7983 */ /* 0x000ea80000100800 */
[----:B-1----:R-:W2:Y:S01]  /*27730*/  LDL R28, [R1+0x4e0] ;  /* 0x0004e000011c7983 */ /* 0x002ea20000100800 */
[----:B0-----:R-:W-:-:S06]  /*27740*/  PRMT R5, RZ, 0x7610, R5 ;  /* 0x00007610ff057816 */ /* 0x001fcc0000000005 */
[----:B------:R3:W4:Y:S02]  /*27750*/  @!P1 LDG.E.U16 R5, [R10.64] ;  /* 0x000000040a059981 */ /* 0x000724000c1e1500 */
[----:B---3--:R-:W-:Y:S02]  /*27760*/  @!P0 IMAD.MOV.U32 R10, RZ, RZ, R0 ;  /* 0x000000ffff0a8224 */ /* 0x008fe400078e0000 */
[----:B--2---:R-:W-:-:S05]  /*27770*/  @!P0 IMAD.MOV.U32 R11, RZ, RZ, R28 ;  /* 0x000000ffff0b8224 */ /* 0x004fca00078e001c */
[----:B------:R0:W2:Y:S04]  /*27780*/  @!P0 LDG.E.U16 R2, [R10.64] ;  /* 0x000000040a028981 */ /* 0x0000a8000c1e1500 */
[----:B------:R1:W-:Y:S01]  /*27790*/  STL [R1+0x2588], R26 ;  /* 0x0025881a01007387 */ /* 0x0003e20000100800 */
[----:B------:R-:W-:Y:S02]  /*277a0*/  STL [R1+0x258c], R6 ;  /* 0x00258c0601007387 */ /* 0x000fe40000100800 */
[----:B------:R-:W3:Y:S02]  /*277b0*/  LDL R13, [R1+0xff8] ;  /* 0x000ff800010d7983 */ /* 0x000ee40000100800 */
[----:B------:R-:W3:Y:S01]  /*277c0*/  LDL R12, [R1+0x1004] ;  /* 0x00100400010c7983 */ /* 0x000ee20000100800 */
[----:B----4-:R4:W-:Y:S01]  /*277d0*/  STL [R1+0x2590], R5 ;  /* 0x0025900501007387 */ /* 0x0109e20000100800 */
[----:B------:R-:W3:Y:S03]  /*277e0*/  LDL R0, [R1+0x100c] ;  /* 0x00100c0001007983 */ /* 0x000ee60000100800 */
[----:B-1----:R-:W3:Y:S01]  /*277f0*/  LDL R26, [R1+0x1000] ;  /* 0x00100000011a7983 */ /* 0x002ee20000100800 */
[----:B0-----:R-:W-:-:S02]  /*27800*/  @!P1 IMAD.MOV.U32 R10, RZ, RZ, R14 ;  /* 0x000000ffff0a9224 */ /* 0x001fc400078e000e */
[----:B------:R-:W-:Y:S01]  /*27810*/  @!P1 IMAD.MOV.U32 R11, RZ, RZ, R15 ;  /* 0x000000ffff0b9224 */ /* 0x000fe200078e000f */
[----:B----4-:R-:W-:-:S06]  /*27820*/  PRMT R5, RZ, 0x7610, R5 ;  /* 0x00007610ff057816 */ /* 0x010fcc0000000005 */
[----:B------:R3:W4:Y:S04]  /*27830*/  @!P1 LDG.E.U16 R5, [R10.64] ;  /* 0x000000040a059981 */ /* 0x000728000c1e1500 */
[----:B--2---:R-:W-:Y:S01]  /*27840*/  STL [R1+0x2550], R2 ;  /* 0x0025500201007387 */ /* 0x004fe20000100800 */
[----:B------:R-:W2:Y:S02]  /*27850*/  LDL R15, [R1+0x1078] ;  /* 0x00107800010f7983 */ /* 0x000ea40000100800 */
[----:B------:R-:W2:Y:S01]  /*27860*/  LDL R14, [R1+0x1084] ;  /* 0x00108400010e7983 */ /* 0x000ea20000100800 */
[----:B------:R-:W-:Y:S01]  /*27870*/  PRMT R24, RZ, 0x7610, R24 ;  /* 0x00007610ff187816 */ /* 0x000fe20000000018 */
[----:B---3--:R-:W-:Y:S02]  /*27880*/  @!P0 IMAD.MOV.U32 R10, RZ, RZ, R12 ;  /* 0x000000ffff0a8224 */ /* 0x008fe400078e000c */
[----:B------:R-:W-:Y:S01]  /*27890*/  @!P0 IMAD.MOV.U32 R11, RZ, RZ, R13 ;  /* 0x000000ffff0b8224 */ /* 0x000fe200078e000d */
[----:B------:R-:W-:-:S02]  /*278a0*/  PRMT R20, RZ, 0x7610, R20 ;  /* 0x00007610ff147816 */ /* 0x000fc40000000014 */
[----:B------:R-:W-:Y:S01]  /*278b0*/  PRMT R4, RZ, 0x7610, R4 ;  /* 0x00007610ff047816 */ /* 0x000fe20000000004 */
[----:B------:R-:W3:Y:S04]  /*278c0*/  LDL R6, [R1+0x1080] ;  /* 0x0010800001067983 */ /* 0x000ee80000100800 */
[----:B------:R0:W3:Y:S02]  /*278d0*/  @!P0 LDG.E.U16 R24, [R10.64] ;  /* 0x000000040a188981 */ /* 0x0000e4000c1e1500 */
[----:B0-----:R-:W-:Y:S02]  /*278e0*/  @!P1 IMAD.MOV.U32 R10, RZ, RZ, R0 ;  /* 0x000000ffff0a9224 */ /* 0x001fe400078e0000 */
[----:B------:R-:W-:-:S05]  /*278f0*/  @!P1 IMAD.MOV.U32 R11, RZ, RZ, R26 ;  /* 0x000000ffff0b9224 */ /* 0x000fca00078e001a */
[----:B------:R2:W3:Y:S04]  /*27900*/  @!P1 LDG.E.U16 R20, [R10.64] ;  /* 0x000000040a149981 */ /* 0x0004e8000c1e1500 */
[----:B----4-:R0:W-:Y:S01]  /*27910*/  STL [R1+0xc], R5 ;  /* 0x00000c0501007387 */ /* 0x0101e20000100800 */
[----:B------:R-:W4:Y:S02]  /*27920*/  LDL R13, [R1+0x4d0] ;  /* 0x0004d000010d7983 */ /* 0x000f240000100800 */
[----:B------:R-:W4:Y:S01]  /*27930*/  LDL R12, [R1+0x4d4] ;  /* 0x0004d400010c7983 */ /* 0x000f220000100800 */
[----:B0-----:R-:W4:Y:S01]  /*27940*/  LDL R5, [R1+0x108c] ;  /* 0x00108c0001057983 */ /* 0x001f220000100800 */
[----:B--2---:R-:W-:Y:S02]  /*27950*/  @!P0 IMAD.MOV.U32 R11, RZ, RZ, R15 ;  /* 0x000000ffff0b8224 */ /* 0x004fe400078e000f */
[----:B------:R-:W-:-:S05]  /*27960*/  @!P0 IMAD.MOV.U32 R10, RZ, RZ, R14 ;  /* 0x000000ffff0a8224 */ /* 0x000fca00078e000e */
[----:B------:R0:W2:Y:S04]  /*27970*/  @!P0 LDG.E.U16 R4, [R10.64] ;  /* 0x000000040a048981 */ /* 0x0000a8000c1e1500 */
[----:B---3--:R-:W-:Y:S01]  /*27980*/  STL [R1+0x2574], R24 ;  /* 0x0025741801007387 */ /* 0x008fe20000100800 */
[----:B------:R-:W3:Y:S02]  /*27990*/  LDL R2, [R1+0x1008] ;  /* 0x0010080001027983 */ /* 0x000ee40000100800 */
[----:B------:R-:W3:Y:S01]  /*279a0*/  LDL R0, [R1+0x1014] ;  /* 0x0010140001007983 */ /* 0x000ee20000100800 */
[----:B------:R-:W-:Y:S01]  /*279b0*/  PRMT R3, RZ, 0x7610, R3 ;  /* 0x00007610ff037816 */ /* 0x000fe20000000003 */
[----:B0-----:R-:W-:Y:S01]  /*279c0*/  @!P1 IMAD.MOV.U32 R11, RZ, RZ, R6 ;  /* 0x000000ffff0b9224 */ /* 0x001fe200078e0006 */
[----:B------:R-:W-:Y:S01]  /*279d0*/  STL [R1+0x2578], R20 ;  /* 0x0025781401007387 */ /* 0x000fe20000100800 */
[----:B----4-:R-:W-:-:S05]  /*279e0*/  @!P1 IMAD.MOV.U32 R10, RZ, RZ, R5 ;  /* 0x000000ffff0a9224 */ /* 0x010fca00078e0005 */
[----:B------:R0:W4:Y:S04]  /*279f0*/  @!P1 LDG.E.U16 R3, [R10.64] ;  /* 0x000000040a039981 */ /* 0x000128000c1e1500 */
[----:B--2---:R1:W-:Y:S01]  /*27a00*/  STL [R1+0x257c], R4 ;  /* 0x00257c0401007387 */ /* 0x0043e20000100800 */
[----:B------:R-:W2:Y:S02]  /*27a10*/  LDL R6, [R1+0x1010] ;  /* 0x0010100001067983 */ /* 0x000ea40000100800 */
[----:B------:R-:W2:Y:S01]  /*27a20*/  LDL R5, [R1+0x101c] ;  /* 0x00101c0001057983 */ /* 0x000ea20000100800 */
[----:B------:R-:W-:Y:S01]  /*27a30*/  PRMT R8, RZ, 0x7610, R8 ;  /* 0x00007610ff087816 */ /* 0x000fe20000000008 */
[----:B0-----:R-:W-:Y:S02]  /*27a40*/  @!P0 IMAD.MOV.U32 R10, RZ, RZ, R12 ;  /* 0x000000ffff0a8224 */ /* 0x001fe400078e000c */
[----:B------:R-:W-:-:S05]  /*27a50*/  @!P0 IMAD.MOV.U32 R11, RZ, RZ, R13 ;  /* 0x000000ffff0b8224 */ /* 0x000fca00078e000d */
[----:B------:R3:W2:Y:S01]  /*27a60*/  @!P0 LDG.E.U16 R8, [R10.64] ;  /* 0x000000040a088981 */ /* 0x0006a2000c1e1500 */
[----:B------:R-:W-:Y:S01]  /*27a70*/  PRMT R18, RZ, 0x7610, R18 ;  /* 0x00007610ff127816 */ /* 0x000fe20000000012 */
[----:B---3--:R-:W-:Y:S02]  /*27a80*/  @!P0 IMAD.MOV.U32 R10, RZ, RZ, R0 ;  /* 0x000000ffff0a8224 */ /* 0x008fe400078e0000 */
[----:B------:R-:W-:-:S05]  /*27a90*/  @!P0 IMAD.MOV.U32 R11, RZ, RZ, R2 ;  /* 0x000000ffff0b8224 */ /* 0x000fca00078e0002 */
[----:B------:R2:W3:Y:S01]  /*27aa0*/  @!P0 LDG.E.U16 R18, [R10.64] ;  /* 0x000000040a128981 */ /* 0x0004e2000c1e1500 */
[----:B------:R-:W-:-:S03]  /*27ab0*/  PRMT R16, RZ, 0x7610, R16 ;  /* 0x00007610ff107816 */ /* 0x000fc60000000010 */
[----:B----4-:R0:W-:Y:S01]  /*27ac0*/  STL [R1+0x2580], R3 ;  /* 0x0025800301007387 */ /* 0x0101e20000100800 */
[----:B-1----:R-:W4:Y:S02]  /*27ad0*/  LDL R4, [R1+0x1088] ;  /* 0x0010880001047983 */ /* 0x002f240000100800 */
[----:B------:R-:W4:Y:S01]  /*27ae0*/  LDL R12, [R1+0x1090] ;  /* 0x00109000010c7983 */ /* 0x000f220000100800 */
[----:B0-----:R-:W4:Y:S01]  /*27af0*/  LDL R3, [R1+0x1094] ;  /* 0x0010940001037983 */ /* 0x001f220000100800 */
[----:B--2---:R-:W-:Y:S02]  /*27b00*/  @!P1 IMAD.MOV.U32 R11, RZ, RZ, R6 ;  /* 0x000000ffff0b9224 */ /* 0x004fe400078e0006 */
[----:B------:R-:W-:-:S05]  /*27b10*/  @!P1 IMAD.MOV.U32 R10, RZ, RZ, R5 ;  /* 0x000000ffff0a9224 */ /* 0x000fca00078e0005 */
[----:B------:R4:W2:Y:S04]  /*27b20*/  @!P1 LDG.E.U16 R16, [R10.64] ;  /* 0x000000040a109981 */ /* 0x0008a8000c1e1500 */
[----:B------:R0:W-:Y:S01]  /*27b30*/  STL [R1+0x4], R8 ;  /* 0x0000040801007387 */ /* 0x0001e20000100800 */
[----:B------:R-:W2:Y:S02]  /*27b40*/  LDL R2, [R1+0x4c8] ;  /* 0x0004c80001027983 */ /* 0x000ea40000100800 */
[----:B------:R-:W2:Y:S01]  /*27b50*/  LDL R0, [R1+0x4cc] ;  /* 0x0004cc0001007983 */ /* 0x000ea20000100800 */
[----:B0-----:R-:W2:Y:S04]  /*27b60*/  LDL R8, [R1+0x109c] ;  /* 0x00109c0001087983 */ /* 0x001ea80000100800 */
[----:B---3--:R-:W-:Y:S01]  /*27b70*/  STL [R1+0x2554], R18 ;  /* 0x0025541201007387 */ /* 0x008fe20000100800 */
[----:B------:R-:W3:Y:S02]  /*27b80*/  LDL R6, [R1+0x1018] ;  /* 0x0010180001067983 */ /* 0x000ee40000100800 */
[----:B------:R-:W3:Y:S02]  /*27b90*/  LDL R5, [R1+0x1024] ;  /* 0x0010240001057983 */ /* 0x000ee40000100800 */
[----:B----4-:R-:W-:-:S02]  /*27ba0*/  @!P0 IMAD.MOV.U32 R11, RZ, RZ, R4 ;  /* 0x000000ffff0b8224 */ /* 0x010fc400078e0004 */
[----:B------:R-:W-:Y:S01]  /*27bb0*/  @!P0 IMAD.MOV.U32 R10, RZ, RZ, R3 ;  /* 0x000000ffff0a8224 */ /* 0x000fe200078e0003 */
[----:B--2---:R0:W-:Y:S01]  /*27bc0*/  STL [R1+0x2558], R16 ;  /* 0x0025581001007387 */ /* 0x0041e20000100800 */
[----:B------:R-:W2:Y:S02]  /*27bd0*/  LDL R4, [R1+0x1020] ;  /* 0x0010200001047983 */ /* 0x000ea40000100800 */
[----:B------:R-:W4:Y:S01]  /*27be0*/  LDL R3, [R1+0x102c] ;  /* 0x00102c0001037983 */ /* 0x000f220000100800 */
[----:B------:R-:W-:Y:S01]  /*27bf0*/  PRMT R9, RZ, 0x7610, R9 ;  /* 0x00007610ff097816 */ /* 0x000fe20000000009 */
[----:B------:R-:W-:-:S05]  /*27c00*/  @!P1 IMAD.MOV.U32 R13, RZ, RZ, R12 ;  /* 0x000000ffff0d9224 */ /* 0x000fca00078e000c */
[----:B------:R1:W4:Y:S01]  /*27c10*/  @!P0 LDG.E.U16 R9, [R10.64] ;  /* 0x000000040a098981 */ /* 0x000322000c1e1500 */
[----:B------:R-:W-:Y:S01]  /*27c20*/  @!P1 IMAD.MOV.U32 R12, RZ, RZ, R8 ;  /* 0x000000ffff0c9224 */ /* 0x000fe200078e0008 */
[----:B------:R-:W-:Y:S02]  /*27c30*/  PRMT R22, RZ, 0x7610, R22 ;  /* 0x00007610ff167816 */ /* 0x000fe40000000016 */
[----:B-1----:R-:W-:-:S06]  /*27c40*/  PRMT R10, RZ, 0x7610, R10 ;  /* 0x00007610ff0a7816 */ /* 0x002fcc000000000a */
[----:B------:R1:W4:Y:S01]  /*27c50*/  @!P1 LDG.E.U16 R10, [R12.64] ;  /* 0x000000040c0a9981 */ /* 0x000322000c1e1500 */
[----:B------:R-:W-:Y:S01]  /*27c60*/  PRMT R11, RZ, 0x7610, R11 ;  /* 0x00007610ff0b7816 */ /* 0x000fe2000000000b */
[----:B-1----:R-:W-:Y:S02]  /*27c70*/  @!P1 IMAD.MOV.U32 R12, RZ, RZ, R0 ;  /* 0x000000ffff0c9224 */ /* 0x002fe400078e0000 */
[----:B------:R-:W-:-:S05]  /*27c80*/  @!P1 IMAD.MOV.U32 R13, RZ, RZ, R2 ;  /* 0x000000ffff0d9224 */ /* 0x000fca00078e0002 */
[----:B------:R3:W4:Y:S02]  /*27c90*/  @!P1 LDG.E.U16 R22, [R12.64] ;  /* 0x000000040c169981 */ /* 0x000724000c1e1500 */
[----:B---3--:R-:W-:Y:S02]  /*27ca0*/  @!P0 IMAD.MOV.U32 R12, RZ, RZ, R5 ;  /* 0x000000ffff0c8224 */ /* 0x008fe400078e0005 */
[----:B------:R-:W-:-:S05]  /*27cb0*/  @!P0 IMAD.MOV.U32 R13, RZ, RZ, R6 ;  /* 0x000000ffff0d8224 */ /* 0x000fca00078e0006 */
[----:B------:R1:W3:Y:S02]  /*27cc0*/  @!P0 LDG.E.U16 R11, [R12.64] ;  /* 0x000000040c0b8981 */ /* 0x0002e4000c1e1500 */
[----:B-1----:R-:W-:Y:S01]  /*27cd0*/  PRMT R12, RZ, 0x7610, R12 ;  /* 0x00007610ff0c7816 */ /* 0x002fe2000000000c */
[----:B--2---:R-:W-:Y:S02]  /*27ce0*/  @!P1 IMAD.MOV.U32 R15, RZ, RZ, R4 ;  /* 0x000000ffff0f9224 */ /* 0x004fe400078e0004 */
[----:B----4-:R-:W-:-:S05]  /*27cf0*/  @!P1 IMAD.MOV.U32 R14, RZ, RZ, R3 ;  /* 0x000000ffff0e9224 */ /* 0x010fca00078e0003 */
[----:B------:R-:W2:Y:S04]  /*27d00*/  @!P1 LDG.E.U16 R12, [R14.64] ;  /* 0x000000040e0c9981 */ /* 0x000ea8000c1e1500 */
[----:B------:R-:W-:Y:S04]  /*27d10*/  STL [R1+0x255c], R9 ;  /* 0x00255c0901007387 */ /* 0x000fe80000100800 */
[----:B------:R1:W-:Y:S01]  /*27d20*/  STL [R1+0x2560], R10 ;  /* 0x0025600a01007387 */ /* 0x0003e20000100800 */
[----:B------:R-:W4:Y:S02]  /*27d30*/  LDL R2, [R1+0x1098] ;  /* 0x0010980001027983 */ /* 0x000f240000100800 */
[----:B------:R-:W4:Y:S01]  /*27d40*/  LDL R0, [R1+0x10a4] ;  /* 0x0010a40001007983 */ /* 0x000f220000100800 */
[----:B------:R-:W-:Y:S01]  /*27d50*/  STL [R1+0x2534], R22 ;  /* 0x0025341601007387 */ /* 0x000fe20000100800 */
[----:B0-----:R-:W4:Y:S03]  /*27d60*/  LDL R16, [R1+0x10a0] ;  /* 0x0010a00001107983 */ /* 0x001f260000100800 */
[----:B-1----:R-:W4:Y:S04]  /*27d70*/  LDL R10, [R1+0x10ac] ;  /* 0x0010ac00010a7983 */ /* 0x002f280000100800 */
[----:B---3--:R-:W-:Y:S01]  /*27d80*/  STL [R1+0x2538], R11 ;  /* 0x0025380b01007387 */ /* 0x008fe20000100800 */
[----:B------:R-:W3:Y:S02]  /*27d90*/  LDL R9, [R1+0x538] ;  /* 0x0005380001097983 */ /* 0x000ee40000100800 */
[----:B------:R-:W3:Y:S02]  /*27da0*/  LDL R8, [R1+0x53c] ;  /* 0x00053c0001087983 */ /* 0x000ee40000100800 */
[----:B------:R-:W3:Y:S01]  /*27db0*/  LDL R6, [R1+0x4c4] ;  /* 0x0004c40001067983 */ /* 0x000ee20000100800 */
[----:B------:R-:W3:Y:S04]  /*27dc0*/  LDL R5, [R1+0xfb4] ;  /* 0x000fb40001057983 */ /* 0x000ee80000100800 */
[----:B--2---:R-:W-:Y:S01]  /*27dd0*/  STL [R1+0x253c], R12 ;  /* 0x00253c0c01007387 */ /* 0x004fe20000100800 */
[----:B------:R-:W2:Y:S02]  /*27de0*/  LDL R4, [R1+0xfb0] ;  /* 0x000fb00001047983 */ /* 0x000ea40000100800 */
[----:B------:R-:W2:Y:S01]  /*27df0*/  LDL R3, [R1+0xfbc] ;  /* 0x000fbc0001037983 */ /* 0x000ea20000100800 */
[----:B------:R-:W-:-:S02]  /*27e00*/  PRMT R13, RZ, 0x7610, R13 ;  /* 0x00007610ff0d7816 */ /* 0x000fc4000000000d */
[----:B------:R-:W-:Y:S02]  /*27e10*/  PRMT R17, RZ, 0x7610, R17 ;  /* 0x00007610ff117816 */ /* 0x000fe40000000011 */
[----:B------:R-:W-:Y:S01]  /*27e20*/  PRMT R19, RZ, 0x7610, R19 ;  /* 0x00007610ff137816 */ /* 0x000fe20000000013 */
[----:B----4-:R-:W-:Y:S02]  /*27e30*/  @!P0 IMAD.MOV.U32 R15, RZ, RZ, R2 ;  /* 0x000000ffff0f8224 */ /* 0x010fe400078e0002 */
[----:B------:R-:W-:Y:S01]  /*27e40*/  @!P0 IMAD.MOV.U32 R14, RZ, RZ, R0 ;  /* 0x000000ffff0e8224 */ /* 0x000fe200078e0000 */
[----:B------:R-:W-:Y:S02]  /*27e50*/  PRMT R21, RZ, 0x7610, R21 ;  /* 0x00007610ff157816 */ /* 0x000fe40000000015 */
[----:B------:R-:W-:Y:S01]  /*27e60*/  PRMT R23, RZ, 0x7610, R23 ;  /* 0x00007610ff177816 */ /* 0x000fe20000000017 */
[----:B------:R-:W4:Y:S04]  /*27e70*/  LDL R0, [R1+0x1034] ;  /* 0x0010340001007983 */ /* 0x000f280000100800 */
[----:B------:R0:W4:Y:S04]  /*27e80*/  @!P0 LDG.E.U16 R13, [R14.64] ;  /* 0x000000040e0d8981 */ /* 0x000128000c1e1500 */
[----:B------:R-:W4:Y:S01]  /*27e90*/  LDL R2, [R1+0x1028] ;  /* 0x0010280001027983 */ /* 0x000f220000100800 */
[----:B0-----:R-:W-:-:S02]  /*27ea0*/  @!P1 IMAD.MOV.U32 R15, RZ, RZ, R16 ;  /* 0x000000ffff0f9224 */ /* 0x001fc400078e0010 */
[----:B------:R-:W-:-:S05]  /*27eb0*/  @!P1 IMAD.MOV.U32 R14, RZ, RZ, R10 ;  /* 0x000000ffff0e9224 */ /* 0x000fca00078e000a */
[----:B------:R3:W4:Y:S02]  /*27ec0*/  @!P1 LDG.E.U16 R17, [R14.64] ;  /* 0x000000040e119981 */ /* 0x000724000c1e1500 */
[----:B---3--:R-:W-:Y:S02]  /*27ed0*/  @!P1 IMAD.MOV.U32 R15, RZ, RZ, R9 ;  /* 0x000000ffff0f9224 */ /* 0x008fe400078e0009 */
[----:B------:R-:W-:-:S05]  /*27ee0*/  @!P1 IMAD.MOV.U32 R14, RZ, RZ, R8 ;  /* 0x000000ffff0e9224 */ /* 0x000fca00078e0008 */
[----:B------:R0:W3:Y:S02]  /*27ef0*/  @!P1 LDG.E.U16 R19, [R14.64] ;  /* 0x000000040e139981 */ /* 0x0000e4000c1e1500 */
[----:B0-----:R-:W-:Y:S02]  /*27f00*/  @!P0 IMAD.MOV.U32 R14, RZ, RZ, R5 ;  /* 0x000000ffff0e8224 */ /* 0x001fe400078e0005 */
[----:B------:R-:W-:-:S05]  /*27f10*/  @!P0 IMAD.MOV.U32 R15, RZ, RZ, R6 ;  /* 0x000000ffff0f8224 */ /* 0x000fca00078e0006 */
[----:B------:R2:W3:Y:S02]  /*27f20*/  @!P0 LDG.E.U16 R21, [R14.64] ;  /* 0x000000040e158981 */ /* 0x0004e4000c1e1500 */
[----:B--2---:R-:W-:Y:S02]  /*27f30*/  @!P1 IMAD.MOV.U32 R15, RZ, RZ, R4 ;  /* 0x000000ffff0f9224 */ /* 0x004fe400078e0004 */
[----:B------:R-:W-:-:S05]  /*27f40*/  @!P1 IMAD.MOV.U32 R14, RZ, RZ, R3 ;  /* 0x000000ffff0e9224 */ /* 0x000fca00078e0003 */
[----:B------:R0:W2:Y:S04]  /*27f50*/  @!P1 LDG.E.U16 R23, [R14.64] ;  /* 0x000000040e179981 */ /* 0x0000a8000c1e1500 */
[----:B----4-:R-:W-:Y:S01]  /*27f60*/  STL [R1+0x2540], R13 ;  /* 0x0025400d01007387 */ /* 0x010fe20000100800 */
[----:B0-----:R-:W-:-:S03]  /*27f70*/  @!P0 IMAD.MOV.U32 R14, RZ, RZ, R0 ;  /* 0x000000ffff0e8224 */ /* 0x001fc600078e0000 */
[----:B------:R-:W-:Y:S04]  /*27f80*/  STL [R1+0x2544], R17 ;  /* 0x0025441101007387 */ /* 0x000fe80000100800 */
[----:B---3--:R-:W-:Y:S04]  /*27f90*/  STL [R1+0x2524], R19 ;  /* 0x0025241301007387 */ /* 0x008fe80000100800 */
[----:B------:R-:W-:Y:S01]  /*27fa0*/  STL [R1+0x2528], R21 ;  /* 0x0025281501007387 */ /* 0x000fe20000100800 */
[----:B------:R-:W-:Y:S01]  /*27fb0*/  PRMT R25, RZ, 0x7610, R25 ;  /* 0x00007610ff197816 */ /* 0x000fe20000000019 */
[----:B------:R-:W-:-:S05]  /*27fc0*/  @!P0 IMAD.MOV.U32 R15, RZ, RZ, R2 ;  /* 0x000000ffff0f8224 */ /* 0x000fca00078e0002 */
[----:B------:R0:W3:Y:S04]  /*27fd0*/  @!P0 LDG.E.U16 R25, [R14.64] ;  /* 0x000000040e198981 */ /* 0x0000e8000c1e1500 */
[----:B--2---:R1:W-:Y:S04]  /*27fe0*/  STL [R1+0x2548], R23 ;  /* 0x0025481701007387 */ /* 0x0043e80000100800 */
[----:B-1----:R-:W2:Y:S01]  /*27ff0*/  LDL.LU R23, [R1+0x414] ;  /* 0x0004140001177983 */ /* 0x002ea20000300800 */
[----:B------:R-:W4:Y:S02]  /*28000*/  LDL.LU R21, [R1+0x3e8] ;  /* 0x0003e80001157983 */ /* 0x000f240000300800 */
        /* <DEDUP_REMOVED lines=20> */
[----:B0-----:R-:W2:Y:S02]  /*28150*/  LDL R14, [R1+0x1030] ;  /* 0x00103000010e7983 */ /* 0x001ea40000100800 */
[----:B------:R-:W2:Y:S01]  /*28160*/  LDL R15, [R1+0x103c] ;  /* 0x00103c00010f7983 */ /* 0x000ea20000100800 */
[----:B------:R-:W-:Y:S01]  /*28170*/  PRMT R27, RZ, 0x7610, R27 ;  /* 0x00007610ff1b7816 */ /* 0x000fe2000000001b */
[----:B---3--:R0:W-:Y:S04]  /*28180*/  STL [R1+0x254c], R25 ;  /* 0x00254c1901007387 */ /* 0x0081e80000100800 */
[----:B0-----:R-:W3:Y:S01]  /*28190*/  LDL R25, [R1+0x10b8] ;  /* 0x0010b80001197983 */ /* 0x001ee20000100800 */
[----:B--2---:R-:W-:-:S04]  /*281a0*/  @!P1 LOP3.LUT R15, R15, R14, RZ, 0x3c, !PT ;  /* 0x0000000e0f0f9212 */ /* 0x004fc800078e3cff */
[----:B------:R-:W-:-:S04]  /*281b0*/  @!P1 LOP3.LUT R14, R15, R14, RZ, 0x3c, !PT ;  /* 0x0000000e0f0e9212 */ /* 0x000fc800078e3cff */
[----:B------:R-:W-:-:S05]  /*281c0*/  @!P1 LOP3.LUT R15, R15, R14, RZ, 0x3c, !PT ;  /* 0x0000000e0f0f9212 */ /* 0x000fca00078e3cff */
[----:B------:R0:W2:Y:S04]  /*281d0*/  @!P1 LDG.E.U16 R27, [R14.64] ;  /* 0x000000040e1b9981 */ /* 0x0000a8000c1e1500 */
[----:B0-----:R-:W2:Y:S01]  /*281e0*/  LDL R15, [R1+0x10b0] ;  /* 0x0010b000010f7983 */ /* 0x001ea20000100800 */
[----:B------:R-:W-:Y:S01]  /*281f0*/  PRMT R29, RZ, 0x7610, R29 ;  /* 0x00007610ff1d7816 */ /* 0x000fe2000000001d */
[----:B---3--:R-:W-:Y:S02]  /*28200*/  @!P1 IMAD.MOV.U32 R14, RZ, RZ, R25 ;  /* 0x000000ffff0e9224 */ /* 0x008fe400078e0019 */
[----:B------:R-:W0:Y:S04]  /*28210*/  S2R R28, SR_TID.X ;  /* 0x00000000001c7919 */ /* 0x000e280000002100 */
[----:B--2---:R-:W2:Y:S01]  /*28220*/  @!P1 LDG.E.U16 R29, [R14.64] ;  /* 0x000000040e1d9981 */ /* 0x004ea2000c1e1500 */
[----:B0-----:R-:W-:-:S05]  /*28230*/  LOP3.LUT R28, R28, 0x3f, RZ, 0xc0, !PT ;  /* 0x0000003f1c1c7812 */ /* 0x001fca00078ec0ff */
[----:B------:R-:W-:-:S05]  /*28240*/  IMAD.SHL.U32 R28, R28, 0x2, RZ ;  /* 0x000000021c1c7824 */ /* 0x000fca00078e00ff */
[----:B------:R-:W-:-:S05]  /*28250*/  LOP3.LUT R28, R28, 0x20, RZ, 0x3c, !PT ;  /* 0x000000201c1c7812 */ /* 0x000fca00078e3cff */
[----:B------:R-:W-:Y:S01]  /*28260*/  STS.U16 [R28+0x1a80], R23 ;  /* 0x001a80171c007388 */ /* 0x000fe20000000400 */
[----:B----4-:R-:W-:Y:S02]  /*28270*/  STS.U16 [R28+0x2200], R21 ;  /* 0x002200151c007388 */ /* 0x010fe40000000400 */
        /* <DEDUP_REMOVED lines=18> */
[----:B------:R-:W-:Y:S04]  /*283a0*/  STL [R1+0x2564], R27 ;  /* 0x0025641b01007387 */ /* 0x000fe80000100800 */
[----:B------:R-:W-:Y:S01]  /*283b0*/  STS.U16 [R28+0x6a80], R26 ;  /* 0x006a801a1c007388 */ /* 0x000fe20000000400 */
[----:B------:R0:W-:Y:S03]  /*283c0*/  STS.U16 [R28+0x7200], R8 ;  /* 0x007200081c007388 */ /* 0x0001e60000000400 */
[----:B--2---:R-:W-:Y:S01]  /*283d0*/  STL [R1+0x2568], R29 ;  /* 0x0025681d01007387 */ /* 0x004fe20000100800 */
[----:B0-----:R-:W2:Y:S02]  /*283e0*/  LDL.LU R8, [R1] ;  /* 0x0000000001087983 */ /* 0x001ea40000300800 */
[----:B------:R-:W3:Y:S01]  /*283f0*/  LDL.LU R5, [R1+0x490] ;  /* 0x0004900001057983 */ /* 0x000ee20000300800 */
[----:B------:R-:W0:Y:S04]  /*28400*/  S2R R0, SR_TID.X ;  /* 0x0000000000007919 */ /* 0x000e280000002100 */
[----:B---3--:R1:W-:Y:S04]  /*28410*/  STL [R1+0x2594], R5 ;  /* 0x0025940501007387 */ /* 0x0083e80000100800 */
[----:B-1----:R-:W3:Y:S01]  /*28420*/  LDL.LU R5, [R1+0x494] ;  /* 0x0004940001057983 */ /* 0x002ee20000300800 */
[----:B0-----:R-:W-:-:S05]  /*28430*/  LOP3.LUT R0, R0, 0x3f, RZ, 0xc0, !PT ;  /* 0x0000003f00007812 */ /* 0x001fca00078ec0ff */
[C---:B------:R-:W-:Y:S02]  /*28440*/  IMAD.SHL.U32 R29, R0.reuse, 0x2, RZ ;  /* 0x00000002001d7824 */ /* 0x040fe400078e00ff */
[----:B------:R-:W-:Y:S01]  /*28450*/  IMAD.SHL.U32 R0, R0, 0x2, RZ ;  /* 0x0000000200007824 */ /* 0x000fe200078e00ff */
[----:B---3--:R0:W-:Y:S01]  /*28460*/  STL [R1+0x2598], R5 ;  /* 0x0025980501007387 */ /* 0x0081e20000100800 */
[----:B------:R-:W3:Y:S02]  /*28470*/  LDL.LU R6, [R1+0x46c] ;  /* 0x00046c0001067983 */ /* 0x000ee40000300800 */
[----:B------:R-:W4:Y:S02]  /*28480*/  LDL.LU R26, [R1+0x468] ;  /* 0x00046800011a7983 */ /* 0x000f240000300800 */
        /* <DEDUP_REMOVED lines=17> */
[----:B0-----:R-:W-:Y:S01]  /*285a0*/  LOP3.LUT R5, R0, 0x20, RZ, 0x3c, !PT ;  /* 0x0000002000057812 */ /* 0x001fe200078e3cff */
[----:B------:R-:W3:Y:S01]  /*285b0*/  LDL.LU R4, [R1+0x78] ;  /* 0x0000780001047983 */ /* 0x000ee20000300800 */
[----:B------:R-:W3:Y:S02]  /*285c0*/  LDL.LU R20, [R1+0x4c] ;  /* 0x00004c0001147983 */ /* 0x000ee40000300800 */
[----:B------:R-:W3:Y:S02]  /*285d0*/  LDL.LU R24, [R1+0x48] ;  /* 0x0000480001187983 */ /* 0x000ee40000300800 */
[----:B------:R-:W3:Y:S01]  /*285e0*/  LDL.LU R2, [R1+0x20] ;  /* 0x0000200001027983 */ /* 0x000ee20000300800 */
[----:B------:R-:W3:Y:S04]  /*285f0*/  LDL.LU R0, [R1+0x1c] ;  /* 0x00001c0001007983 */ /* 0x000ee80000300800 */
[----:B--2---:R0:W-:Y:S04]  /*28600*/  STS.U16 [R5+0x7280], R8 ;  /* 0x0072800805007388 */ /* 0x0041e80000000400 */
[----:B0-----:R-:W2:Y:S01]  /*28610*/  LDL.LU R8, [R1+0x259c] ;  /* 0x00259c0001087983 */ /* 0x001ea20000300800 */
[----:B------:R-:W-:-:S03]  /*28620*/  LOP3.LUT R3, R29, 0x30, RZ, 0x3c, !PT ;  /* 0x000000301d037812 */ /* 0x000fc600078e3cff */
[----:B--2---:R0:W-:Y:S01]  /*28630*/  STS.U16 [R5+0x7a00], R8 ;  /* 0x007a000805007388 */ /* 0x0041e20000000400 */
[----:B------:R1:W-:Y:S03]  /*28640*/  STS.U16 [R5+0x7a80], R7 ;  /* 0x007a800705007388 */ /* 0x0003e60000000400 */
[----:B0-----:R-:W2:Y:S01]  /*28650*/  LDL.LU R8, [R1+0x410] ;  /* 0x0004100001087983 */ /* 0x001ea20000300800 */
[----:B-1----:R-:W2:Y:S02]  /*28660*/  LDL.LU R5, [R1+0x2598] ;  /* 0x0025980001057983 */ /* 0x002ea40000300800 */
[----:B------:R-:W3:Y:S01]  /*28670*/  LDL.LU R7, [R1+0x438] ;  /* 0x0004380001077983 */ /* 0x000ee20000300800 */
[----:B--2---:R0:W-:Y:S04]  /*28680*/  STS.U16 [R3+0x300], R5 ;  /* 0x0003000503007388 */ /* 0x0041e80000000400 */
[----:B0-----:R-:W2:Y:S04]  /*28690*/  LDL.LU R5, [R1+0x2594] ;  /* 0x0025940001057983 */ /* 0x001ea80000300800 */
[----:B--2---:R0:W-:Y:S01]  /*286a0*/  STS.U16 [R3+0x380], R5 ;  /* 0x0003800503007388 */ /* 0x0041e20000000400 */
[----:B---3--:R1:W-:Y:S02]  /*286b0*/  STS.U16 [R3+0xb00], R6 ;  /* 0x000b000603007388 */ /* 0x0083e40000000400 */
[----:B----4-:R2:W-:Y:S02]  /*286c0*/  STS.U16 [R3+0xb80], R26 ;  /* 0x000b801a03007388 */ /* 0x0105e40000000400 */
[----:B------:R3:W-:Y:S01]  /*286d0*/  STS.U16 [R3+0x1300], R28 ;  /* 0x0013001c03007388 */ /* 0x0007e20000000400 */
[----:B0-----:R-:W4:Y:S01]  /*286e0*/  LDL.LU R5, [R1+0x2590] ;  /* 0x0025900001057983 */ /* 0x001f220000300800 */
[----:B-1----:R-:W4:Y:S02]  /*286f0*/  LDL.LU R6, [R1+0x258c] ;  /* 0x00258c0001067983 */ /* 0x002f240000300800 */
[----:B--2---:R-:W2:Y:S02]  /*28700*/  LDL.LU R26, [R1+0x2588] ;  /* 0x00258800011a7983 */ /* 0x004ea40000300800 */
[----:B---3--:R-:W3:Y:S01]  /*28710*/  LDL.LU R28, [R1+0x2584] ;  /* 0x00258400011c7983 */ /* 0x008ee20000300800 */
        /* <DEDUP_REMOVED lines=18> */
[----:B------:R0:W-:Y:S02]  /*28840*/  STS.U16 [R3+0x5b80], R4 ;  /* 0x005b800403007388 */ /* 0x0001e40000000400 */
[----:B------:R1:W-:Y:S01]  /*28850*/  STS.U16 [R3+0x6300], R20 ;  /* 0x0063001403007388 */ /* 0x0003e20000000400 */
[----:B------:R1:W-:Y:S01]  /*28860*/  STS.U16 [R3+0x6380], R24 ;  /* 0x0063801803007388 */ /* 0x0003e20000000400 */
[----:B------:R-:W-:Y:S02]  /*28870*/  STS.U16 [R3+0x6b00], R2 ;  /* 0x006b000203007388 */ /* 0x000fe40000000400 */
[----:B------:R1:W-:Y:S01]  /*28880*/  STS.U16 [R3+0x6b80], R0 ;  /* 0x006b800003007388 */ /* 0x0003e20000000400 */
[----:B0-----:R-:W4:Y:S01]  /*28890*/  LDL.LU R4, [R1+0x48c] ;  /* 0x00048c0001047983 */ /* 0x001f220000300800 */
[----:B-1----:R-:W4:Y:S02]  /*288a0*/  LDL.LU R20, [R1+0x488] ;  /* 0x0004880001147983 */ /* 0x002f240000300800 */
        /* <DEDUP_REMOVED lines=21> */
[----:B------:R-:W-:Y:S01]  /*28a00*/  LOP3.LUT R29, R29, 0x40, RZ, 0x3c, !PT ;  /* 0x000000401d1d7812 */ /* 0x000fe200078e3cff */
[----:B---3--:R0:W-:Y:S01]  /*28a10*/  STS.U16 [R3+0x7300], R28 ;  /* 0x0073001c03007388 */ /* 0x0081e20000000400 */
[----:B--2---:R1:W-:Y:S02]  /*28a20*/  STS.U16 [R3+0x7380], R26 ;  /* 0x0073801a03007388 */ /* 0x0043e40000000400 */
[----:B----4-:R2:W-:Y:S01]  /*28a30*/  STS.U16 [R3+0x7b00], R6 ;  /* 0x007b000603007388 */ /* 0x0105e20000000400 */
[----:B------:R3:W-:Y:S04]  /*28a40*/  STS.U16 [R3+0x7b80], R5 ;  /* 0x007b800503007388 */ /* 0x0007e80000000400 */
[----:B0-----:R-:W4:Y:S01]  /*28a50*/  LDL.LU R28, [R1+0x404] ;  /* 0x00040400011c7983 */ /* 0x001f220000300800 */
[----:B-1----:R-:W4:Y:S03]  /*28a60*/  LDL.LU R26, [R1+0x408] ;  /* 0x00040800011a7983 */ /* 0x002f260000300800 */
[----:B--2---:R-:W2:Y:S01]  /*28a70*/  LDL.LU R6, [R1+0x430] ;  /* 0x0004300001067983 */ /* 0x004ea20000300800 */
[----:B---3--:R-:W3:Y:S03]  /*28a80*/  LDL.LU R3, [R1+0x2580] ;  /* 0x0025800001037983 */ /* 0x008ee60000300800 */
[----:B------:R-:W2:Y:S04]  /*28a90*/  LDL.LU R5, [R1+0x434] ;  /* 0x0004340001057983 */ /* 0x000ea80000300800 */
[----:B------:R0:W-:Y:S01]  /*28aa0*/  STS.U16 [R29+0x400], R4 ;  /* 0x000400041d007388 */ /* 0x0001e20000000400 */
[----:B------:R1:W-:Y:S02]  /*28ab0*/  STS.U16 [R29+0x480], R20 ;  /* 0x000480141d007388 */ /* 0x0003e40000000400 */
[----:B------:R1:W-:Y:S01]  /*28ac0*/  STS.U16 [R29+0xc00], R24 ;  /* 0x000c00181d007388 */ /* 0x0003e20000000400 */
[----:B------:R1:W-:Y:S04]  /*28ad0*/  STS.U16 [R29+0xc80], R0 ;  /* 0x000c80001d007388 */ /* 0x0003e80000000400 */
[----:B0-----:R-:W3:Y:S01]  /*28ae0*/  LDL.LU R4, [R1+0x257c] ;  /* 0x00257c0001047983 */ /* 0x001ee20000300800 */
[----:B-1----:R-:W3:Y:S02]  /*28af0*/  LDL.LU R20, [R1+0x2578] ;  /* 0x0025780001147983 */ /* 0x002ee40000300800 */
[----:B------:R-:W3:Y:S01]  /*28b00*/  LDL.LU R24, [R1+0x2574] ;  /* 0x0025740001187983 */ /* 0x000ee20000300800 */
[----:B------:R-:W3:Y:S04]  /*28b10*/  LDL.LU R0, [R1+0x2570] ;  /* 0x0025700001007983 */ /* 0x000ee80000300800 */
[----:B--2---:R-:W-:Y:S01]  /*28b20*/  STS.U16 [R29+0x1400], R5 ;  /* 0x001400051d007388 */ /* 0x004fe20000000400 */
[----:B------:R-:W-:Y:S02]  /*28b30*/  STS.U16 [R29+0x1480], R6 ;  /* 0x001480061d007388 */ /* 0x000fe40000000400 */
[----:B----4-:R-:W-:Y:S02]  /*28b40*/  STS.U16 [R29+0x1c00], R26 ;  /* 0x001c001a1d007388 */ /* 0x010fe40000000400 */
        /* <DEDUP_REMOVED lines=20> */
[----:B---3--:R0:W-:Y:S04]  /*28c90*/  STS.U16 [R29+0x6c80], R0 ;  /* 0x006c80001d007388 */ /* 0x0081e80000000400 */
[----:B0-----:R-:W2:Y:S01]  /*28ca0*/  LDL.LU R0, [R1+0x256c] ;  /* 0x00256c0001007983 */ /* 0x001ea20000300800 */
[----:B------:R-:W3:Y:S02]  /*28cb0*/  LDL.LU R27, [R1+0x484] ;  /* 0x00048400011b7983 */ /* 0x000ee40000300800 */
[----:B------:R-:W4:Y:S02]  /*28cc0*/  LDL.LU R10, [R1+0x480] ;  /* 0x00048000010a7983 */ /* 0x000f240000300800 */
[----:B------:R-:W3:Y:S01]  /*28cd0*/  LDL.LU R9, [R1+0x454] ;  /* 0x0004540001097983 */ /* 0x000ee20000300800 */
[----:B------:R-:W3:Y:S01]  /*28ce0*/  LDL.LU R16, [R1+0x450] ;  /* 0x0004500001107983 */ /* 0x000ee20000300800 */
[----:B------:R-:W3:Y:S02]  /*28cf0*/  LDL.LU R19, [R1+0x42c] ;  /* 0x00042c0001137983 */ /* 0x000ee40000300800 */
        /* <DEDUP_REMOVED lines=16> */
[----:B------:R-:W4:Y:S01]  /*28e00*/  LDL.LU R22, [R1+0x38] ;  /* 0x0000380001167983 */ /* 0x000f220000300800 */
[----:B------:R0:W-:Y:S01]  /*28e10*/  STS.U16 [R29+0x7400], R24 ;  /* 0x007400181d007388 */ /* 0x0001e20000000400 */
[----:B------:R1:W-:Y:S02]  /*28e20*/  STS.U16 [R29+0x7480], R20 ;  /* 0x007480141d007388 */ /* 0x0003e40000000400 */
[----:B------:R1:W-:Y:S02]  /*28e30*/  STS.U16 [R29+0x7c00], R4 ;  /* 0x007c00041d007388 */ /* 0x0003e40000000400 */
[----:B------:R1:W-:Y:S01]  /*28e40*/  STS.U16 [R29+0x7c80], R3 ;  /* 0x007c80031d007388 */ /* 0x0003e20000000400 */
[----:B0-----:R-:W4:Y:S01]  /*28e50*/  LDL.LU R24, [R1+0x18c] ;  /* 0x00018c0001187983 */ /* 0x001f220000300800 */
[----:B-1----:R-:W4:Y:S02]  /*28e60*/  LDL.LU R20, [R1+0x3c8] ;  /* 0x0003c80001147983 */ /* 0x002f240000300800 */
[----:B------:R-:W4:Y:S02]  /*28e70*/  LDL.LU R4, [R1+0x3d0] ;  /* 0x0003d00001047983 */ /* 0x000f240000300800 */
[----:B------:R-:W4:Y:S01]  /*28e80*/  LDL.LU R29, [R1+0x2568] ;  /* 0x00256800011d7983 */ /* 0x000f220000300800 */
[----:B------:R-:W4:Y:S01]  /*28e90*/  LDL.LU R3, [R1+0x3fc] ;  /* 0x0003fc0001037983 */ /* 0x000f220000300800 */
[----:B--2---:R-:W-:-:S05]  /*28ea0*/  LOP3.LUT R25, R0, 0x50, RZ, 0x3c, !PT ;  /* 0x0000005000197812 */ /* 0x004fca00078e3cff */
[----:B---3--:R0:W-:Y:S01]  /*28eb0*/  STS.U16 [R25+0x500], R27 ;  /* 0x0005001b19007388 */ /* 0x0081e20000000400 */
[----:B----4-:R1:W-:Y:S03]  /*28ec0*/  STS.U16 [R25+0x580], R10 ;  /* 0x0005800a19007388 */ /* 0x0103e60000000400 */
[----:B------:R2:W-:Y:S01]  /*28ed0*/  STS.U16 [R25+0xd00], R9 ;  /* 0x000d000919007388 */ /* 0x0005e20000000400 */
[----:B------:R3:W-:Y:S03]  /*28ee0*/  STS.U16 [R25+0xd80], R16 ;  /* 0x000d801019007388 */ /* 0x0007e60000000400 */
[----:B------:R3:W-:Y:S01]  /*28ef0*/  STS.U16 [R25+0x1500], R19 ;  /* 0x0015001319007388 */ /* 0x0007e20000000400 */
[----:B------:R3:W-:Y:S03]  /*28f00*/  STS.U16 [R25+0x1580], R18 ;  /* 0x0015801219007388 */ /* 0x0007e60000000400 */
[----:B0-----:R-:W4:Y:S04]  /*28f10*/  LDL.LU R27, [R1+0x2564] ;  /* 0x00256400011b7983 */ /* 0x001f280000300800 */
[----:B-1----:R-:W4:Y:S01]  /*28f20*/  LDL.LU R10, [R1+0x2560] ;  /* 0x00256000010a7983 */ /* 0x002f220000300800 */
[----:B--2---:R-:W2:Y:S02]  /*28f30*/  LDL.LU R9, [R1+0x255c] ;  /* 0x00255c0001097983 */ /* 0x004ea40000300800 */
[----:B---3--:R-:W3:Y:S01]  /*28f40*/  LDL.LU R16, [R1+0x2558] ;  /* 0x0025580001107983 */ /* 0x008ee20000300800 */
[----:B------:R-:W2:Y:S01]  /*28f50*/  LDL.LU R19, [R1+0xc] ;  /* 0x00000c0001137983 */ /* 0x000ea20000300800 */
[----:B------:R-:W2:Y:S03]  /*28f60*/  LDL.LU R18, [R1+0x2554] ;  /* 0x0025540001127983 */ /* 0x000ea60000300800 */
[----:B------:R0:W-:Y:S04]  /*28f70*/  STS.U16 [R25+0x1d00], R2 ;  /* 0x001d000219007388 */ /* 0x0001e80000000400 */
[----:B0-----:R-:W2:Y:S04]  /*28f80*/  LDL.LU R2, [R1+0x2550] ;  /* 0x0025500001027983 */ /* 0x001ea80000300800 */
        /* <DEDUP_REMOVED lines=12> */
[----:B------:R0:W-:Y:S01]  /*29050*/  STS.U16 [R25+0x4d80], R23 ;  /* 0x004d801719007388 */ /* 0x0001e20000000400 */
[----:B------:R-:W-:Y:S02]  /*29060*/  STS.U16 [R25+0x5500], R21 ;  /* 0x0055001519007388 */ /* 0x000fe40000000400 */
[----:B------:R1:W-:Y:S02]  /*29070*/  STS.U16 [R25+0x5580], R17 ;  /* 0x0055801119007388 */ /* 0x0003e40000000400 */
[----:B------:R1:W-:Y:S01]  /*29080*/  STS.U16 [R25+0x5d00], R13 ;  /* 0x005d000d19007388 */ /* 0x0003e20000000400 */
[----:B------:R1:W-:Y:S01]  /*29090*/  STS.U16 [R25+0x5d80], R12 ;  /* 0x005d800c19007388 */ /* 0x0003e20000000400 */
[----:B------:R1:W-:Y:S02]  /*290a0*/  STS.U16 [R25+0x6500], R11 ;  /* 0x0065000b19007388 */ /* 0x0003e40000000400 */
[----:B------:R1:W-:Y:S01]  /*290b0*/  STS.U16 [R25+0x6580], R22 ;  /* 0x0065801619007388 */ /* 0x0003e20000000400 */
[----:B0-----:R-:W4:Y:S01]  /*290c0*/  LDL.LU R23, [R1+0x47c] ;  /* 0x00047c0001177983 */ /* 0x001f220000300800 */
[----:B-1----:R-:W4:Y:S03]  /*290d0*/  LDL.LU R17, [R1+0x478] ;  /* 0x0004780001117983 */ /* 0x002f260000300800 */
[----:B------:R-:W4:Y:S04]  /*290e0*/  LDL.LU R13, [R1+0x44c] ;  /* 0x00044c00010d7983 */ /* 0x000f280000300800 */
[----:B------:R-:W4:Y:S01]  /*290f0*/  LDL.LU R12, [R1+0x448] ;  /* 0x00044800010c7983 */ /* 0x000f220000300800 */
[----:B------:R-:W4:Y:S02]  /*29100*/  LDL.LU R11, [R1+0x424] ;  /* 0x00042400010b7983 */ /* 0x000f240000300800 */
[----:B------:R-:W4:Y:S01]  /*29110*/  LDL.LU R22, [R1+0x420] ;  /* 0x0004200001167983 */ /* 0x000f220000300800 */
[----:B--2---:R0:W-:Y:S04]  /*29120*/  STS.U16 [R25+0x6d00], R2 ;  /* 0x006d000219007388 */ /* 0x0041e80000000400 */
        /* <DEDUP_REMOVED lines=12> */
[----:B------:R-:W2:Y:S04]  /*291f0*/  LDL.LU R15, [R1+0x64] ;  /* 0x00006400010f7983 */ /* 0x000ea80000300800 */
[----:B------:R0:W-:Y:S01]  /*29200*/  STS.U16 [R25+0x6d80], R19 ;  /* 0x006d801319007388 */ /* 0x0001e20000000400 */
[----:B------:R-:W2:Y:S02]  /*29210*/  LDL.LU R21, [R1+0x60] ;  /* 0x0000600001157983 */ /* 0x000ea40000300800 */
[----:B------:R1:W-:Y:S02]  /*29220*/  STS.U16 [R25+0x7500], R18 ;  /* 0x0075001219007388 */ /* 0x0003e40000000400 */
[----:B---3--:R3:W-:Y:S01]  /*29230*/  STS.U16 [R25+0x7580], R16 ;  /* 0x0075801019007388 */ /* 0x0087e20000000400 */
[----:B------:R3:W-:Y:S01]  /*29240*/  STS.U16 [R25+0x7d00], R9 ;  /* 0x007d000919007388 */ /* 0x0007e20000000400 */
[----:B----4-:R4:W-:Y:S03]  /*29250*/  STS.U16 [R25+0x7d80], R10 ;  /* 0x007d800a19007388 */ /* 0x0109e60000000400 */
[----:B0-----:R-:W2:Y:S01]  /*29260*/  LDL.LU R19, [R1+0x34] ;  /* 0x0000340001137983 */ /* 0x001ea20000300800 */
[----:B-1----:R-:W2:Y:S02]  /*29270*/  LDL.LU R18, [R1+0x180] ;  /* 0x0001800001127983 */ /* 0x002ea40000300800 */
[----:B---3--:R-:W3:Y:S01]  /*29280*/  LDL.LU R16, [R1+0x3c0] ;  /* 0x0003c00001107983 */ /* 0x008ee20000300800 */
[----:B------:R-:W3:Y:S01]  /*29290*/  LDL.LU R9, [R1+0x3c4] ;  /* 0x0003c40001097983 */ /* 0x000ee20000300800 */
[----:B----4-:R-:W4:Y:S02]  /*292a0*/  LDL.LU R25, [R1+0x254c] ;  /* 0x00254c0001197983 */ /* 0x010f240000300800 */
[----:B------:R-:W3:Y:S01]  /*292b0*/  LDL.LU R10, [R1+0x3f4] ;  /* 0x0003f400010a7983 */ /* 0x000ee20000300800 */
[----:B------:R-:W-:-:S05]  /*292c0*/  LOP3.LUT R0, R0, 0x60, RZ, 0x3c, !PT ;  /* 0x0000006000007812 */ /* 0x000fca00078e3cff */
[----:B------:R0:W-:Y:S01]  /*292d0*/  STS.U16 [R0+0x600], R23 ;  /* 0x0006001700007388 */ /* 0x0001e20000000400 */
[----:B------:R1:W-:Y:S02]  /*292e0*/  STS.U16 [R0+0x680], R17 ;  /* 0x0006801100007388 */ /* 0x0003e40000000400 */
[----:B------:R1:W-:Y:S02]  /*292f0*/  STS.U16 [R0+0xe00], R13 ;  /* 0x000e000d00007388 */ /* 0x0003e40000000400 */
[----:B------:R1:W-:Y:S01]  /*29300*/  STS.U16 [R0+0xe80], R12 ;  /* 0x000e800c00007388 */ /* 0x0003e20000000400 */
[----:B------:R1:W-:Y:S01]  /*29310*/  STS.U16 [R0+0x1600], R11 ;  /* 0x0016000b00007388 */ /* 0x0003e20000000400 */
[----:B------:R1:W-:Y:S03]  /*29320*/  STS.U16 [R0+0x1680], R22 ;  /* 0x0016801600007388 */ /* 0x0003e60000000400 */
[----:B0-----:R-:W4:Y:S01]  /*29330*/  LDL.LU R23, [R1+0x2548] ;  /* 0x0025480001177983 */ /* 0x001f220000300800 */
[----:B-1----:R-:W4:Y:S03]  /*29340*/  LDL.LU R17, [R1+0x2544] ;  /* 0x0025440001117983 */ /* 0x002f260000300800 */
[----:B------:R-:W4:Y:S01]  /*29350*/  LDL.LU R13, [R1+0x2540] ;  /* 0x00254000010d7983 */ /* 0x000f220000300800 */
[----:B------:R-:W4:Y:S03]  /*29360*/  LDL.LU R12, [R1+0x253c] ;  /* 0x00253c00010c7983 */ /* 0x000f260000300800 */
[----:B------:R-:W4:Y:S01]  /*29370*/  LDL.LU R11, [R1+0x2538] ;  /* 0x00253800010b7983 */ /* 0x000f220000300800 */
[----:B------:R-:W4:Y:S03]  /*29380*/  LDL.LU R22, [R1+0x2534] ;  /* 0x0025340001167983 */ /* 0x000f260000300800 */
[----:B--2---:R0:W-:Y:S04]  /*29390*/  STS.U16 [R0+0x1e00], R2 ;  /* 0x001e000200007388 */ /* 0x0041e80000000400 */
[----:B0-----:R-:W2:Y:S04]  /*293a0*/  LDL.LU R2, [R1+0x2530] ;  /* 0x0025300001027983 */ /* 0x001ea80000300800 */
[----:B---3--:R-:W-:Y:S01]  /*293b0*/  STS.U16 [R0+0x1e80], R10 ;  /* 0x001e800a00007388 */ /* 0x008fe20000000400 */
[----:B------:R-:W-:Y:S02]  /*293c0*/  STS.U16 [R0+0x2600], R9 ;  /* 0x0026000900007388 */ /* 0x000fe40000000400 */
[----:B------:R-:W-:Y:S02]  /*293d0*/  STS.U16 [R0+0x2680], R16 ;  /* 0x0026801000007388 */ /* 0x000fe40000000400 */
[----:B------:R0:W-:Y:S02]  /*293e0*/  STS.U16 [R0+0x2e00], R14 ;  /* 0x002e000e00007388 */ /* 0x0001e40000000400 */
[----:B0-----:R-:W3:Y:S04]  /*293f0*/  LDL.LU R14, [R1+0x4] ;  /* 0x00000400010e7983 */ /* 0x001ee80000300800 */
        /* <DEDUP_REMOVED lines=13> */
[----:B------:R1:W-:Y:S03]  /*294d0*/  STS.U16 [R0+0x6600], R19 ;  /* 0x0066001300007388 */ /* 0x0003e60000000400 */
[----:B0-----:R-:W4:Y:S01]  /*294e0*/  LDL.LU R21, [R1+0x474] ;  /* 0x0004740001157983 */ /* 0x001f220000300800 */
[----:B------:R-:W4:Y:S02]  /*294f0*/  LDL.LU R15, [R1+0x470] ;  /* 0x00047000010f7983 */ /* 0x000f240000300800 */
[----:B-1----:R-:W4:Y:S01]  /*29500*/  LDL.LU R19, [R1+0x444] ;  /* 0x0004440001137983 */ /* 0x002f220000300800 */
        /* <DEDUP_REMOVED lines=15> */
[----:B------:R-:W2:Y:S01]  /*29600*/  LDL.LU R8, [R1+0x58] ;  /* 0x0000580001087983 */ /* 0x000ea20000300800 */
[----:B---3--:R0:W-:Y:S01]  /*29610*/  STS.U16 [R0+0x6e00], R14 ;  /* 0x006e000e00007388 */ /* 0x0081e20000000400 */
[----:B----4-:R1:W-:Y:S03]  /*29620*/  STS.U16 [R0+0x6e80], R22 ;  /* 0x006e801600007388 */ /* 0x0103e60000000400 */
[----:B------:R3:W-:Y:S01]  /*29630*/  STS.U16 [R0+0x7600], R11 ;  /* 0x0076000b00007388 */ /* 0x0007e20000000400 */
[----:B------:R4:W-:Y:S03]  /*29640*/  STS.U16 [R0+0x7680], R12 ;  /* 0x0076800c00007388 */ /* 0x0009e60000000400 */
[----:B------:R4:W-:Y:S01]  /*29650*/  STS.U16 [R0+0x7e00], R13 ;  /* 0x007e000d00007388 */ /* 0x0009e20000000400 */
[----:B------:R4:W-:Y:S03]  /*29660*/  STS.U16 [R0+0x7e80], R17 ;  /* 0x007e801100007388 */ /* 0x0009e60000000400 */
[----:B0-----:R-:W2:Y:S04]  /*29670*/  LDL.LU R14, [R1+0x2c] ;  /* 0x00002c00010e7983 */ /* 0x001ea80000300800 */
[----:B-1----:R-:W2:Y:S01]  /*29680*/  LDL.LU R22, [R1+0x1ac] ;  /* 0x0001ac0001167983 */ /* 0x002ea20000300800 */
[----:B---3--:R-:W3:Y:S02]  /*29690*/  LDL.LU R11, [R1+0x3ec] ;  /* 0x0003ec00010b7983 */ /* 0x008ee40000300800 */
[----:B----4-:R-:W2:Y:S01]  /*296a0*/  LDL.LU R12, [R1+0x3f0] ;  /* 0x0003f000010c7983 */ /* 0x010ea20000300800 */
[----:B------:R-:W2:Y:S01]  /*296b0*/  LDL.LU R13, [R1+0x418] ;  /* 0x00041800010d7983 */ /* 0x000ea20000300800 */
[----:B------:R-:W2:Y:S02]  /*296c0*/  LDL.LU R0, [R1+0x252c] ;  /* 0x00252c0001007983 */ /* 0x000ea40000300800 */
[----:B------:R-:W3:Y:S01]  /*296d0*/  LDL.LU R17, [R1+0x41c] ;  /* 0x00041c0001117983 */ /* 0x000ee20000300800 */
[----:B--2---:R0:W-:Y:S01]  /*296e0*/  STS.U16 [R0+0x700], R21 ;  /* 0x0007001500007388 */ /* 0x0041e20000000400 */
[----:B------:R1:W-:Y:S02]  /*296f0*/  STS.U16 [R0+0x780], R15 ;  /* 0x0007800f00007388 */ /* 0x0003e40000000400 */
[----:B------:R2:W-:Y:S02]  /*29700*/  STS.U16 [R0+0xf00], R19 ;  /* 0x000f001300007388 */ /* 0x0005e40000000400 */
        /* <DEDUP_REMOVED lines=16> */
[----:B------:R0:W-:Y:S01]  /*29810*/  STS.U16 [R0+0x3f80], R20 ;  /* 0x003f801400007388 */ /* 0x0001e20000000400 */
[----:B------:R-:W-:Y:S01]  /*29820*/  STS.U16 [R0+0x4700], R24 ;  /* 0x0047001800007388 */ /* 0x000fe20000000400 */
[----:B------:R-:W-:Y:S02]  /*29830*/  STS.U16 [R0+0x4780], R5 ;  /* 0x0047800500007388 */ /* 0x000fe40000000400 */
[----:B------:R-:W-:Y:S02]  /*29840*/  STS.U16 [R0+0x4f00], R6 ;  /* 0x004f000600007388 */ /* 0x000fe40000000400 */
[----:B------:R-:W-:Y:S01]  /*29850*/  STS.U16 [R0+0x4f80], R26 ;  /* 0x004f801a00007388 */ /* 0x000fe20000000400 */
[----:B0-----:R-:W4:Y:S04]  /*29860*/  LDL R20, [R1+0x38c] ;  /* 0x00038c0001147983 */ /* 0x001f280000100800 */
[----:B---3--:R0:W-:Y:S01]  /*29870*/  STS.U16 [R0+0x5700], R2 ;  /* 0x0057000200007388 */ /* 0x0081e20000000400 */
[----:B------:R-:W-:Y:S02]  /*29880*/  STS.U16 [R0+0x5780], R28 ;  /* 0x0057801c00007388 */ /* 0x000fe40000000400 */
[----:B------:R-:W-:Y:S02]  /*29890*/  STS.U16 [R0+0x5f00], R7 ;  /* 0x005f000700007388 */ /* 0x000fe40000000400 */
[----:B------:R1:W-:Y:S01]  /*298a0*/  STS.U16 [R0+0x5f80], R8 ;  /* 0x005f800800007388 */ /* 0x0003e20000000400 */
[----:B0-----:R-:W3:Y:S01]  /*298b0*/  LDL R2, [R1+0x388] ;  /* 0x0003880001027983 */ /* 0x001ee20000100800 */
[----:B-1----:R-:W3:Y:S02]  /*298c0*/  LDL.LU.64 R8, [R1+0x330] ;  /* 0x0003300001087983 */ /* 0x002ee40000300a00 */
[----:B------:R-:W3:Y:S01]  /*298d0*/  LDL.LU.64 R10, [R1+0x338] ;  /* 0x00033800010a7983 */ /* 0x000ee20000300a00 */
[----:B------:R-:W-:Y:S01]  /*298e0*/  STS.U16 [R0+0x6700], R14 ;  /* 0x0067000e00007388 */ /* 0x000fe20000000400 */
[----:B--2---:R-:W-:Y:S02]  /*298f0*/  STS.U16 [R0+0x6780], R19 ;  /* 0x0067801300007388 */ /* 0x004fe40000000400 */
[----:B----4-:R-:W-:Y:S01]  /*29900*/  STS.U16 [R0+0x6f00], R21 ;  /* 0x006f001500007388 */ /* 0x010fe20000000400 */
[----:B------:R-:W-:Y:S04]  /*29910*/  STS.U16 [R0+0x6f80], R23 ;  /* 0x006f801700007388 */ /* 0x000fe80000000400 */
[----:B------:R-:W-:Y:S01]  /*29920*/  STS.U16 [R0+0x7700], R25 ;  /* 0x0077001900007388 */ /* 0x000fe20000000400 */
[----:B------:R-:W-:Y:S02]  /*29930*/  STS.U16 [R0+0x7780], R27 ;  /* 0x0077801b00007388 */ /* 0x000fe40000000400 */
[----:B------:R-:W-:Y:S02]  /*29940*/  STS.U16 [R0+0x7f00], R15 ;  /* 0x007f000f00007388 */ /* 0x000fe40000000400 */
[----:B------:R0:W-:Y:S01]  /*29950*/  STS.U16 [R0+0x7f80], R29 ;  /* 0x007f801d00007388 */ /* 0x0001e20000000400 */
[----:B------:R-:W-:Y:S06]  /*29960*/  BAR.SYNC.DEFER_BLOCKING 0x0 ;  /* 0x0000000000007b1d */ /* 0x000fec0000010000 */
[----:B------:R-:W-:Y:S04]  /*29970*/  LDSM.16.MT88.4 R4, [R20+0x8000] ;  /* 0x008000001404783b */ /* 0x000fe80000004200 */
[----:B---3--:R-:W1:Y:S04]  /*29980*/  LDSM.16.M88.4 R12, [R2] ;  /* 0x00000000020c783b */ /* 0x008e680000000200 */
[----:B------:R-:W-:Y:S01]  /*29990*/  STL.64 [R1+0x2518], R10 ;  /* 0x0025180a01007387 */ /* 0x000fe20000100a00 */
[----:B------:R-:W-:Y:S02]  /*299a0*/  STL.64 [R1+0x2510], R8 ;  /* 0x0025100801007387 */ /* 0x000fe40000100a00 */
[----:B------:R-:W2:Y:S04]  /*299b0*/  LDSM.16.M88.4 R8, [R2+0x1000] ;  /* 0x001000000208783b */ /* 0x000ea80000000200 */
[----:B------:R-:W3:Y:S01]  /*299c0*/  LDL R28, [R1+0x10e8] ;  /* 0x0010e800011c7983 */ /* 0x000ee20000100800 */
[----:B0-----:R-:W4:Y:S04]  /*299d0*/  LDL R0, [R1+0x10e4] ;  /* 0x0010e40001007983 */ /* 0x001f280000100800 */
[----:B------:R-:W-:Y:S04]  /*299e0*/  LDSM.16.M88.4 R16, [R2+0x2000] ;  /* 0x002000000210783b */ /* 0x000fe80000000200 */
[----:B------:R-:W-:Y:S04]  /*299f0*/  LDSM.16.M88.4 R24, [R2+0x3000] ;  /* 0x003000000218783b */ /* 0x000fe80000000200 */
[----:B-1----:R-:W-:Y:S01]  /*29a00*/  STL.64 [R1+0xa0], R12 ;  /* 0x0000a00c01007387 */ /* 0x002fe20000100a00 */
[----:B------:R-:W-:Y:S02]  /*29a10*/  STL.64 [R1+0xa8], R14 ;  /* 0x0000a80e01007387 */ /* 0x000fe40000100a00 */
[----:B--2---:R-:W-:Y:S02]  /*29a20*/  STL.64 [R1+0x90], R8 ;  /* 0x0000900801007387 */ /* 0x004fe40000100a00 */
[----:B------:R-:W-:Y:S01]  /*29a30*/  IMAD.MOV.U32 R21, RZ, RZ, R8 ;  /* 0x000000ffff157224 */ /* 0x000fe200078e0008 */
[----:B------:R-:W-:Y:S01]  /*29a40*/  STL.64 [R1+0x98], R10 ;  /* 0x0000980a01007387 */ /* 0x000fe20000100a00 */
[----:B------:R-:W-:-:S02]  /*29a50*/  IMAD.MOV.U32 R3, RZ, RZ, R9 ;  /* 0x000000ffff037224 */ /* 0x000fc400078e0009 */
[----:B------:R-:W0:Y:S01]  /*29a60*/  LDSM.16.M88.4 R8, [R2+0x5000] ;  /* 0x005000000208783b */ /* 0x000e220000000200 */
[----:B------:R-:W1:Y:S04]  /*29a70*/  LDSM.16.M88.4 R12, [R2+0x4000] ;  /* 0x00400000020c783b */ /* 0x000e680000000200 */
[----:B0-----:R-:W-:Y:S01]  /*29a80*/  STL.64 [R1+0x50], R8 ;  /* 0x0000500801007387 */ /* 0x001fe20000100a00 */
[----:B------:R0:W-:Y:S03]  /*29a90*/  STL.64 [R1+0x58], R10 ;  /* 0x0000580a01007387 */ /* 0x0001e60000100a00 */
[----:B0-----:R-:W2:Y:S01]  /*29aa0*/  LDL.LU.64 R10, [R1+0x2518] ;  /* 0x00251800010a7983 */ /* 0x001ea20000300a00 */
[----:B------:R-:W2:Y:S02]  /*29ab0*/  LDL.LU.64 R8, [R1+0x2510] ;  /* 0x0025100001087983 */ /* 0x000ea40000300a00 */
[----:B------:R-:W-:Y:S02]  /*29ac0*/  STL.64 [R1+0x80], R16 ;  /* 0x0000801001007387 */ /* 0x000fe40000100a00 */
[----:B------:R-:W-:Y:S01]  /*29ad0*/  STL.64 [R1+0x88], R18 ;  /* 0x0000881201007387 */ /* 0x000fe20000100a00 */
[----:B------:R0:W-:Y:S02]  /*29ae0*/  STL.64 [R1+0x24f0], R16 ;  /* 0x0024f01001007387 */ /* 0x0001e40000100a00 */
[----:B0-----:R-:W-:-:S02]  /*29af0*/  IMAD.MOV.U32 R16, RZ, RZ, R21 ;  /* 0x000000ffff107224 */ /* 0x001fc400078e0015 */
[----:B------:R-:W-:-:S05]  /*29b00*/  IMAD.MOV.U32 R17, RZ, RZ, R3 ;  /* 0x000000ffff117224 */ /* 0x000fca00078e0003 */
[----:B------:R0:W-:Y:S04]  /*29b10*/  STL.64 [R1+0x2508], R16 ;  /* 0x0025081001007387 */ /* 0x0001e80000100a00 */
[----:B0-----:R-:W2:Y:S02]  /*29b20*/  LDL.64 R16, [R1+0xa0] ;  /* 0x0000a00001107983 */ /* 0x001ea40000100a00 */
[C---:B--2---:R-:W-:Y:S11]  /*29b30*/  HMMA.16816.F32.BF16 R8, R4.reuse, R16, R8 ;  /* 0x000000100408723c */ /* 0x044ff60000041808 */
[----:B------:R-:W-:Y:S11]  /*29b40*/  @!UPT UIADD3 URZ, URZ, URZ, URZ ;  /* 0x0000003f3f3ff290 */ /* 0x000ff6000fffe03f */
[----:B------:R-:W-:Y:S01]  /*29b50*/  @!UPT UIADD3 URZ, URZ, URZ, URZ ;  /* 0x0000003f3f3ff290 */ /* 0x000fe2000fffe03f */
[----:B------:R0:W-:Y:S01]  /*29b60*/  STL.64 [R1+0x130], R8 ;  /* 0x0001300801007387 */ /* 0x0001e20000100a00 */
[----:B------:R2:W-:Y:S02]  /*29b70*/  STL [R1+0x138], R10 ;  /* 0x0001380a01007387 */ /* 0x0005e40000100800 */
[----:B------:R-:W-:Y:S01]  /*29b80*/  IMAD.MOV.U32 R29, RZ, RZ, R11 ;  /* 0x000000ffff1d7224 */ /* 0x000fe200078e000b */
[----:B0-----:R-:W3:Y:S01]  /*29b90*/  LDL.LU.64 R8, [R1+0x350] ;  /* 0x0003500001087983 */ /* 0x001ee20000300a00 */
[----:B--2---:R-:W2:Y:S02]  /*29ba0*/  LDL.LU.64 R10, [R1+0x358] ;  /* 0x00035800010a7983 */ /* 0x004ea40000300a00 */
[----:B------:R-:W-:Y:S02]  /*29bb0*/  IMAD.MOV.U32 R22, RZ, RZ, R16 ;  /* 0x000000ffff167224 */ /* 0x000fe400078e0010 */
[----:B------:R-:W-:Y:S02]  /*29bc0*/  IMAD.MOV.U32 R21, RZ, RZ, R17 ;  /* 0x000000ffff157224 */ /* 0x000fe400078e0011 */
[----:B------:R-:W0:Y:S04]  /*29bd0*/  LDSM.16.M88.4 R16, [R2+0x6000] ;  /* 0x006000000210783b */ /* 0x000e280000000200 */
[----:B--2---:R-:W-:Y:S01]  /*29be0*/  STL.64 [R1+0x24e8], R10 ;  /* 0x0024e80a01007387 */ /* 0x004fe20000100a00 */
[----:B---3--:R2:W-:Y:S03]  /*29bf0*/  STL.64 [R1+0x24e0], R8 ;  /* 0x0024e00801007387 */ /* 0x0085e60000100a00 */
[----:B--2---:R-:W2:Y:S01]  /*29c00*/  LDL.LU.64 R8, [R1+0x360] ;  /* 0x0003600001087983 */ /* 0x004ea20000300a00 */
[----:B------:R-:W3:Y:S03]  /*29c10*/  LDL.LU.64 R10, [R1+0x368] ;  /* 0x00036800010a7983 */ /* 0x000ee60000300a00 */
[----:B---3--:R-:W-:Y:S01]  /*29c20*/  STL.64 [R1+0x2500], R10 ;  /* 0x0025000a01007387 */ /* 0x008fe20000100a00 */
[----:B--2---:R2:W-:Y:S03]  /*29c30*/  STL.64 [R1+0x24f8], R8 ;  /* 0x0024f80801007387 */ /* 0x0045e60000100a00 */
[----:B--2---:R-:W2:Y:S01]  /*29c40*/  LDL.LU.64 R8, [R1+0x320] ;  /* 0x0003200001087983 */ /* 0x004ea20000300a00 */
[----:B------:R-:W2:Y:S02]  /*29c50*/  LDL.LU.64 R10, [R1+0x328] ;  /* 0x00032800010a7983 */ /* 0x000ea40000300a00 */
[----:B-1----:R-:W-:Y:S02]  /*29c60*/  STL.64 [R1+0x60], R12 ;  /* 0x0000600c01007387 */ /* 0x002fe40000100a00 */
[----:B------:R-:W-:Y:S01]  /*29c70*/  STL.64 [R1+0x68], R14 ;  /* 0x0000680e01007387 */ /* 0x000fe20000100a00 */
[----:B------:R-:W-:Y:S01]  /*29c80*/  STL [R1+0x24d8], R22 ;  /* 0x0024d81601007387 */ /* 0x000fe20000100800 */
[----:B------:R1:W-:Y:S03]  /*29c90*/  STL.64 [R1+0x24d0], R20 ;  /* 0x0024d01401007387 */ /* 0x0003e60000100a00 */
[----:B-1----:R-:W3:Y:S01]  /*29ca0*/  LDL.LU.64 R20, [R1+0x270] ;  /* 0x0002700001147983 */ /* 0x002ee20000300a00 */
[----:B------:R-:W3:Y:S02]  /*29cb0*/  LDL.LU.64 R22, [R1+0x278] ;  /* 0x0002780001167983 */ /* 0x000ee40000300a00 */
[----:B------:R-:W-:Y:S02]  /*29cc0*/  STL.64 [R1+0x70], R24 ;  /* 0x0000701801007387 */ /* 0x000fe40000100a00 */
[----:B------:R-:W-:Y:S01]  /*29cd0*/  STL.64 [R1+0x78], R26 ;  /* 0x0000781a01007387 */ /* 0x000fe20000100a00 */
[----:B------:R-:W-:Y:S01]  /*29ce0*/  STL [R1+0x2348], R29 ;  /* 0x0023481d01007387 */ /* 0x000fe20000100800 */
[----:B0-----:R0:W-:Y:S02]  /*29cf0*/  STL.64 [R1+0x40], R16 ;  /* 0x0000401001007387 */ /* 0x0011e40000100a00 */
[----:B------:R2:W-:Y:S01]  /*29d00*/  STL.64 [R1+0x48], R18 ;  /* 0x0000481201007387 */ /* 0x0005e20000100a00 */
[----:B0-----:R-:W2:Y:S02]  /*29d10*/  LDL.LU.64 R16, [R1+0x2508] ;  /* 0x0025080001107983 */ /* 0x001ea40000300a00 */
[----:B--2---:R-:W-:Y:S02]  /*29d20*/  HMMA.16816.F32.BF16 R16, R4, R16, R8 ;  /* 0x000000100410723c */ /* 0x004fe40000041808 */
[----:B------:R-:W2:Y:S01]  /*29d30*/  LDL.LU.64 R10, [R1+0x2500] ;  /* 0x00250000010a7983 */ /* 0x000ea20000300a00 */
[----:B------:R-:W2:Y:S11]  /*29d40*/  LDL.LU.64 R8, [R1+0x24f8] ;  /* 0x0024f80001087983 */ /* 0x000eb60000300a00 */
[----:B------:R-:W-:Y:S09]  /*29d50*/  @!UPT UIADD3 URZ, URZ, URZ, URZ ;  /* 0x0000003f3f3ff290 */ /* 0x000ff2000fffe03f */
[----:B------:R-:W-:Y:S01]  /*29d60*/  STL.64 [R1+0x120], R16 ;  /* 0x0001201001007387 */ /* 0x000fe20000100a00 */
[----:B------:R-:W-:Y:S02]  /*29d70*/  STL.64 [R1+0x128], R18 ;  /* 0x0001281201007387 */ /* 0x000fe40000100a00 */
[----:B------:R-:W0:Y:S02]  /*29d80*/  LDSM.16.M88.4 R16, [R2+0x7000] ;  /* 0x007000000210783b */ /* 0x000e240000000200 */
[----:B0-----:R0:W-:Y:S02]  /*29d90*/  STL.64 [R1+0x30], R16 ;  /* 0x0000301001007387 */ /* 0x0011e40000100a00 */
[----:B------:R2:W-:Y:S02]  /*29da0*/  STL.64 [R1+0x38], R18 ;  /* 0x0000381201007387 */ /* 0x0005e40000100a00 */
[----:B0-----:R-:W2:Y:S01]  /*29db0*/  LDL.LU.64 R16, [R1+0x24f0] ;  /* 0x0024f00001107983 */ /* 0x001ea20000300a00 */
[----:B------:R-:W-:-:S02]  /*29dc0*/  IMAD.MOV.U32 R27, RZ, RZ, R18 ;  /* 0x000000ffff1b7224 */ /* 0x000fc400078e0012 */
[----:B------:R-:W-:Y:S02]  /*29dd0*/  IMAD.MOV.U32 R26, RZ, RZ, R19 ;  /* 0x000000ffff1a7224 */ /* 0x000fe400078e0013 */
[C---:B--2---:R-:W-:Y:S01]  /*29de0*/  HMMA.16816.F32.BF16 R16, R4.reuse, R16, R8 ;  /* 0x000000100410723c */ /* 0x044fe20000041808 */
[----:B------:R-:W2:Y:S01]  /*29df0*/  LDL.LU.64 R10, [R1+0x24e8] ;  /* 0x0024e800010a7983 */ /* 0x000ea20000300a00 */
[----:B------:R-:W2:Y:S11]  /*29e00*/  LDL.LU.64 R8, [R1+0x24e0] ;  /* 0x0024e00001087983 */ /* 0x000eb60000300a00 */
[----:B------:R-:W-:Y:S11]  /*29e10*/  @!UPT UIADD3 URZ, URZ, URZ, URZ ;  /* 0x0000003f3f3ff290 */ /* 0x000ff6000fffe03f */
[----:B------:R-:W-:Y:S01]  /*29e20*/  IMAD.MOV.U32 R29, RZ, RZ, R17 ;  /* 0x000000ffff1d7224 */ /* 0x000fe200078e0011 */
[----:B------:R0:W-:Y:S01]  /*29e30*/  STL [R1+0x110], R16 ;  /* 0x0001101001007387 */ /* 0x0001e20000100800 */
[----:B------:R-:W-:Y:S03]  /*29e40*/  STL.64 [R1+0x118], R18 ;  /* 0x0001181201007387 */ /* 0x000fe60000100a00 */
[----:B------:R-:W-:Y:S04]  /*29e50*/  STL [R1+0x2498], R29 ;  /* 0x0024981d01007387 */ /* 0x000fe80000100800 */
[----:B0-----:R-:W2:Y:S01]  /*29e60*/  LDL R16, [R1+0x10e0] ;  /* 0x0010e00001107983 */ /* 0x001ea20000100800 */
[----:B---3--:R-:W-:Y:S01]  /*29e70*/  HMMA.16816.F32.BF16 R20, R4, R12, R20 ;  /* 0x0000000c0414723c */ /* 0x008fe20000041814 */
[----:B------:R-:W-:-:S02]  /*29e80*/  IMAD.MOV.U32 R3, RZ, RZ, R12 ;  /* 0x000000ffff037224 */ /* 0x000fc400078e000c */
[----:B------:R-:W-:Y:S02]  /*29e90*/  IMAD.MOV.U32 R2, RZ, RZ, R13 ;  /* 0x000000ffff027224 */ /* 0x000fe400078e000d */
[----:B----4-:R-:W0:Y:S03]  /*29ea0*/  LDSM.16.MT88.4 R12, [R0+0x8000] ;  /* 0x00800000000c783b */ /* 0x010e260000004200 */
[C---:B--2---:R-:W-:Y:S01]  /*29eb0*/  HMMA.16816.F32.BF16 R8, R4.reuse, R24, R8 ;  /* 0x000000180408723c */ /* 0x044fe20000041808 */
[----:B------:R1:W-:Y:S11]  /*29ec0*/  STL [R1+0x24dc], R16 ;  /* 0x0024dc1001007387 */ /* 0x0003f60000100800 */
[----:B------:R-:W-:Y:S11]  /*29ed0*/  @!UPT UIADD3 URZ, URZ, URZ, URZ ;  /* 0x0000003f3f3ff290 */ /* 0x000ff6000fffe03f */
[----:B------:R-:W-:Y:S01]  /*29ee0*/  STL.64 [R1+0x100], R8 ;  /* 0x0001000801007387 */ /* 0x000fe20000100a00 */
[----:B------:R-:W-:Y:S02]  /*29ef0*/  STL.64 [R1+0x108], R10 ;  /* 0x0001080a01007387 */ /* 0x000fe40000100a00 */
[----:B------:R-:W-:Y:S01]  /*29f00*/  LDSM.16.MT88.4 R8, [R28+0x8000] ;  /* 0x008000001c08783b */ /* 0x000fe20000004200 */
[----:B-1----:R-:W2:Y:S03]  /*29f10*/  LDL.LU.64 R16, [R1+0x250] ;  /* 0x0002500001107983 */ /* 0x002ea60000300a00 */
[----:B------:R-:W2:Y:S02]  /*29f20*/  LDL.LU.64 R18, [R1+0x258] ;  /* 0x0002580001127983 */ /* 0x000ea40000300a00 */
[----:B------:R-:W-:Y:S02]  /*29f30*/  STL.64 [R1+0x24b0], R24 ;  /* 0x0024b01801007387 */ /* 0x000fe40000100a00 */
[----:B------:R1:W-:Y:S01]  /*29f40*/  STL.64 [R1+0xf0], R20 ;  /* 0x0000f01401007387 */ /* 0x0003e20000100a00 */
[----:B------:R3:W-:Y:S04]  /*29f50*/  STL.64 [R1+0xf8], R22 ;  /* 0x0000f81601007387 */ /* 0x0007e80000100a00 */
[----:B-1----:R-:W4:Y:S01]  /*29f60*/  LDL.LU.64 R20, [R1+0x2d0] ;  /* 0x0002d00001147983 */ /* 0x002f220000300a00 */
[----:B---3--:R-:W4:Y:S02]  /*29f70*/  LDL.LU.64 R22, [R1+0x2d8] ;  /* 0x0002d80001167983 */ /* 0x008f240000300a00 */
[----:B0-----:R-:W-:Y:S02]  /*29f80*/  STL.64 [R1+0x2470], R14 ;  /* 0x0024700e01007387 */ /* 0x001fe40000100a00 */
[----:B------:R0:W-:Y:S02]  /*29f90*/  STL.64 [R1+0x2468], R12 ;  /* 0x0024680c01007387 */ /* 0x0001e40000100a00 */
[----:B0-----:R-:W2:Y:S04]  /*29fa0*/  LDL R12, [R1+0x50] ;  /* 0x00005000010c7983 */ /* 0x001ea80000100800 */
[----:B------:R-:W2:Y:S01]  /*29fb0*/  LDL R13, [R1+0x54] ;  /* 0x00005400010d7983 */ /* 0x000ea20000100800 */
[----:B------:R-:W-:Y:S01]  /*29fc0*/  STL [R1+0x2310], R0 ;  /* 0x0023100001007387 */ /* 0x000fe20000100800 */
[C---:B--2---:R-:W-:Y:S11]  /*29fd0*/  HMMA.16816.F32.BF16 R16, R4.reuse, R12, R16 ;  /* 0x0000000c0410723c */ /* 0x044ff60000041810 */
[----:B------:R-:W-:Y:S11]  /*29fe0*/  @!UPT UIADD3 URZ, URZ, URZ, URZ ;  /* 0x0000003f3f3ff290 */ /* 0x000ff6000fffe03f */
[----:B------:R-:W-:Y:S01]  /*29ff0*/  @!UPT UIADD3 URZ, URZ, URZ, URZ ;  /* 0x0000003f3f3ff290 */ /* 0x000fe2000fffe03f */
[----:B------:R0:W-:Y:S01]  /*2a000*/  STL.64 [R1+0xe0], R16 ;  /* 0x0000e01001007387 */ /* 0x0001e20000100a00 */
[----:B------:R-:W-:Y:S03]  /*2a010*/  STL.64 [R1+0xe8], R18 ;  /* 0x0000e81201007387 */ /* 0x000fe60000100a00 */
[----:B0-----:R-:W2:Y:S01]  /*2a020*/  LDL.LU R16, [R1+0x24dc] ;  /* 0x0024dc0001107983 */ /* 0x001ea20000300800 */
[----:B------:R0:W-:Y:S03]  /*2a030*/  STL.64 [R1+0x2480], R12 ;  /* 0x0024800c01007387 */ /* 0x0001e60000100a00 */
[----:B0-----:R-:W3:Y:S01]  /*2a040*/  LDL.LU.64 R12, [R1+0x200] ;  /* 0x00020000010c7983 */ /* 0x001ee20000300a00 */
[----:B------:R-:W3:Y:S03]  /*2a050*/  LDL.LU.64 R14, [R1+0x208] ;  /* 0x00020800010e7983 */ /* 0x000ee60000300a00 */
[----:B--2---:R-:W0:Y:S04]  /*2a060*/  LDSM.16.MT88.4 R16, [R16+0x8000] ;  /* 0x008000001010783b */ /* 0x004e280000004200 */
[----:B0-----:R-:W-:Y:S01]  /*2a070*/  STL.64 [R1+0x2400], R18 ;  /* 0x0024001201007387 */ /* 0x001fe20000100a00 */
[----:B------:R0:W-:Y:S03]  /*2a080*/  STL.64 [R1+0x23f8], R16 ;  /* 0x0023f81001007387 */ /* 0x0001e60000100a00 */
[----:B0-----:R-:W4:Y:S02]  /*2a090*/  LDL.LU.64 R16, [R1+0x40] ;  /* 0x0000400001107983 */ /* 0x001f240000300a00 */
[----:B----4-:R-:W-:Y:S11]  /*2a0a0*/  HMMA.16816.F32.BF16 R20, R4, R16, R20 ;  /* 0x000000100414723c */ /* 0x010ff60000041814 */
[----:B------:R-:W-:Y:S11]  /*2a0b0*/  @!UPT UIADD3 URZ, URZ, URZ, URZ ;  /* 0x0000003f3f3ff290 */ /* 0x000ff6000fffe03f */
[----:B------:R-:W-:Y:S01]  /*2a0c0*/  @!UPT UIADD3 URZ, URZ, URZ, URZ ;  /* 0x0000003f3f3ff290 */ /* 0x000fe2000fffe03f */
[----:B------:R-:W-:Y:S01]  /*2a0d0*/  STL.64 [R1+0xd0], R20 ;  /* 0x0000d01401007387 */ /* 0x000fe20000100a00 */
[----:B------:R0:W-:Y:S03]  /*2a0e0*/  STL.64 [R1+0xd8], R22 ;  /* 0x0000d81601007387 */ /* 0x0001e60000100a00 */
[----:B0-----:R-:W2:Y:S01]  /*2a0f0*/  LDL.LU R22, [R1+0x24d8] ;  /* 0x0024d80001167983 */ /* 0x001ea20000300800 */
[----:B------:R-:W4:Y:S02]  /*2a100*/  LDL.LU.64 R20, [R1+0x24d0] ;  /* 0x0024d00001147983 */ /* 0x000f240000300a00 */
[----:B------:R0:W-:Y:S02]  /*2a110*/  STL.64 [R1+0x2478], R16 ;  /* 0x0024781001007387 */ /* 0x0001e40000100a00 */
[----:B0-----:R-:W2:Y:S04]  /*2a120*/  LDL.LU.64 R16, [R1+0x80] ;  /* 0x0000800001107983 */ /* 0x001ea80000300a00 */
[----:B--2---:R0:W-:Y:S02]  /*2a130*/  STL.64 [R1+0x24b8], R16 ;  /* 0x0024b81001007387 */ /* 0x0041e40000100a00 */
[----:B0-----:R-:W-:-:S02]  /*2a140*/  IMAD.MOV.U32 R16, RZ, RZ, R22 ;  /* 0x000000ffff107224 */ /* 0x001fc400078e0016 */
[----:B----4-:R-:W-:Y:S02]  /*2a150*/  IMAD.MOV.U32 R17, RZ, RZ, R21 ;  /* 0x000000ffff117224 */ /* 0x010fe400078e0015 */
[----:B------:R-:W0:Y:S04]  /*2a160*/  LDSM.16.MT88.4 R20, [R20+0x8800] ;  /* 0x008800001414783b */ /* 0x000e280000004200 */
[----:B0-----:R-:W-:Y:S01]  /*2a170*/  STL.64 [R1+0x2358], R22 ;  /* 0x0023581601007387 */ /* 0x001fe20000100a00 */
[----:B------:R0:W-:Y:S03]  /*2a180*/  STL.64 [R1+0x2350], R20 ;  /* 0x0023501401007387 */ /* 0x0001e60000100a00 */
[----:B0-----:R-:W3:Y:S02]  /*2a190*/  LDL.LU.64 R20, [R1+0x30] ;  /* 0x0000300001147983 */ /* 0x001ee40000300a00 */
[----:B---3--:R-:W-:Y:S11]  /*2a1a0*/  HMMA.16816.F32.BF16 R4, R4, R20, R12 ;  /* 0x000000140404723c */ /* 0x008ff6000004180c */
[----:B------:R-:W-:Y:S11]  /*2a1b0*/  @!UPT UIADD3 URZ, URZ, URZ, URZ ;  /* 0x0000003f3f3ff290 */ /* 0x000ff6000fffe03f */
[----:B------:R-:W-:Y:S01]  /*2a1c0*/  @!UPT UIADD3 URZ, URZ, URZ, URZ ;  /* 0x0000003f3f3ff290 */ /* 0x000fe2000fffe03f */
[----:B------:R-:W-:Y:S01]  /*2a1d0*/  STL.64 [R1+0xb0], R4 ;  /* 0x0000b00401007387 */ /* 0x000fe20000100a00 */
[----:B------:R-:W-:Y:S02]  /*2a1e0*/  STL.64 [R1+0xb8], R6 ;  /* 0x0000b80601007387 */ /* 0x000fe40000100a00 */
[----:B------:R-:W0:Y:S02]  /*2a1f0*/  LDSM.16.MT88.4 R4, [R28+0x8800] ;  /* 0x008800001c04783b */ /* 0x000e240000004200 */
[----:B0-----:R0:W-:Y:S02]  /*2a200*/  STL.64 [R1+0x22d0], R6 ;  /* 0x0022d00601007387 */ /* 0x0011e40000100a00 */
[----:B------:R-:W-:Y:S02]  /*2a210*/  STL.64 [R1+0x22c8], R4 ;  /* 0x0022c80401007387 */ /* 0x000fe40000100a00 */
[----:B------:R-:W2:Y:S02]  /*2a220*/  LDL.LU.64 R24, [R1+0x3a0] ;  /* 0x0003a00001187983 */ /* 0x000ea40000300a00 */
[----:B0-----:R-:W-:-:S02]  /*2a230*/  IMAD.MOV.U32 R6, RZ, RZ, R27 ;  /* 0x000000ffff067224 */ /* 0x001fc400078e001b */
[----:B------:R-:W-:Y:S02]  /*2a240*/  IMAD.MOV.U32 R7, RZ, RZ, R26 ;  /* 0x000000ffff077224 */ /* 0x000fe400078e001a */
[----:B------:R-:W3:Y:S01]  /*2a250*/  LDL.LU.64 R26, [R1+0x3a8] ;  /* 0x0003a800011a7983 */ /* 0x000ee20000300a00 */
[----:B------:R-:W-:Y:S02]  /*2a260*/  IMAD.MOV.U32 R12, RZ, RZ, R20 ;  /* 0x000000ffff0c7224 */ /* 0x000fe400078e0014 */
[----:B------:R-:W-:Y:S01]  /*2a270*/  IMAD.MOV.U32 R0, RZ, RZ, R21 ;  /* 0x000000ffff007224 */ /* 0x000fe200078e0015 */
[----:B---3--:R-:W-:Y:S01]  /*2a280*/  STL.64 [R1+0x24c8], R26 ;  /* 0x0024c81a01007387 */ /* 0x008fe20000100a00 */
[----:B--2---:R0:W-:Y:S03]  /*2a290*/  STL.64 [R1+0x24c0], R24 ;  /* 0x0024c01801007387 */ /* 0x0041e60000100a00 */
[----:B0-----:R-:W2:Y:S01]  /*2a2a0*/  LDL.LU.64 R24, [R1+0x3b0] ;  /* 0x0003b00001187983 */ /* 0x001ea20000300a00 */
[----:B------:R-:W2:Y:S02]  /*2a2b0*/  LDL.LU.64 R26, [R1+0x3b8] ;  /* 0x0003b800011a7983 */ /* 0x000ea40000300a00 */
[----:B------:R-:W-:-:S02]  /*2a2c0*/  IMAD.MOV.U32 R4, RZ, RZ, R12 ;  /* 0x000000ffff047224 */ /* 0x000fc400078e000c */
[----:B------:R-:W-:Y:S01]  /*2a2d0*/  IMAD.MOV.U32 R5, RZ, RZ, R0 ;  /* 0x000000ffff057224 */ /* 0x000fe200078e0000 */
[----:B------:R-:W3:Y:S01]  /*2a2e0*/  LDL.LU.64 R20, [R1+0x390] ;  /* 0x0003900001147983 */ /* 0x000ee20000300a00 */
[----:B------:R-:W-:Y:S02]  /*2a2f0*/  IMAD.MOV.U32 R12, RZ, RZ, R3 ;  /* 0x000000ffff0c7224 */ /* 0x000fe400078e0003 */
[----:B------:R-:W3:Y:S02]  /*2a300*/  LDL.LU.64 R22, [R1+0x398] ;  /* 0x0003980001167983 */ /* 0x000ee40000300a00 */
[----:B------:R-:W-:Y:S01]  /*2a310*/  STL.64 [R1+0x2490], R6 ;  /* 0x0024900601007387 */ /* 0x000fe20000100a00 */
[----:B------:R0:W-:Y:S04]  /*2a320*/  STL.64 [R1+0x2488], R4 ;  /* 0x0024880401007387 */ /* 0x0001e80000100a00 */
[----:B0-----:R-:W4:Y:S01]  /*2a330*/  LDL.64 R4, [R1+0x90] ;  /* 0x0000900001047983 */ /* 0x001f220000100a00 */
[----:B------:R0:W-:Y:S01]  /*2a340*/  STL [R1+0x249c], R12 ;  /* 0x00249c0c01007387 */ /* 0x0001e20000100800 */
[----:B--2---:R-:W-:Y:S02]  /*2a350*/  HMMA.16816.F32.BF16 R16, R8, R16, R24 ;  /* 0x000000100810723c */ /* 0x004fe40000041818 */
[----:B------:R-:W2:Y:S01]  /*2a360*/  LDL.LU.64 R26, [R1+0x24c8] ;  /* 0x0024c800011a7983 */ /* 0x000ea20000300a00 */
[----:B------:R-:W2:Y:S11]  /*2a370*/  LDL.LU.64 R24, [R1+0x24c0] ;  /* 0x0024c00001187983 */ /* 0x000eb60000300a00 */
[----:B------:R-:W-:Y:S10]  /*2a380*/  @!UPT UIADD3 URZ, URZ, URZ, URZ ;  /* 0x0000003f3f3ff290 */ /* 0x000ff4000fffe03f */
[----:B------:R-:W-:Y:S02]  /*2a390*/  IMAD.MOV.U32 R0, RZ, RZ, R16 ;  /* 0x000000ffff007224 */ /* 0x000fe400078e0010 */
[----:B------:R-:W-:Y:S02]  /*2a3a0*/  IMAD.MOV.U32 R28, RZ, RZ, R17 ;  /* 0x000000ffff1c7224 */ /* 0x000fe400078e0011 */
[----:B------:R-:W0:Y:S01]  /*2a3b0*/  LDL.LU.64 R16, [R1+0x24b8] ;  /* 0x0024b80001107983 */ /* 0x000e220000300a00 */
[----:B------:R-:W-:Y:S02]  /*2a3c0*/  IMAD.MOV.U32 R13, RZ, RZ, R2 ;  /* 0x000000ffff0d7224 */ /* 0x000fe400078e0002 */
[----:B------:R-:W-:Y:S02]  /*2a3d0*/  IMAD.MOV.U32 R2, RZ, RZ, R19 ;  /* 0x000000ffff027224 */ /* 0x000fe400078e0013 */
[----:B------:R-:W-:Y:S02]  /*2a3e0*/  IMAD.MOV.U32 R3, RZ, RZ, R18 ;  /* 0x000000ffff037224 */ /* 0x000fe400078e0012 */
[----:B----4-:R-:W-:-:S02]  /*2a3f0*/  IMAD.MOV.U32 R15, RZ, RZ, R4 ;  /* 0x000000ffff0f7224 */ /* 0x010fc400078e0004 */
[----:B------:R-:W-:Y:S01]  /*2a400*/  IMAD.MOV.U32 R14, RZ, RZ, R5 ;  /* 0x000000ffff0e7224 */ /* 0x000fe200078e0005 */
[----:B------:R-:W-:Y:S01]  /*2a410*/  STL [R1+0x2320], R2 ;  /* 0x0023200201007387 */ /* 0x000fe20000100800 */
[----:B------:R-:W-:Y:S02]  /*2a420*/  STL [R1+0x231c], R3 ;  /* 0x00231c0301007387 */ /* 0x000fe40000100800 */
[----:B------:R-:W-:Y:S02]  /*2a430*/  STL [R1+0x2318], R28 ;  /* 0x0023181c01007387 */ /* 0x000fe40000100800 */
[----:B------:R-:W-:Y:S01]  /*2a440*/  STL [R1+0x2314], R0 ;  /* 0x0023140001007387 */ /* 0x000fe20000100800 */
[C---:B--2---:R-:W-:Y:S11]  /*2a450*/  HMMA.16816.F32.BF16 R24, R8.reuse, R4, R24 ;  /* 0x000000040818723c */ /* 0x044ff60000041818 */
[----:B------:R-:W-:Y:S11]  /*2a460*/  @!UPT UIADD3 URZ, URZ, URZ, URZ ;  /* 0x0000003f3f3ff290 */ /* 0x000ff6000fffe03f */
[----:B------:R-:W-:Y:S01]  /*2a470*/  @!UPT UIADD3 URZ, URZ, URZ, URZ ;  /* 0x0000003f3f3ff290 */ /* 0x000fe2000fffe03f */
[----:B------:R1:W-:Y:S01]  /*2a480*/  STL.64 [R1+0x10], R24 ;  /* 0x0000101801007387 */ /* 0x0003e20000100a00 */
[----:B0-----:R-:W-:Y:S02]  /*2a490*/  IMAD.MOV.U32 R12, RZ, RZ, R16 ;  /* 0x000000ffff0c7224 */ /* 0x001fe400078e0010 */
[----:B------:R-:W-:Y:S01]  /*2a4a0*/  STL.64 [R1+0x18], R26 ;  /* 0x0000181a01007387 */ /* 0x000fe20000100a00 */
[----:B-1----:R-:W2:Y:S01]  /*2a4b0*/  LDL.LU.64 R24, [R1+0x24b0] ;  /* 0x0024b00001187983 */ /* 0x002ea20000300a00 */
[----:B------:R-:W-:Y:S02]  /*2a4c0*/  STL.64 [R1+0x24a8], R14 ;  /* 0x0024a80e01007387 */ /* 0x000fe40000100a00 */
[----:B------:R0:W-:Y:S02]  /*2a4d0*/  STL.64 [R1+0x24a0], R12 ;  /* 0x0024a00c01007387 */ /* 0x0001e40000100a00 */
[----:B0-----:R-:W2:Y:S01]  /*2a4e0*/  LDL.LU.64 R12, [R1+0x370] ;  /* 0x00037000010c7983 */ /* 0x001ea20000300a00 */
[----:B------:R-:W2:Y:S01]  /*2a4f0*/  LDL.LU.64 R14, [R1+0x378] ;  /* 0x00037800010e7983 */ /* 0x000ea20000300a00 */
[C---:B---3--:R-:W-:Y:S01]  /*2a500*/  HMMA.16816.F32.BF16 R4, R8.reuse, R16, R20 ;  /* 0x000000100804723c */ /* 0x048fe20000041814 */
[----:B------:R-:W-:Y:S11]  /*2a510*/  IMAD.MOV.U32 R29, RZ, RZ, R17 ;  /* 0x000000ffff1d7224 */ /* 0x000ff600078e0011 */
[----:B------:R-:W-:Y:S11]  /*2a520*/  @!UPT UIADD3 URZ, URZ, URZ, URZ ;  /* 0x0000003f3f3ff290 */ /* 0x000ff6000fffe03f */
[----:B------:R-:W-:Y:S01]  /*2a530*/  @!UPT UIADD3 URZ, URZ, URZ, URZ ;  /* 0x0000003f3f3ff290 */ /* 0x000fe2000fffe03f */
[----:B------:R-:W-:Y:S02]  /*2a540*/  IMAD.MOV.U32 R2, RZ, RZ, R4 ;  /* 0x000000ffff027224 */ /* 0x000fe400078e0004 */
[----:B------:R-:W-:Y:S02]  /*2a550*/  IMAD.MOV.U32 R3, RZ, RZ, R5 ;  /* 0x000000ffff037224 */ /* 0x000fe400078e0005 */
[----:B------:R-:W-:Y:S02]  /*2a560*/  IMAD.MOV.U32 R28, RZ, RZ, R6 ;  /* 0x000000ffff1c7224 */ /* 0x000fe400078e0006 */
[----:B------:R-:W-:Y:S01]  /*2a570*/  IMAD.MOV.U32 R0, RZ, RZ, R7 ;  /* 0x000000ffff007224 */ /* 0x000fe200078e0007 */
[----:B------:R-:W3:Y:S01]  /*2a580*/  LDL.LU.64 R4, [R1+0x1f0] ;  /* 0x0001f00001047983 */ /* 0x000ee20000300a00 */
[----:B------:R-:W3:Y:S02]  /*2a590*/  LDL.LU.64 R6, [R1+0x1f8] ;  /* 0x0001f80001067983 */ /* 0x000ee40000300a00 */
[----:B------:R-:W4:Y:S02]  /*2a5a0*/  LDL.LU.64 R16, [R1+0x1e0] ;  /* 0x0001e00001107983 */ /* 0x000f240000300a00 */
[----:B------:R-:W4:Y:S01]  /*2a5b0*/  LDL.LU.64 R18, [R1+0x1e8] ;  /* 0x0001e80001127983 */ /* 0x000f220000300a00 */
[----:B------:R-:W3:Y:S01]  /*2a5c0*/  LDL.LU.64 R20, [R1+0x1d0] ;  /* 0x0001d00001147983 */ /* 0x000ee20000300a00 */
[----:B------:R-:W3:Y:S01]  /*2a5d0*/  LDL.LU.64 R22, [R1+0x1d8] ;  /* 0x0001d80001167983 */ /* 0x000ee20000300a00 */
[----:B--2---:R-:W-:Y:S02]  /*2a5e0*/  HMMA.16816.F32.BF16 R24, R8, R24, R12 ;  /* 0x000000180818723c */ /* 0x004fe4000004180c */
[----:B------:R-:W2:Y:S01]  /*2a5f0*/  LDL.LU.64 R14, [R1+0x24a8] ;  /* 0x0024a800010e7983 */ /* 0x000ea20000300a00 */
[----:B------:R-:W2:Y:S11]  /*2a600*/  LDL.LU.64 R12, [R1+0x24a0] ;  /* 0x0024a000010c7983 */ /* 0x000eb60000300a00 */
[----:B------:R-:W-:Y:S09]  /*2a610*/  @!UPT UIADD3 URZ, URZ, URZ, URZ ;  /* 0x0000003f3f3ff290 */ /* 0x000ff2000fffe03f */
[----:B------:R-:W-:Y:S01]  /*2a620*/  STL.64 [R1+0x2288], R26 ;  /* 0x0022881a01007387 */ /* 0x000fe20000100a00 */
[----:B------:R0:W-:Y:S02]  /*2a630*/  STL.64 [R1+0x2280], R24 ;  /* 0x0022801801007387 */ /* 0x0001e40000100a00 */
[----:B0-----:R-:W-:Y:S02]  /*2a640*/  IMAD.MOV.U32 R25, RZ, RZ, R29 ;  /* 0x000000ffff197224 */ /* 0x001fe400078e001d */
[----:B--2---:R-:W-:Y:S02]  /*2a650*/  IMAD.MOV.U32 R24, RZ, RZ, R12 ;  /* 0x000000ffff187224 */ /* 0x004fe400078e000c */
[----:B------:R-:W3:Y:S01]  /*2a660*/  LDL.LU R12, [R1+0x249c] ;  /* 0x00249c00010c7983 */ /* 0x000ee20000300800 */
[----:B------:R-:W2:Y:S02]  /*2a670*/  LDL.LU R29, [R1+0x2498] ;  /* 0x00249800011d7983 */ /* 0x000ea40000300800 */
[----:B------:R-:W2:Y:S02]  /*2a680*/  LDL R26, [R1+0x88] ;  /* 0x00008800011a7983 */ /* 0x000ea40000100800 */
[----:B------:R-:W2:Y:S02]  /*2a690*/  LDL R27, [R1+0x8c] ;  /* 0x00008c00011b7983 */ /* 0x000ea40000100800 */
[----:B--2---:R-:W-:Y:S01]  /*2a6a0*/  STL.64 [R1+0x2450], R26 ;  /* 0x0024501a01007387 */ /* 0x004fe20000100a00 */
[----:B------:R0:W-:Y:S02]  /*2a6b0*/  STL.64 [R1+0x2448], R24 ;  /* 0x0024481801007387 */ /* 0x0001e40000100a00 */
[----:B0-----:R-:W-:-:S02]  /*2a6c0*/  IMAD.MOV.U32 R24, RZ, RZ, R15 ;  /* 0x000000ffff187224 */ /* 0x001fc400078e000f */
[----:B------:R-:W-:Y:S02]  /*2a6d0*/  IMAD.MOV.U32 R25, RZ, RZ, R14 ;  /* 0x000000ffff197224 */ /* 0x000fe400078e000e */
[C---:B---3--:R-:W-:Y:S01]  /*2a6e0*/  HMMA.16816.F32.BF16 R12, R8.reuse, R12, R4 ;  /* 0x0000000c080c723c */ /* 0x048fe20000041804 */
[----:B------:R-:W2:Y:S01]  /*2a6f0*/  LDL.LU.64 R6, [R1+0x2490] ;  /* 0x0024900001067983 */ /* 0x000ea20000300a00 */
[----:B------:R-:W3:Y:S11]  /*2a700*/  LDL.LU.64 R4, [R1+0x2488] ;  /* 0x0024880001047983 */ /* 0x000ef60000300a00 */
[----:B------:R-:W-:Y:S10]  /*2a710*/  @!UPT UIADD3 URZ, URZ, URZ, URZ ;  /* 0x0000003f3f3ff290 */ /* 0x000ff4000fffe03f */
[----:B------:R0:W-:Y:S01]  /*2a720*/  STL.64 [R1+0xc0], R12 ;  /* 0x0000c00c01007387 */ /* 0x0001e20000100a00 */
[----:B------:R4:W-:Y:S03]  /*2a730*/  STL.64 [R1+0xc8], R14 ;  /* 0x0000c80e01007387 */ /* 0x0009e60000100a00 */
[----:B0-----:R-:W4:Y:S02]  /*2a740*/  LDL.LU.64 R12, [R1+0x2480] ;  /* 0x00248000010c7983 */ /* 0x001f240000300a00 */
[C---:B----4-:R-:W-:Y:S02]  /*2a750*/  HMMA.16816.F32.BF16 R12, R8.reuse, R12, R16 ;  /* 0x0000000c080c723c */ /* 0x050fe40000041810 */
[----:B------:R-:W4:Y:S11]  /*2a760*/  LDL.LU.64 R16, [R1+0x2478] ;  /* 0x0024780001107983 */ /* 0x000f360000300a00 */
[----:B------:R-:W-:Y:S10]  /*2a770*/  @!UPT UIADD3 URZ, URZ, URZ, URZ ;  /* 0x0000003f3f3ff290 */ /* 0x000ff4000fffe03f */
[----:B------:R-:W-:Y:S01]  /*2a780*/  STL.64 [R1+0x160], R12 ;  /* 0x0001600c01007387 */ /* 0x000fe20000100a00 */
[----:B------:R0:W-:Y:S03]  /*2a790*/  STL.64 [R1+0x168], R14 ;  /* 0x0001680e01007387 */ /* 0x0001e60000100a00 */
[----:B0-----:R-:W2:Y:S01]  /*2a7a0*/  LDL.LU.64 R14, [R1+0x2470] ;  /* 0x00247000010e7983 */ /* 0x001ea20000300a00 */
[----:B------:R-:W2:Y:S01]  /*2a7b0*/  LDL.LU.64 R12, [R1+0x2468] ;  /* 0x00246800010c7983 */ /* 0x000ea20000300a00 */
[C---:B----4-:R-:W-:Y:S11]  /*2a7c0*/  HMMA.16816.F32.BF16 R20, R8.reuse, R16, R20 ;  /* 0x000000100814723c */ /* 0x050ff60000041814 */
[----:B------:R-:W-:Y:S11]  /*2a7d0*/  @!UPT UIADD3 URZ, URZ, URZ, URZ ;  /* 0x0000003f3f3ff290 */ /* 0x000ff6000fffe03f */
[----:B------:R-:W-:Y:S01]  /*2a7e0*/  @!UPT UIADD3 URZ, URZ, URZ, URZ ;  /* 0x0000003f3f3ff290 */ /* 0x000fe2000fffe03f */
[----:B------:R0:W-:Y:S01]  /*2a7f0*/  STL.64 [R1+0x170], R20 ;  /* 0x0001701401007387 */ /* 0x0001e20000100a00 */
[----:B------:R1:W-:Y:S03]  /*2a800*/  STL.64 [R1+0x178], R22 ;  /* 0x0001781601007387 */ /* 0x0003e60000100a00 */
[----:B0-----:R-:W4:Y:S01]  /*2a810*/  LDL.LU.64 R20, [R1+0x340] ;  /* 0x0003400001147983 */ /* 0x001f220000300a00 */
[----:B-1----:R-:W4:Y:S02]  /*2a820*/  LDL.LU.64 R22, [R1+0x348] ;  /* 0x0003480001167983 */ /* 0x002f240000300a00 */
[----:B------:R0:W-:Y:S02]  /*2a830*/  STL.64 [R1+0x2418], R16 ;  /* 0x0024181001007387 */ /* 0x0001e40000100a00 */
[----:B0-----:R-:W2:Y:S04]  /*2a840*/  LDL.LU.64 R16, [R1+0x50] ;  /* 0x0000500001107983 */ /* 0x001ea80000300a00 */
[----:B--2---:R0:W-:Y:S04]  /*2a850*/  STL.64 [R1+0x2428], R16 ;  /* 0x0024281001007387 */ /* 0x0041e80000100a00 */
[----:B0-----:R-:W2:Y:S04]  /*2a860*/  LDL.LU.64 R16, [R1+0x60] ;  /* 0x0000600001107983 */ /* 0x001ea80000300a00 */
[----:B--2---:R0:W-:Y:S04]  /*2a870*/  STL.64 [R1+0x2430], R16 ;  /* 0x0024301001007387 */ /* 0x0041e80000100a00 */
[----:B0-----:R-:W3:Y:S01]  /*2a880*/  LDL.LU.64 R16, [R1+0x1c0] ;  /* 0x0001c00001107983 */ /* 0x001ee20000300a00 */
[----:B------:R-:W3:Y:S02]  /*2a890*/  LDL.LU.64 R18, [R1+0x1c8] ;  /* 0x0001c80001127983 */ /* 0x000ee40000300a00 */
[----:B---3--:R-:W-:Y:S01]  /*2a8a0*/  HMMA.16816.F32.BF16 R8, R8, R4, R16 ;  /* 0x000000040808723c */ /* 0x008fe20000041810 */
[----:B------:R-:W2:Y:S01]  /*2a8b0*/  LDL.LU.64 R16, [R1+0x2f0] ;  /* 0x0002f00001107983 */ /* 0x000ea20000300a00 */
[----:B------:R-:W3:Y:S11]  /*2a8c0*/  LDL.LU.64 R18, [R1+0x2f8] ;  /* 0x0002f80001127983 */ /* 0x000ef60000300a00 */
[----:B------:R-:W-:Y:S10]  /*2a8d0*/  @!UPT UIADD3 URZ, URZ, URZ, URZ ;  /* 0x0000003f3f3ff290 */ /* 0x000ff4000fffe03f */
[----:B------:R-:W-:Y:S01]  /*2a8e0*/  STL.64 [R1+0x1c0], R8 ;  /* 0x0001c00801007387 */ /* 0x000fe20000100a00 */
[----:B------:R-:W-:Y:S03]  /*2a8f0*/  STL.64 [R1+0x1c8], R10 ;  /* 0x0001c80a01007387 */ /* 0x000fe60000100a00 */
[----:B---3--:R-:W-:Y:S01]  /*2a900*/  STL.64 [R1+0x2440], R18 ;  /* 0x0024401201007387 */ /* 0x008fe20000100a00 */
[----:B--2---:R0:W-:Y:S03]  /*2a910*/  STL.64 [R1+0x2438], R16 ;  /* 0x0024381001007387 */ /* 0x0041e60000100a00 */
[----:B0-----:R-:W2:Y:S01]  /*2a920*/  LDL.LU.64 R16, [R1+0x300] ;  /* 0x0003000001107983 */ /* 0x001ea20000300a00 */
[----:B------:R-:W3:Y:S03]  /*2a930*/  LDL.LU.64 R18, [R1+0x308] ;  /* 0x0003080001127983 */ /* 0x000ee60000300a00 */
[----:B---3--:R-:W-:Y:S01]  /*2a940*/  STL.64 [R1+0x2460], R18 ;  /* 0x0024601201007387 */ /* 0x008fe20000100a00 */
[----:B--2---:R0:W-:Y:S03]  /*2a950*/  STL.64 [R1+0x2458], R16 ;  /* 0x0024581001007387 */ /* 0x0041e60000100a00 */
[----:B0-----:R-:W2:Y:S01]  /*2a960*/  LDL.LU.64 R16, [R1+0x310] ;  /* 0x0003100001107983 */ /* 0x001ea20000300a00 */
[----:B------:R-:W2:Y:S02]  /*2a970*/  LDL.LU.64 R18, [R1+0x318] ;  /* 0x0003180001127983 */ /* 0x000ea40000300a00 */
[----:B------:R-:W-:Y:S02]  /*2a980*/  STL.64 [R1+0x2410], R6 ;  /* 0x0024100601007387 */ /* 0x000fe40000100a00 */
[----:B------:R0:W-:Y:S02]  /*2a990*/  STL.64 [R1+0x2408], R4 ;  /* 0x0024080401007387 */ /* 0x0001e40000100a00 */
[----:B0-----:R-:W4:Y:S01]  /*2a9a0*/  LDL.LU.64 R4, [R1+0xa0] ;  /* 0x0000a00001047983 */ /* 0x001f220000300a00 */
[----:B------:R-:W3:Y:S02]  /*2a9b0*/  LDL.LU.64 R8, [R1+0x70] ;  /* 0x0000700001087983 */ /* 0x000ee40000300a00 */
[----:B------:R-:W3:Y:S01]  /*2a9c0*/  LDL.64 R10, [R1+0x78] ;  /* 0x00007800010a7983 */ /* 0x000ee20000100a00 */
[C---:B--2---:R-:W-:Y:S08]  /*2a9d0*/  HMMA.16816.F32.BF16 R24, R12.reuse, R24, R16 ;  /* 0x000000180c18723c */ /* 0x044ff00000041810 */
[----:B----4-:R-:W-:Y:S11]  /*2a9e0*/  HMMA.16816.F32.BF16 R20, R12, R4, R20 ;  /* 0x000000040c14723c */ /* 0x010ff60000041814 */
[----:B------:R-:W-:Y:S11]  /*2a9f0*/  @!UPT UIADD3 URZ, URZ, URZ, URZ ;  /* 0x0000003f3f3ff290 */ /* 0x000ff6000fffe03f */
[----:B------:R-:W-:Y:S01]  /*2aa00*/  @!UPT UIADD3 URZ, URZ, URZ, URZ ;  /* 0x0000003f3f3ff290 */ /* 0x000fe2000fffe03f */
[----:B------:R0:W-:Y:S01]  /*2aa10*/  STL.64 [R1+0x1d0], R20 ;  /* 0x0001d01401007387 */ /* 0x0001e20000100a00 */
[----:B------:R-:W-:Y:S02]  /*2aa20*/  STL.64 [R1+0x1d8], R22 ;  /* 0x0001d81601007387 */ /* 0x000fe40000100a00 */
[----:B0-----:R-:W-:Y:S02]  /*2aa30*/  IMAD.MOV.U32 R21, RZ, RZ, R4 ;  /* 0x000000ffff157224 */ /* 0x001fe400078e0004 */
[----:B------:R-:W-:-:S05]  /*2aa40*/  IMAD.MOV.U32 R20, RZ, RZ, R5 ;  /* 0x000000ffff147224 */ /* 0x000fca00078e0005 */
[----:B------:R0:W-:Y:S04]  /*2aa50*/  STL.64 [R1+0x2420], R20 ;  /* 0x0024201401007387 */ /* 0x0001e80000100a00 */
[----:B0-----:R-:W2:Y:S01]  /*2aa60*/  LDL.LU.64 R20, [R1+0x240] ;  /* 0x0002400001147983 */ /* 0x001ea20000300a00 */
[----:B------:R-:W2:Y:S02]  /*2aa70*/  LDL.LU.64 R22, [R1+0x248] ;  /* 0x0002480001167983 */ /* 0x000ea40000300a00 */
[----:B------:R-:W4:Y:S02]  /*2aa80*/  LDL.LU.64 R4, [R1+0x230] ;  /* 0x0002300001047983 */ /* 0x000f240000300a00 */
[----:B------:R-:W4:Y:S01]  /*2aa90*/  LDL.LU.64 R6, [R1+0x238] ;  /* 0x0002380001067983 */ /* 0x000f220000300a00 */
[----:B------:R-:W2:Y:S01]  /*2aaa0*/  LDL.LU.64 R18, [R1+0x2460] ;  /* 0x0024600001127983 */ /* 0x000ea20000300a00 */
[----:B------:R-:W2:Y:S02]  /*2aab0*/  LDL.LU.64 R16, [R1+0x2458] ;  /* 0x0024580001107983 */ /* 0x000ea40000300a00 */
[----:B------:R-:W-:Y:S02]  /*2aac0*/  STL.64 [R1+0x1e0], R24 ;  /* 0x0001e01801007387 */ /* 0x000fe40000100a00 */
[----:B------:R0:W-:Y:S02]  /*2aad0*/  STL.64 [R1+0x1e8], R26 ;  /* 0x0001e81a01007387 */ /* 0x0001e40000100a00 */
[----:B0-----:R-:W2:Y:S01]  /*2aae0*/  LDL.LU.64 R26, [R1+0x2450] ;  /* 0x00245000011a7983 */ /* 0x001ea20000300a00 */
[----:B------:R-:W2:Y:S02]  /*2aaf0*/  LDL.LU.64 R24, [R1+0x2448] ;  /* 0x0024480001187983 */ /* 0x000ea40000300a00 */
[C---:B--2---:R-:W-:Y:S11]  /*2ab00*/  HMMA.16816.F32.BF16 R16, R12.reuse, R24, R16 ;  /* 0x000000180c10723c */ /* 0x044ff60000041810 */
[----:B------:R-:W-:Y:S11]  /*2ab10*/  @!UPT UIADD3 URZ, URZ, URZ, URZ ;  /* 0x0000003f3f3ff290 */ /* 0x000ff6000fffe03f */
[----:B------:R-:W-:Y:S01]  /*2ab20*/  @!UPT UIADD3 URZ, URZ, URZ, URZ ;  /* 0x0000003f3f3ff290 */ /* 0x000fe2000fffe03f */
[----:B------:R-:W-:Y:S01]  /*2ab30*/  STL.64 [R1+0x1f0], R16 ;  /* 0x0001f01001007387 */ /* 0x000fe20000100a00 */
[----:B------:R0:W-:Y:S03]  /*2ab40*/  STL.64 [R1+0x1f8], R18 ;  /* 0x0001f81201007387 */ /* 0x0001e60000100a00 */
[----:B0-----:R-:W3:Y:S01]  /*2ab50*/  LDL.LU.64 R18, [R1+0x2440] ;  /* 0x0024400001127983 */ /* 0x001ee20000300a00 */
[----:B------:R-:W3:Y:S02]  /*2ab60*/  LDL.LU.64 R16, [R1+0x2438] ;  /* 0x0024380001107983 */ /* 0x000ee40000300a00 */
[----:B------:R-:W-:Y:S02]  /*2ab70*/  STL.64 [R1+0x23d0], R26 ;  /* 0x0023d01a01007387 */ /* 0x000fe40000100a00 */
[----:B------:R0:W-:Y:S02]  /*2ab80*/  STL.64 [R1+0x23c8], R24 ;  /* 0x0023c81801007387 */ /* 0x0001e40000100a00 */
[----:B0-----:R-:W2:Y:S01]  /*2ab90*/  LDL.LU.64 R24, [R1+0x220] ;  /* 0x0002200001187983 */ /* 0x001ea20000300a00 */
[----:B------:R-:W2:Y:S01]  /*2aba0*/  LDL.LU.64 R26, [R1+0x228] ;  /* 0x00022800011a7983 */ /* 0x000ea20000300a00 */
[C---:B---3--:R-:W-:Y:S11]  /*2abb0*/  HMMA.16816.F32.BF16 R16, R12.reuse, R8, R16 ;  /* 0x000000080c10723c */ /* 0x048ff60000041810 */
[----:B------:R-:W-:Y:S11]  /*2abc0*/  @!UPT UIADD3 URZ, URZ, URZ, URZ ;  /* 0x0000003f3f3ff290 */ /* 0x000ff6000fffe03f */
[----:B------:R-:W-:Y:S01]  /*2abd0*/  @!UPT UIADD3 URZ, URZ, URZ, URZ ;  /* 0x0000003f3f3ff290 */ /* 0x000fe2000fffe03f */
[----:B------:R0:W-:Y:S01]  /*2abe0*/  STL.64 [R1+0x200], R16 ;  /* 0x0002001001007387 */ /* 0x0001e20000100a00 */
[----:B------:R-:W-:Y:S03]  /*2abf0*/  STL.64 [R1+0x208], R18 ;  /* 0x0002081201007387 */ /* 0x000fe60000100a00 */
[----:B0-----:R-:W3:Y:S01]  /*2ac00*/  LDL.LU.64 R16, [R1+0x2430] ;  /* 0x0024300001107983 */ /* 0x001ee20000300a00 */
[----:B------:R-:W-:Y:S02]  /*2ac10*/  STL.64 [R1+0x23c0], R10 ;  /* 0x0023c00a01007387 */ /* 0x000fe40000100a00 */
[----:B------:R0:W-:Y:S02]  /*2ac20*/  STL.64 [R1+0x23b8], R8 ;  /* 0x0023b80801007387 */ /* 0x0001e40000100a00 */
[----:B0-----:R-:W3:Y:S01]  /*2ac30*/  LDL.LU.64 R8, [R1+0x210] ;  /* 0x0002100001087983 */ /* 0x001ee20000300a00 */
[----:B------:R-:W3:Y:S02]  /*2ac40*/  LDL.LU.64 R10, [R1+0x218] ;  /* 0x00021800010a7983 */ /* 0x000ee40000300a00 */
[C---:B---3--:R-:W-:Y:S11]  /*2ac50*/  HMMA.16816.F32.BF16 R8, R12.reuse, R16, R8 ;  /* 0x000000100c08723c */ /* 0x048ff60000041808 */
[----:B------:R-:W-:Y:S11]  /*2ac60*/  @!UPT UIADD3 URZ, URZ, URZ, URZ ;  /* 0x0000003f3f3ff290 */ /* 0x000ff6000fffe03f */
[----:B------:R-:W-:Y:S01]  /*2ac70*/  @!UPT UIADD3 URZ, URZ, URZ, URZ ;  /* 0x0000003f3f3ff290 */ /* 0x000fe2000fffe03f */
[----:B------:R0:W-:Y:S01]  /*2ac80*/  STL.64 [R1+0x210], R8 ;  /* 0x0002100801007387 */ /* 0x0001e20000100a00 */
[----:B------:R1:W-:Y:S02]  /*2ac90*/  STL.64 [R1+0x218], R10 ;  /* 0x0002180a01007387 */ /* 0x0003e40000100a00 */
[----:B0-----:R-:W-:Y:S02]  /*2aca0*/  IMAD.MOV.U32 R9, RZ, RZ, R16 ;  /* 0x000000ffff097224 */ /* 0x001fe400078e0010 */
[----:B------:R-:W-:Y:S02]  /*2acb0*/  IMAD.MOV.U32 R8, RZ, RZ, R17 ;  /* 0x000000ffff087224 */ /* 0x000fe400078e0011 */
[----:B------:R-:W3:Y:S02]  /*2acc0*/  LDL.LU.64 R16, [R1+0x2428] ;  /* 0x0024280001107983 */ /* 0x000ee40000300a00 */
[----:B---3--:R-:W-:Y:S01]  /*2acd0*/  HMMA.16816.F32.BF16 R20, R12, R16, R20 ;  /* 0x000000100c14723c */ /* 0x008fe20000041814 */
[----:B-1----:R-:W-:-:S02]  /*2ace0*/  IMAD.MOV.U32 R11, RZ, RZ, R16 ;  /* 0x000000ffff0b7224 */ /* 0x002fc400078e0010 */
[----:B------:R-:W-:Y:S11]  /*2acf0*/  IMAD.MOV.U32 R10, RZ, RZ, R17 ;  /* 0x000000ffff0a7224 */ /* 0x000ff600078e0011 */
[----:B------:R-:W-:Y:S09]  /*2ad00*/  @!UPT UIADD3 URZ, URZ, URZ, URZ ;  /* 0x0000003f3f3ff290 */ /* 0x000ff2000fffe03f */
[----:B------:R0:W-:Y:S01]  /*2ad10*/  STL.64 [R1+0x250], R20 ;  /* 0x0002501401007387 */ /* 0x0001e20000100a00 */
[----:B------:R-:W-:Y:S03]  /*2ad20*/  STL.64 [R1+0x258], R22 ;  /* 0x0002581601007387 */ /* 0x000fe60000100a00 */
[----:B0-----:R-:W3:Y:S01]  /*2ad30*/  LDL.LU.64 R20, [R1+0x2420] ;  /* 0x0024200001147983 */ /* 0x001ee20000300a00 */
[----:B------:R-:W4:Y:S02]  /*2ad40*/  LDL.LU.64 R16, [R1+0x2418] ;  /* 0x0024180001107983 */ /* 0x000f240000300a00 */
[C---:B----4-:R-:W-:Y:S11]  /*2ad50*/  HMMA.16816.F32.BF16 R4, R12.reuse, R16, R4 ;  /* 0x000000100c04723c */ /* 0x050ff60000041804 */
[----:B------:R-:W-:Y:S11]  /*2ad60*/  @!UPT UIADD3 URZ, URZ, URZ, URZ ;  /* 0x0000003f3f3ff290 */ /* 0x000ff6000fffe03f */
[----:B------:R-:W-:Y:S01]  /*2ad70*/  @!UPT UIADD3 URZ, URZ, URZ, URZ ;  /* 0x0000003f3f3ff290 */ /* 0x000fe2000fffe03f */
[----:B------:R-:W-:Y:S01]  /*2ad80*/  STL.64 [R1+0x270], R4 ;  /* 0x0002700401007387 */ /* 0x000fe20000100a00 */
[----:B------:R0:W-:Y:S03]  /*2ad90*/  STL.64 [R1+0x278], R6 ;  /* 0x0002780601007387 */ /* 0x0001e60000100a00 */
[----:B0-----:R-:W4:Y:S01]  /*2ada0*/  LDL.LU.64 R6, [R1+0x2410] ;  /* 0x0024100001067983 */ /* 0x001f220000300a00 */
[----:B------:R-:W2:Y:S02]  /*2adb0*/  LDL.LU.64 R4, [R1+0x2408] ;  /* 0x0024080001047983 */ /* 0x000ea40000300a00 */
[----:B------:R-:W-:Y:S02]  /*2adc0*/  IMAD.MOV.U32 R23, RZ, RZ, R16 ;  /* 0x000000ffff177224 */ /* 0x000fe400078e0010 */
[----:B------:R-:W-:Y:S01]  /*2add0*/  IMAD.MOV.U32 R22, RZ, RZ, R17 ;  /* 0x000000ffff167224 */ /* 0x000fe200078e0011 */
[----:B------:R-:W3:Y:S01]  /*2ade0*/  LDL.LU.64 R18, [R1+0x2400] ;  /* 0x0024000001127983 */ /* 0x000ee20000300a00 */
[----:B------:R-:W3:Y:S01]  /*2adf0*/  LDL.LU.64 R16, [R1+0x23f8] ;  /* 0x0023f80001107983 */ /* 0x000ee20000300a00 */
[----:B--2---:R-:W-:Y:S02]  /*2ae00*/  HMMA.16816.F32.BF16 R12, R12, R4, R24 ;  /* 0x000000040c0c723c */ /* 0x004fe40000041818 */
[----:B----4-:R-:W-:Y:S01]  /*2ae10*/  STL.64 [R1+0x2368], R6 ;  /* 0x0023680601007387 */ /* 0x010fe20000100a00 */
[----:B------:R0:W-:Y:S04]  /*2ae20*/  STL.64 [R1+0x2360], R4 ;  /* 0x0023600401007387 */ /* 0x0001e80000100a00 */
[----:B0-----:R-:W-:-:S02]  /*2ae30*/  IMAD.MOV.U32 R4, RZ, RZ, R23 ;  /* 0x000000ffff047224 */ /* 0x001fc400078e0017 */
[----:B------:R-:W-:Y:S11]  /*2ae40*/  IMAD.MOV.U32 R5, RZ, RZ, R22 ;  /* 0x000000ffff057224 */ /* 0x000ff600078e0016 */
[----:B------:R-:W-:Y:S03]  /*2ae50*/  @!UPT UIADD3 URZ, URZ, URZ, URZ ;  /* 0x0000003f3f3ff290 */ /* 0x000fe6000fffe03f */
[----:B------:R-:W-:Y:S01]  /*2ae60*/  STL.64 [R1+0x240], R12 ;  /* 0x0002400c01007387 */ /* 0x000fe20000100a00 */
[----:B------:R-:W-:Y:S02]  /*2ae70*/  STL.64 [R1+0x248], R14 ;  /* 0x0002480e01007387 */ /* 0x000fe40000100a00 */
[----:B------:R0:W-:Y:S02]  /*2ae80*/  STL.64 [R1+0x2380], R4 ;  /* 0x0023800401007387 */ /* 0x0001e40000100a00 */
[----:B0-----:R-:W-:Y:S02]  /*2ae90*/  IMAD.MOV.U32 R4, RZ, RZ, R11 ;  /* 0x000000ffff047224 */ /* 0x001fe400078e000b */
[----:B------:R-:W-:-:S05]  /*2aea0*/  IMAD.MOV.U32 R5, RZ, RZ, R10 ;  /* 0x000000ffff057224 */ /* 0x000fca00078e000a */
[----:B------:R0:W-:Y:S02]  /*2aeb0*/  STL.64 [R1+0x2398], R4 ;  /* 0x0023980401007387 */ /* 0x0001e40000100a00 */
[----:B0-----:R-:W-:Y:S02]  /*2aec0*/  IMAD.MOV.U32 R4, RZ, RZ, R9 ;  /* 0x000000ffff047224 */ /* 0x001fe400078e0009 */
[----:B------:R-:W-:-:S05]  /*2aed0*/  IMAD.MOV.U32 R5, RZ, RZ, R8 ;  /* 0x000000ffff057224 */ /* 0x000fca00078e0008 */
[----:B------:R-:W-:Y:S01]  /*2aee0*/  STL.64 [R1+0x23b0], R4 ;  /* 0x0023b00401007387 */ /* 0x000fe20000100a00 */
[----:B------:R-:W2:Y:S02]  /*2aef0*/  LDL.LU R12, [R1+0x100] ;  /* 0x00010000010c7983 */ /* 0x000ea40000300800 */
[----:B------:R-:W2:Y:S02]  /*2af00*/  LDL.LU R13, [R1+0x104] ;  /* 0x00010400010d7983 */ /* 0x000ea40000300800 */
[----:B------:R-:W4:Y:S01]  /*2af10*/  LDL.LU R14, [R1+0x108] ;  /* 0x00010800010e7983 */ /* 0x000f220000300800 */
[----:B------:R-:W4:Y:S01]  /*2af20*/  LDL.LU R15, [R1+0x10c] ;  /* 0x00010c00010f7983 */ /* 0x000f220000300800 */
[----:B------:R-:W2:Y:S02]  /*2af30*/  LDL.LU.64 R24, [R1+0x2c0] ;  /* 0x0002c00001187983 */ /* 0x000ea40000300a00 */
[----:B------:R-:W2:Y:S02]  /*2af40*/  LDL.LU.64 R26, [R1+0x2c8] ;  /* 0x0002c800011a7983 */ /* 0x000ea40000300a00 */
[----:B--2---:R-:W-:Y:S01]  /*2af50*/  STL.64 [R1+0x23e0], R26 ;  /* 0x0023e01a01007387 */ /* 0x004fe20000100a00 */
[----:B------:R3:W-:Y:S02]  /*2af60*/  STL.64 [R1+0x23d8], R24 ;  /* 0x0023d81801007387 */ /* 0x0007e40000100a00 */
[----:B------:R-:W2:Y:S02]  /*2af70*/  LDL.LU.64 R8, [R1+0x260] ;  /* 0x0002600001087983 */ /* 0x000ea40000300a00 */
[----:B------:R-:W2:Y:S02]  /*2af80*/  LDL.LU.64 R10, [R1+0x268] ;  /* 0x00026800010a7983 */ /* 0x000ea40000300a00 */
[----:B---3--:R-:W-:-:S02]  /*2af90*/  IMAD.MOV.U32 R24, RZ, RZ, R21 ;  /* 0x000000ffff187224 */ /* 0x008fc400078e0015 */
[----:B------:R-:W-:Y:S01]  /*2afa0*/  IMAD.MOV.U32 R25, RZ, RZ, R20 ;  /* 0x000000ffff197224 */ /* 0x000fe200078e0014 */
[----:B--2---:R-:W-:Y:S01]  /*2afb0*/  STL.64 [R1+0x23f0], R10 ;  /* 0x0023f00a01007387 */ /* 0x004fe20000100a00 */
[----:B------:R0:W-:Y:S03]  /*2afc0*/  STL.64 [R1+0x23e8], R8 ;  /* 0x0023e80801007387 */ /* 0x0001e60000100a00 */
[----:B0-----:R-:W2:Y:S01]  /*2afd0*/  LDL.LU.64 R8, [R1+0x2e0] ;  /* 0x0002e00001087983 */ /* 0x001ea20000300a00 */
[----:B------:R-:W2:Y:S02]  /*2afe0*/  LDL.LU.64 R10, [R1+0x2e8] ;  /* 0x0002e800010a7983 */ /* 0x000ea40000300a00 */
[----:B------:R-:W3:Y:S02]  /*2aff0*/  LDL.LU.64 R4, [R1+0x290] ;  /* 0x0002900001047983 */ /* 0x000ee40000300a00 */
[----:B------:R-:W3:Y:S01]  /*2b000*/  LDL.LU.64 R6, [R1+0x298] ;  /* 0x0002980001067983 */ /* 0x000ee20000300a00 */
[----:B------:R-:W2:Y:S01]  /*2b010*/  LDL.LU.64 R20, [R1+0x1b0] ;  /* 0x0001b00001147983 */ /* 0x000ea20000300a00 */
[----:B------:R-:W2:Y:S03]  /*2b020*/  LDL.LU.64 R22, [R1+0x1b8] ;  /* 0x0001b80001167983 */ /* 0x000ea60000300a00 */
[----:B--2---:R-:W-:Y:S01]  /*2b030*/  STL.64 [R1+0x2378], R22 ;  /* 0x0023781601007387 */ /* 0x004fe20000100a00 */
[----:B------:R0:W-:Y:S03]  /*2b040*/  STL.64 [R1+0x2370], R20 ;  /* 0x0023701401007387 */ /* 0x0001e60000100a00 */
[----:B0-----:R-:W2:Y:S01]  /*2b050*/  LDL.LU.64 R20, [R1+0x280] ;  /* 0x0002800001147983 */ /* 0x001ea20000300a00 */
[----:B------:R-:W2:Y:S01]  /*2b060*/  LDL.LU.64 R22, [R1+0x288] ;  /* 0x0002880001167983 */ /* 0x000ea20000300a00 */
[C---:B------:R-:W-:Y:S02]  /*2b070*/  HMMA.16816.F32.BF16 R24, R16.reuse, R24, R8 ;  /* 0x000000181018723c */ /* 0x040fe40000041808 */
[----:B--2---:R-:W-:Y:S01]  /*2b080*/  STL.64 [R1+0x2390], R22 ;  /* 0x0023901601007387 */ /* 0x004fe20000100a00 */
[----:B------:R0:W-:Y:S03]  /*2b090*/  STL.64 [R1+0x2388], R20 ;  /* 0x0023881401007387 */ /* 0x0001e60000100a00 */
[----:B0-----:R-:W2:Y:S01]  /*2b0a0*/  LDL.LU.64 R20, [R1+0x2b0] ;  /* 0x0002b00001147983 */ /* 0x001ea20000300a00 */
[----:B------:R-:W2:Y:S03]  /*2b0b0*/  LDL.LU.64 R22, [R1+0x2b8] ;  /* 0x0002b80001167983 */ /* 0x000ea60000300a00 */
[----:B--2---:R-:W-:Y:S01]  /*2b0c0*/  STL.64 [R1+0x23a8], R22 ;  /* 0x0023a81601007387 */ /* 0x004fe20000100a00 */
[----:B------:R0:W-:Y:S03]  /*2b0d0*/  STL.64 [R1+0x23a0], R20 ;  /* 0x0023a01401007387 */ /* 0x0001e60000100a00 */
[----:B0-----:R-:W2:Y:S01]  /*2b0e0*/  LDL.LU.64 R20, [R1+0x2a0] ;  /* 0x0002a00001147983 */ /* 0x001ea20000300a00 */
[----:B------:R-:W2:Y:S02]  /*2b0f0*/  LDL.LU.64 R22, [R1+0x2a8] ;  /* 0x0002a80001167983 */ /* 0x000ea40000300a00 */
[----:B----4-:R-:W-:Y:S02]  /*2b100*/  STL.64 [R1+0x2330], R14 ;  /* 0x0023300e01007387 */ /* 0x010fe40000100a00 */
[----:B------:R0:W-:Y:S02]  /*2b110*/  STL.64 [R1+0x2328], R12 ;  /* 0x0023280c01007387 */ /* 0x0001e40000100a00 */
[----:B0-----:R-:W4:Y:S01]  /*2b120*/  LDL.LU.64 R12, [R1+0x90] ;  /* 0x00009000010c7983 */ /* 0x001f220000300a00 */
[----:B------:R-:W2:Y:S02]  /*2b130*/  LDL.64 R14, [R1+0x98] ;  /* 0x00009800010e7983 */ /* 0x000ea40000100a00 */
[----:B------:R-:W2:Y:S02]  /*2b140*/  LDL.LU.64 R10, [R1+0x23f0] ;  /* 0x0023f000010a7983 */ /* 0x000ea40000300a00 */
[----:B------:R-:W2:Y:S01]  /*2b150*/  LDL.LU.64 R8, [R1+0x23e8] ;  /* 0x0023e80001087983 */ /* 0x000ea20000300a00 */
[----:B------:R-:W-:Y:S01]  /*2b160*/  STL.64 [R1+0x230], R24 ;  /* 0x0002301801007387 */ /* 0x000fe20000100a00 */
[----:B------:R0:W-:Y:S03]  /*2b170*/  STL.64 [R1+0x238], R26 ;  /* 0x0002381a01007387 */ /* 0x0001e60000100a00 */
[----:B0-----:R-:W4:Y:S01]  /*2b180*/  LDL.LU.64 R26, [R1+0x23e0] ;  /* 0x0023e000011a7983 */ /* 0x001f220000300a00 */
[----:B------:R-:W4:Y:S02]  /*2b190*/  LDL.LU.64 R24, [R1+0x23d8] ;  /* 0x0023d80001187983 */ /* 0x000f240000300a00 */
[C---:B----4-:R-:W-:Y:S11]  /*2b1a0*/  HMMA.16816.F32.BF16 R24, R16.reuse, R12, R24 ;  /* 0x0000000c1018723c */ /* 0x050ff60000041818 */
[----:B------:R-:W-:Y:S11]  /*2b1b0*/  @!UPT UIADD3 URZ, URZ, URZ, URZ ;  /* 0x0000003f3f3ff290 */ /* 0x000ff6000fffe03f */
[----:B------:R-:W-:Y:S01]  /*2b1c0*/  @!UPT UIADD3 URZ, URZ, URZ, URZ ;  /* 0x0000003f3f3ff290 */ /* 0x000fe2000fffe03f */
[----:B------:R-:W-:Y:S01]  /*2b1d0*/  STL.64 [R1+0x220], R24 ;  /* 0x0002201801007387 */ /* 0x000fe20000100a00 */
[----:B------:R0:W-:Y:S03]  /*2b1e0*/  STL.64 [R1+0x228], R26 ;  /* 0x0002281a01007387 */ /* 0x0001e60000100a00 */
[----:B0-----:R-:W4:Y:S01]  /*2b1f0*/  LDL.LU.64 R26, [R1+0x23d0] ;  /* 0x0023d000011a7983 */ /* 0x001f220000300a00 */
[----:B------:R-:W3:Y:S02]  /*2b200*/  LDL.LU.64 R24, [R1+0x23c8] ;  /* 0x0023c80001187983 */ /* 0x000ee40000300a00 */
[----:B--2---:R0:W-:Y:S02]  /*2b210*/  STL.64 [R1+0x2340], R14 ;  /* 0x0023400e01007387 */ /* 0x0041e40000100a00 */
[----:B0-----:R-:W2:Y:S01]  /*2b220*/  LDL.64 R14, [R1+0xa8] ;  /* 0x0000a800010e7983 */ /* 0x001ea20000100a00 */
[C---:B---3--:R-:W-:Y:S11]  /*2b230*/  HMMA.16816.F32.BF16 R8, R16.reuse, R24, R8 ;  /* 0x000000181008723c */ /* 0x048ff60000041808 */
[----:B------:R-:W-:Y:S11]  /*2b240*/  @!UPT UIADD3 URZ, URZ, URZ, URZ ;  /* 0x0000003f3f3ff290 */ /* 0x000ff6000fffe03f */
[----:B------:R-:W-:Y:S01]  /*2b250*/  @!UPT UIADD3 URZ, URZ, URZ, URZ ;  /* 0x0000003f3f3ff290 */ /* 0x000fe2000fffe03f */
[----:B------:R-:W-:Y:S01]  /*2b260*/  STL.64 [R1+0x260], R8 ;  /* 0x0002600801007387 */ /* 0x000fe20000100a00 */
[----:B------:R0:W-:Y:S03]  /*2b270*/  STL.64 [R1+0x268], R10 ;  /* 0x0002680a01007387 */ /* 0x0001e60000100a00 */
[----:B0-----:R-:W3:Y:S01]  /*2b280*/  LDL.LU.64 R10, [R1+0x23c0] ;  /* 0x0023c000010a7983 */ /* 0x001ee20000300a00 */
[----:B------:R-:W2:Y:S02]  /*2b290*/  LDL.LU.64 R8, [R1+0x23b8] ;  /* 0x0023b80001087983 */ /* 0x000ea40000300a00 */
[----:B----4-:R0:W-:Y:S02]  /*2b2a0*/  STL.64 [R1+0x2338], R26 ;  /* 0x0023381a01007387 */ /* 0x0101e40000100a00 */
[----:B------:R-:W4:Y:S01]  /*2b2b0*/  LDL.LU R24, [R1+0x120] ;  /* 0x0001200001187983 */ /* 0x000f220000300800 */
[----:B------:R-:W4:Y:S04]  /*2b2c0*/  LDL.LU R25, [R1+0x124] ;  /* 0x0001240001197983 */ /* 0x000f280000300800 */
[----:B0-----:R-:W4:Y:S01]  /*2b2d0*/  LDL.LU R26, [R1+0x128] ;  /* 0x00012800011a7983 */ /* 0x001f220000300800 */
[----:B------:R-:W4:Y:S01]  /*2b2e0*/  LDL.LU R27, [R1+0x12c] ;  /* 0x00012c00011b7983 */ /* 0x000f220000300800 */
[C---:B--2---:R-:W-:Y:S11]  /*2b2f0*/  HMMA.16816.F32.BF16 R4, R16.reuse, R8, R4 ;  /* 0x000000081004723c */ /* 0x044ff60000041804 */
[----:B------:R-:W-:Y:S11]  /*2b300*/  @!UPT UIADD3 URZ, URZ, URZ, URZ ;  /* 0x0000003f3f3ff290 */ /* 0x000ff6000fffe03f */
[----:B------:R-:W-:Y:S01]  /*2b310*/  @!UPT UIADD3 URZ, URZ, URZ, URZ ;  /* 0x0000003f3f3ff290 */ /* 0x000fe2000fffe03f */
[----:B------:R0:W-:Y:S01]  /*2b320*/  STL.64 [R1+0x290], R4 ;  /* 0x0002900401007387 */ /* 0x0001e20000100a00 */
[----:B------:R1:W-:Y:S03]  /*2b330*/  STL.64 [R1+0x298], R6 ;  /* 0x0002980601007387 */ /* 0x0003e60000100a00 */
[----:B0-----:R-:W1:Y:S02]  /*2b340*/  LDL.LU.64 R4, [R1+0x23b0] ;  /* 0x0023b00001047983 */ /* 0x001e640000300a00 */
[C---:B-1----:R-:W-:Y:S02]  /*2b350*/  HMMA.16816.F32.BF16 R4, R16.reuse, R4, R20 ;  /* 0x000000041004723c */ /* 0x042fe40000041814 */
[----:B------:R-:W2:Y:S01]  /*2b360*/  LDL.LU.64 R22, [R1+0x23a8] ;  /* 0x0023a80001167983 */ /* 0x000ea20000300a00 */
[----:B------:R-:W2:Y:S11]  /*2b370*/  LDL.LU.64 R20, [R1+0x23a0] ;  /* 0x0023a00001147983 */ /* 0x000eb60000300a00 */
[----:B------:R-:W-:Y:S09]  /*2b380*/  @!UPT UIADD3 URZ, URZ, URZ, URZ ;  /* 0x0000003f3f3ff290 */ /* 0x000ff2000fffe03f */
[----:B------:R0:W-:Y:S01]  /*2b390*/  STL.64 [R1+0x2a0], R4 ;  /* 0x0002a00401007387 */ /* 0x0001e20000100a00 */
[----:B------:R2:W-:Y:S03]  /*2b3a0*/  STL.64 [R1+0x2a8], R6 ;  /* 0x0002a80601007387 */ /* 0x0005e60000100a00 */
[----:B0-----:R-:W2:Y:S02]  /*2b3b0*/  LDL.LU.64 R4, [R1+0x2398] ;  /* 0x0023980001047983 */ /* 0x001ea40000300a00 */
[C---:B--2---:R-:W-:Y:S02]  /*2b3c0*/  HMMA.16816.F32.BF16 R4, R16.reuse, R4, R20 ;  /* 0x000000041004723c */ /* 0x044fe40000041814 */
        /* <DEDUP_REMOVED lines=10> */
[----:B------:R-:W-:Y:S01]  /*2b470*/  STL.64 [R1+0x340], R4 ;  /* 0x0003400401007387 */ /* 0x000fe20000100a00 */
[----:B------:R0:W-:Y:S03]  /*2b480*/  STL.64 [R1+0x348], R6 ;  /* 0x0003480601007387 */ /* 0x0001e60000100a00 */
[----:B0-----:R-:W2:Y:S01]  /*2b490*/  LDL.LU.64 R6, [R1+0x2368] ;  /* 0x0023680001067983 */ /* 0x001ea20000300a00 */
[----:B------:R-:W2:Y:S02]  /*2b4a0*/  LDL.LU.64 R4, [R1+0x2360] ;  /* 0x0023600001047983 */ /* 0x000ea40000300a00 */
[----:B--2---:R-:W-:Y:S01]  /*2b4b0*/  HMMA.16816.F32.BF16 R16, R16, R4, R20 ;  /* 0x000000041010723c */ /* 0x004fe20000041814 */
[----:B------:R-:W2:Y:S01]  /*2b4c0*/  LDL.LU.64 R22, [R1+0x2358] ;  /* 0x0023580001167983 */ /* 0x000ea20000300a00 */
[----:B------:R-:W2:Y:S11]  /*2b4d0*/  LDL.LU.64 R20, [R1+0x2350] ;  /* 0x0023500001147983 */ /* 0x000eb60000300a00 */
[----:B------:R-:W-:Y:S10]  /*2b4e0*/  @!UPT UIADD3 URZ, URZ, URZ, URZ ;  /* 0x0000003f3f3ff290 */ /* 0x000ff4000fffe03f */
[----:B------:R0:W-:Y:S01]  /*2b4f0*/  STL.64 [R1+0x330], R16 ;  /* 0x0003301001007387 */ /* 0x0001e20000100a00 */
[----:B------:R1:W-:Y:S03]  /*2b500*/  STL.64 [R1+0x338], R18 ;  /* 0x0003381201007387 */ /* 0x0003e60000100a00 */
[----:B0-----:R-:W2:Y:S01]  /*2b510*/  LDL.LU R16, [R1+0x110] ;  /* 0x0001100001107983 */ /* 0x001ea20000300800 */
[----:B------:R-:W-:Y:S02]  /*2b520*/  IMAD.MOV.U32 R17, RZ, RZ, R29 ;  /* 0x000000ffff117224 */ /* 0x000fe400078e001d */
[----:B------:R-:W2:Y:S02]  /*2b530*/  LDL.LU R29, [R1+0x2348] ;  /* 0x00234800011d7983 */ /* 0x000ea40000300800 */
[----:B-1----:R-:W3:Y:S01]  /*2b540*/  LDL.LU R18, [R1+0x118] ;  /* 0x0001180001127983 */ /* 0x002ee20000300800 */
[----:B------:R-:W3:Y:S01]  /*2b550*/  LDL.LU R19, [R1+0x11c] ;  /* 0x00011c0001137983 */ /* 0x000ee20000300800 */
[----:B------:R0:W-:Y:S02]  /*2b560*/  STL.64 [R1+0x22e0], R6 ;  /* 0x0022e00601007387 */ /* 0x0001e40000100a00 */
[----:B------:R-:W3:Y:S02]  /*2b570*/  LDL.LU R4, [R1+0x130] ;  /* 0x0001300001047983 */ /* 0x000ee40000300800 */
[----:B------:R-:W3:Y:S01]  /*2b580*/  LDL.LU R5, [R1+0x134] ;  /* 0x0001340001057983 */ /* 0x000ee20000300800 */
[----:B0-----:R-:W3:Y:S01]  /*2b590*/  LDL.LU R6, [R1+0x138] ;  /* 0x0001380001067983 */ /* 0x001ee20000300800 */
[----:B--2---:R-:W-:-:S07]  /*2b5a0*/  IMAD.MOV.U32 R7, RZ, RZ, R29 ;  /* 0x000000ffff077224 */ /* 0x004fce00078e001d */
[C---:B---3--:R-:W-:Y:S11]  /*2b5b0*/  HMMA.16816.F32.BF16 R4, R20.reuse, R14, R4 ;  /* 0x0000000e1404723c */ /* 0x048ff60000041804 */
[----:B------:R-:W-:Y:S11]  /*2b5c0*/  @!UPT UIADD3 URZ, URZ, URZ, URZ ;  /* 0x0000003f3f3ff290 */ /* 0x000ff6000fffe03f */
[----:B------:R-:W-:Y:S01]  /*2b5d0*/  @!UPT UIADD3 URZ, URZ, URZ, URZ ;  /* 0x0000003f3f3ff290 */ /* 0x000fe2000fffe03f */
[----:B------:R0:W-:Y:S01]  /*2b5e0*/  STL.64 [R1+0x320], R4 ;  /* 0x0003200401007387 */ /* 0x0001e20000100a00 */
[----:B------:R-:W-:Y:S02]  /*2b5f0*/  STL.64 [R1+0x328], R6 ;  /* 0x0003280601007387 */ /* 0x000fe40000100a00 */
[----:B0-----:R-:W-:Y:S02]  /*2b600*/  IMAD.MOV.U32 R5, RZ, RZ, R14 ;  /* 0x000000ffff057224 */ /* 0x001fe400078e000e */
[----:B------:R-:W-:Y:S02]  /*2b610*/  IMAD.MOV.U32 R4, RZ, RZ, R15 ;  /* 0x000000ffff047224 */ /* 0x000fe400078e000f */
[----:B------:R-:W4:Y:S01]  /*2b620*/  LDL.LU.64 R14, [R1+0x2340] ;  /* 0x00234000010e7983 */ /* 0x000f220000300a00 */
[----:B------:R-:W2:Y:S01]  /*2b630*/  LDL R29, [R1+0x10dc] ;  /* 0x0010dc00011d7983 */ /* 0x000ea20000100800 */
[C---:B----4-:R-:W-:Y:S11]  /*2b640*/  HMMA.16816.F32.BF16 R24, R20.reuse, R14, R24 ;  /* 0x0000000e1418723c */ /* 0x050ff60000041818 */
[----:B------:R-:W-:Y:S11]  /*2b650*/  @!UPT UIADD3 URZ, URZ, URZ, URZ ;  /* 0x0000003f3f3ff290 */ /* 0x000ff6000fffe03f */
[----:B------:R-:W-:Y:S01]  /*2b660*/  @!UPT UIADD3 URZ, URZ, URZ, URZ ;  /* 0x0000003f3f3ff290 */ /* 0x000fe2000fffe03f */
[----:B------:R-:W-:Y:S01]  /*2b670*/  STL.64 [R1+0x310], R24 ;  /* 0x0003101801007387 */ /* 0x000fe20000100a00 */
[----:B------:R0:W-:Y:S03]  /*2b680*/  STL.64 [R1+0x318], R26 ;  /* 0x0003181a01007387 */ /* 0x0001e60000100a00 */
[----:B0-----:R-:W3:Y:S01]  /*2b690*/  LDL.LU.64 R26, [R1+0x2338] ;  /* 0x00233800011a7983 */ /* 0x001ee20000300a00 */
[----:B------:R-:W-:Y:S02]  /*2b6a0*/  IMAD.MOV.U32 R7, RZ, RZ, R14 ;  /* 0x000000ffff077224 */ /* 0x000fe400078e000e */
[----:B------:R-:W-:Y:S02]  /*2b6b0*/  IMAD.MOV.U32 R6, RZ, RZ, R15 ;  /* 0x000000ffff067224 */ /* 0x000fe400078e000f */
[----:B------:R-:W4:Y:S01]  /*2b6c0*/  LDL.LU.64 R14, [R1+0x2330] ;  /* 0x00233000010e7983 */ /* 0x000f220000300a00 */
[----:B------:R-:W4:Y:S01]  /*2b6d0*/  LDL.LU.64 R12, [R1+0x2328] ;  /* 0x00232800010c7983 */ /* 0x000f220000300a00 */
[----:B---3--:R-:W-:Y:S02]  /*2b6e0*/  HMMA.16816.F32.BF16 R16, R20, R26, R16 ;  /* 0x0000001a1410723c */ /* 0x008fe40000041810 */
[----:B------:R0:W-:Y:S05]  /*2b6f0*/  STL.64 [R1+0x2298], R26 ;  /* 0x0022981a01007387 */ /* 0x0001ea0000100a00 */
[----:B0-----:R-:W-:-:S02]  /*2b700*/  IMAD.MOV.U32 R26, RZ, RZ, R7 ;  /* 0x000000ffff1a7224 */ /* 0x001fc400078e0007 */
[----:B------:R-:W-:Y:S11]  /*2b710*/  IMAD.MOV.U32 R27, RZ, RZ, R6 ;  /* 0x000000ffff1b7224 */ /* 0x000ff600078e0006 */
[----:B------:R-:W-:Y:S03]  /*2b720*/  @!UPT UIADD3 URZ, URZ, URZ, URZ ;  /* 0x0000003f3f3ff290 */ /* 0x000fe6000fffe03f */
[----:B------:R-:W-:Y:S01]  /*2b730*/  STL.64 [R1+0x300], R16 ;  /* 0x0003001001007387 */ /* 0x000fe20000100a00 */
[----:B------:R-:W-:Y:S02]  /*2b740*/  STL.64 [R1+0x308], R18 ;  /* 0x0003081201007387 */ /* 0x000fe40000100a00 */
[----:B------:R0:W-:Y:S02]  /*2b750*/  STL.64 [R1+0x22b0], R26 ;  /* 0x0022b01a01007387 */ /* 0x0001e40000100a00 */
[----:B0-----:R-:W-:Y:S02]  /*2b760*/  IMAD.MOV.U32 R26, RZ, RZ, R5 ;  /* 0x000000ffff1a7224 */ /* 0x001fe400078e0005 */
[----:B------:R-:W-:Y:S02]  /*2b770*/  IMAD.MOV.U32 R27, RZ, RZ, R4 ;  /* 0x000000ffff1b7224 */ /* 0x000fe400078e0004 */
[----:B----4-:R-:W-:Y:S03]  /*2b780*/  HMMA.16816.F32.BF16 R4, R20, R10, R12 ;  /* 0x0000000a1404723c */ /* 0x010fe6000004180c */
[----:B------:R0:W-:Y:S11]  /*2b790*/  STL.64 [R1+0x22d8], R26 ;  /* 0x0022d81a01007387 */ /* 0x0001f60000100a00 */
[----:B------:R-:W-:Y:S09]  /*2b7a0*/  @!UPT UIADD3 URZ, URZ, URZ, URZ ;  /* 0x0000003f3f3ff290 */ /* 0x000ff2000fffe03f */
[----:B------:R1:W-:Y:S01]  /*2b7b0*/  STL.64 [R1+0x2d0], R4 ;  /* 0x0002d00401007387 */ /* 0x0003e20000100a00 */
[----:B------:R3:W-:Y:S02]  /*2b7c0*/  STL.64 [R1+0x2d8], R6 ;  /* 0x0002d80601007387 */ /* 0x0007e40000100a00 */
[----:B------:R-:W4:Y:S02]  /*2b7d0*/  LDL.LU R24, [R1+0xb0] ;  /* 0x0000b00001187983 */ /* 0x000f240000300800 */
[----:B------:R-:W4:Y:S01]  /*2b7e0*/  LDL.LU R25, [R1+0xb4] ;  /* 0x0000b40001197983 */ /* 0x000f220000300800 */
[----:B0-----:R-:W2:Y:S01]  /*2b7f0*/  LDL.LU R26, [R1+0xb8] ;  /* 0x0000b800011a7983 */ /* 0x001ea20000300800 */
[----:B------:R-:W2:Y:S02]  /*2b800*/  LDL.LU R27, [R1+0xbc] ;  /* 0x0000bc00011b7983 */ /* 0x000ea40000300800 */
[----:B------:R-:W2:Y:S02]  /*2b810*/  LDL.64 R18, [R1+0x58] ;  /* 0x0000580001127983 */ /* 0x000ea40000100a00 */
[----:B--2---:R0:W-:Y:S01]  /*2b820*/  STL.64 [R1+0x2308], R18 ;  /* 0x0023081201007387 */ /* 0x0041e20000100a00 */
[----:B-1----:R-:W2:Y:S02]  /*2b830*/  LDL.LU R4, [R1+0xd0] ;  /* 0x0000d00001047983 */ /* 0x002ea40000300800 */
[----:B------:R-:W2:Y:S02]  /*2b840*/  LDL.LU R5, [R1+0xd4] ;  /* 0x0000d40001057983 */ /* 0x000ea40000300800 */
[----:B---3--:R-:W3:Y:S01]  /*2b850*/  LDL.LU R6, [R1+0xd8] ;  /* 0x0000d80001067983 */ /* 0x008ee20000300800 */
[----:B------:R-:W3:Y:S01]  /*2b860*/  LDL.LU R7, [R1+0xdc] ;  /* 0x0000dc0001077983 */ /* 0x000ee20000300800 */
[----:B------:R-:W2:Y:S02]  /*2b870*/  LDL.LU R8, [R1+0xf0] ;  /* 0x0000f00001087983 */ /* 0x000ea40000300800 */
[----:B------:R-:W-:-:S02]  /*2b880*/  IMAD.MOV.U32 R13, RZ, RZ, R10 ;  /* 0x000000ffff0d7224 */ /* 0x000fc400078e000a */
[----:B------:R-:W4:Y:S02]  /*2b890*/  LDL.LU R9, [R1+0xf4] ;  /* 0x0000f40001097983 */ /* 0x000f240000300800 */
[----:B------:R-:W-:Y:S01]  /*2b8a0*/  IMAD.MOV.U32 R12, RZ, RZ, R11 ;  /* 0x000000ffff0c7224 */ /* 0x000fe200078e000b */
[----:B------:R-:W4:Y:S01]  /*2b8b0*/  LDL.LU R10, [R1+0xf8] ;  /* 0x0000f800010a7983 */ /* 0x000f220000300800 */
[----:B------:R-:W4:Y:S02]  /*2b8c0*/  LDL.LU R11, [R1+0xfc] ;  /* 0x0000fc00010b7983 */ /* 0x000f240000300800 */
[----:B0-----:R-:W4:Y:S01]  /*2b8d0*/  LDL.64 R18, [R1+0x68] ;  /* 0x0000680001127983 */ /* 0x001f220000100a00 */
[----:B---3--:R-:W-:Y:S01]  /*2b8e0*/  STL.64 [R1+0x2300], R6 ;  /* 0x0023000601007387 */ /* 0x008fe20000100a00 */
[----:B--2---:R0:W-:Y:S03]  /*2b8f0*/  STL.64 [R1+0x22f8], R4 ;  /* 0x0022f80401007387 */ /* 0x0041e60000100a00 */
[----:B0-----:R-:W2:Y:S01]  /*2b900*/  LDL.LU R4, [R1+0xe0] ;  /* 0x0000e00001047983 */ /* 0x001ea20000300800 */
[----:B------:R-:W2:Y:S02]  /*2b910*/  LDL.LU R5, [R1+0xe4] ;  /* 0x0000e40001057983 */ /* 0x000ea40000300800 */
[----:B------:R-:W2:Y:S02]  /*2b920*/  LDL.LU R6, [R1+0xe8] ;  /* 0x0000e80001067983 */ /* 0x000ea40000300800 */
[----:B------:R-:W2:Y:S01]  /*2b930*/  LDL.LU R7, [R1+0xec] ;  /* 0x0000ec0001077983 */ /* 0x000ea20000300800 */
[----:B------:R0:W-:Y:S01]  /*2b940*/  STL.64 [R1+0x22f0], R26 ;  /* 0x0022f01a01007387 */ /* 0x0001e20000100a00 */
[----:B----4-:R-:W-:Y:S03]  /*2b950*/  STL.64 [R1+0x22e8], R24 ;  /* 0x0022e81801007387 */ /* 0x010fe60000100a00 */
[----:B0-----:R-:W3:Y:S01]  /*2b960*/  LDL.LU.64 R26, [R1+0x48] ;  /* 0x00004800011a7983 */ /* 0x001ee20000300a00 */
[----:B------:R-:W4:Y:S02]  /*2b970*/  LDL R15, [R1+0x10e0] ;  /* 0x0010e000010f7983 */ /* 0x000f240000100800 */
[----:B------:R-:W-:-:S02]  /*2b980*/  IMAD.MOV.U32 R14, RZ, RZ, R13 ;  /* 0x000000ffff0e7224 */ /* 0x000fc400078e000d */
[----:B------:R-:W-:Y:S01]  /*2b990*/  IMAD.MOV.U32 R13, RZ, RZ, R3 ;  /* 0x000000ffff0d7224 */ /* 0x000fe200078e0003 */
[----:B----4-:R0:W-:Y:S02]  /*2b9a0*/  STL [R1+0x2278], R15 ;  /* 0x0022780f01007387 */ /* 0x0101e40000100800 */
[----:B0-----:R-:W-:Y:S02]  /*2b9b0*/  IMAD.MOV.U32 R15, RZ, RZ, R12 ;  /* 0x000000ffff0f7224 */ /* 0x001fe400078e000c */
[----:B------:R-:W-:-:S03]  /*2b9c0*/  IMAD.MOV.U32 R12, RZ, RZ, R2 ;  /* 0x000000ffff0c7224 */ /* 0x000fc600078e0002 */
[----:B------:R0:W-:Y:S01]  /*2b9d0*/  STL.64 [R1+0x2290], R14 ;  /* 0x0022900e01007387 */ /* 0x0001e20000100a00 */
[----:B------:R-:W4:Y:S02]  /*2b9e0*/  LDL.LU R2, [R1+0x2320] ;  /* 0x0023200001027983 */ /* 0x000f240000300800 */
[----:B------:R-:W2:Y:S02]  /*2b9f0*/  LDL.LU R3, [R1+0x231c] ;  /* 0x00231c0001037983 */ /* 0x000ea40000300800 */
[----:B0-----:R-:W-:Y:S02]  /*2ba00*/  IMAD.MOV.U32 R14, RZ, RZ, R28 ;  /* 0x000000ffff0e7224 */ /* 0x001fe400078e001c */
[----:B------:R-:W-:Y:S01]  /*2ba10*/  IMAD.MOV.U32 R15, RZ, RZ, R0 ;  /* 0x000000ffff0f7224 */ /* 0x000fe200078e0000 */
[----:B------:R-:W2:Y:S01]  /*2ba20*/  LDL.LU R28, [R1+0x2318] ;  /* 0x00231800011c7983 */ /* 0x000ea20000300800 */
[----:B------:R-:W2:Y:S03]  /*2ba30*/  LDL.LU R0, [R1+0x2314] ;  /* 0x0023140001007983 */ /* 0x000ea60000300800 */
[----:B------:R-:W-:Y:S01]  /*2ba40*/  STL.64 [R1+0x22a8], R14 ;  /* 0x0022a80e01007387 */ /* 0x000fe20000100a00 */
[----:B------:R0:W-:Y:S03]  /*2ba50*/  STL.64 [R1+0x22a0], R12 ;  /* 0x0022a00c01007387 */ /* 0x0001e60000100a00 */
[----:B0-----:R-:W2:Y:S01]  /*2ba60*/  LDL.LU R12, [R1+0x10] ;  /* 0x00001000010c7983 */ /* 0x001ea20000300800 */
[----:B------:R-:W2:Y:S02]  /*2ba70*/  LDL.LU R13, [R1+0x14] ;  /* 0x00001400010d7983 */ /* 0x000ea40000300800 */
[----:B------:R-:W2:Y:S02]  /*2ba80*/  LDL.LU R14, [R1+0x18] ;  /* 0x00001800010e7983 */ /* 0x000ea40000300800 */
[----:B------:R-:W2:Y:S01]  /*2ba90*/  LDL.LU R15, [R1+0x1c] ;  /* 0x00001c00010f7983 */ /* 0x000ea20000300800 */
[----:B------:R-:W-:Y:S01]  /*2baa0*/  HMMA.16816.F32.BF16 R8, R20, R18, R8 ;  /* 0x000000121408723c */ /* 0x000fe20000041808 */
[----:B--2---:R-:W-:Y:S01]  /*2bab0*/  STL.64 [R1+0x22c0], R14 ;  /* 0x0022c00e01007387 */ /* 0x004fe20000100a00 */
[----:B------:R0:W-:Y:S02]  /*2bac0*/  STL.64 [R1+0x22b8], R12 ;  /* 0x0022b80c01007387 */ /* 0x0001e40000100a00 */
[----:B0-----:R-:W-:-:S02]  /*2bad0*/  IMAD.MOV.U32 R12, RZ, RZ, R0 ;  /* 0x000000ffff0c7224 */ /* 0x001fc400078e0000 */
[----:B------:R-:W2:Y:S11]  /*2bae0*/  LDL.LU R0, [R1+0x2310] ;  /* 0x0023100001007983 */ /* 0x000eb60000300800 */
[----:B------:R-:W-:Y:S06]  /*2baf0*/  @!UPT UIADD3 URZ, URZ, URZ, URZ ;  /* 0x0000003f3f3ff290 */ /* 0x000fec000fffe03f */
[----:B------:R-:W-:Y:S02]  /*2bb00*/  STL.64 [R1+0x2f0], R8 ;  /* 0x0002f00801007387 */ /* 0x000fe40000100a00 */
[----:B------:R0:W-:Y:S02]  /*2bb10*/  STL.64 [R1+0x2f8], R10 ;  /* 0x0002f80a01007387 */ /* 0x0001e40000100a00 */
[----:B0-----:R-:W-:Y:S02]  /*2bb20*/  IMAD.MOV.U32 R11, RZ, RZ, R18 ;  /* 0x000000ffff0b7224 */ /* 0x001fe400078e0012 */
[----:B------:R-:W-:Y:S02]  /*2bb30*/  IMAD.MOV.U32 R10, RZ, RZ, R19 ;  /* 0x000000ffff0a7224 */ /* 0x000fe400078e0013 */
[----:B------:R-:W2:Y:S02]  /*2bb40*/  LDL.LU.64 R18, [R1+0x2308] ;  /* 0x0023080001127983 */ /* 0x000ea40000300a00 */
[----:B--2---:R-:W-:Y:S11]  /*2bb50*/  HMMA.16816.F32.BF16 R4, R20, R18, R4 ;  /* 0x000000121404723c */ /* 0x004ff60000041804 */
[----:B------:R-:W-:Y:S11]  /*2bb60*/  @!UPT UIADD3 URZ, URZ, URZ, URZ ;  /* 0x0000003f3f3ff290 */ /* 0x000ff6000fffe03f */
[----:B------:R-:W-:Y:S01]  /*2bb70*/  @!UPT UIADD3 URZ, URZ, URZ, URZ ;  /* 0x0000003f3f3ff290 */ /* 0x000fe2000fffe03f */
[----:B------:R-:W-:Y:S01]  /*2bb80*/  STL.64 [R1+0x2e0], R4 ;  /* 0x0002e00401007387 */ /* 0x000fe20000100a00 */
[----:B------:R0:W-:Y:S03]  /*2bb90*/  STL.64 [R1+0x2e8], R6 ;  /* 0x0002e80601007387 */ /* 0x0001e60000100a00 */
[----:B0-----:R-:W2:Y:S01]  /*2bba0*/  LDL.LU.64 R6, [R1+0x2300] ;  /* 0x0023000001067983 */ /* 0x001ea20000300a00 */
[----:B------:R-:W2:Y:S02]  /*2bbb0*/  LDL.LU.64 R4, [R1+0x22f8] ;  /* 0x0022f80001047983 */ /* 0x000ea40000300a00 */
[----:B------:R-:W-:Y:S02]  /*2bbc0*/  IMAD.MOV.U32 R14, RZ, RZ, R3 ;  /* 0x000000ffff0e7224 */ /* 0x000fe400078e0003 */
[----:B----4-:R-:W-:Y:S02]  /*2bbd0*/  IMAD.MOV.U32 R15, RZ, RZ, R2 ;  /* 0x000000ffff0f7224 */ /* 0x010fe400078e0002 */
[----:B------:R-:W-:-:S02]  /*2bbe0*/  IMAD.MOV.U32 R8, RZ, RZ, R19 ;  /* 0x000000ffff087224 */ /* 0x000fc400078e0013 */
[----:B---3--:R-:W-:Y:S01]  /*2bbf0*/  IMAD.MOV.U32 R3, RZ, RZ, R26 ;  /* 0x000000ffff037224 */ /* 0x008fe200078e001a */
[----:B------:R-:W3:Y:S01]  /*2bc00*/  LDL R19, [R1+0x38c] ;  /* 0x00038c0001137983 */ /* 0x000ee20000100800 */
[----:B------:R-:W-:Y:S02]  /*2bc10*/  IMAD.MOV.U32 R2, RZ, RZ, R27 ;  /* 0x000000ffff027224 */ /* 0x000fe400078e001b */
[----:B------:R-:W-:Y:S01]  /*2bc20*/  IMAD.MOV.U32 R13, RZ, RZ, R28 ;  /* 0x000000ffff0d7224 */ /* 0x000fe200078e001c */
[C---:B--2---:R-:W-:Y:S01]  /*2bc30*/  HMMA.16816.F32.BF16 R4, R20.reuse, R26, R4 ;  /* 0x0000001a1404723c */ /* 0x044fe20000041804 */
[----:B------:R-:W2:Y:S01]  /*2bc40*/  LDL.LU.64 R26, [R1+0x22f0] ;  /* 0x0022f000011a7983 */ /* 0x000ea20000300a00 */
[----:B------:R-:W2:Y:S11]  /*2bc50*/  LDL.LU.64 R24, [R1+0x22e8] ;  /* 0x0022e80001187983 */ /* 0x000eb60000300a00 */
[----:B------:R-:W-:Y:S10]  /*2bc60*/  @!UPT UIADD3 URZ, URZ, URZ, URZ ;  /* 0x0000003f3f3ff290 */ /* 0x000ff4000fffe03f */
[----:B------:R-:W-:Y:S01]  /*2bc70*/  STL.64 [R1+0x2b0], R4 ;  /* 0x0002b00401007387 */ /* 0x000fe20000100a00 */
[----:B------:R0:W-:Y:S02]  /*2bc80*/  STL [R1+0x2b8], R6 ;  /* 0x0002b80601007387 */ /* 0x0001e40000100800 */
[----:B------:R-:W-:Y:S02]  /*2bc90*/  IMAD.MOV.U32 R28, RZ, RZ, R7 ;  /* 0x000000ffff1c7224 */ /* 0x000fe400078e0007 */
[----:B0-----:R-:W2:Y:S03]  /*2bca0*/  LDL.LU.64 R6, [R1+0x22e0] ;  /* 0x0022e00001067983 */ /* 0x001ea60000300a00 */
[----:B------:R-:W-:Y:S01]  /*2bcb0*/  STL [R1+0x20f0], R28 ;  /* 0x0020f01c01007387 */ /* 0x000fe20000100800 */
[----:B--2---:R-:W-:Y:S01]  /*2bcc0*/  HMMA.16816.F32.BF16 R20, R20, R6, R24 ;  /* 0x000000061414723c */ /* 0x004fe20000041818 */
[----:B------:R-:W2:Y:S01]  /*2bcd0*/  LDL.LU.64 R26, [R1+0x22d8] ;  /* 0x0022d800011a7983 */ /* 0x000ea20000300a00 */
[----:B------:R-:W2:Y:S02]  /*2bce0*/  LDL.LU.64 R6, [R1+0x22d0] ;  /* 0x0022d00001067983 */ /* 0x000ea40000300a00 */
[----:B------:R-:W2:Y:S11]  /*2bcf0*/  LDL.LU.64 R4, [R1+0x22c8] ;  /* 0x0022c80001047983 */ /* 0x000eb60000300a00 */
[----:B------:R-:W-:Y:S08]  /*2bd00*/  @!UPT UIADD3 URZ, URZ, URZ, URZ ;  /* 0x0000003f3f3ff290 */ /* 0x000ff0000fffe03f */
[----:B------:R-:W-:Y:S01]  /*2bd10*/  STL.64 [R1+0x1b0], R20 ;  /* 0x0001b01401007387 */ /* 0x000fe20000100a00 */
[----:B------:R-:W-:Y:S01]  /*2bd20*/  STL.64 [R1+0x1b8], R22 ;  /* 0x0001b81601007387 */ /* 0x000fe20000100a00 */
[C---:B--2---:R-:W-:Y:S02]  /*2bd30*/  HMMA.16816.F32.BF16 R24, R4.reuse, R26, R12 ;  /* 0x0000001a0418723c */ /* 0x044fe4000004180c */
[----:B------:R-:W2:Y:S01]  /*2bd40*/  LDL.LU.64 R14, [R1+0x22c0] ;  /* 0x0022c000010e7983 */ /* 0x000ea20000300a00 */
[----:B------:R-:W2:Y:S11]  /*2bd50*/  LDL.LU.64 R12, [R1+0x22b8] ;  /* 0x0022b800010c7983 */ /* 0x000eb60000300a00 */
[----:B------:R-:W-:Y:S09]  /*2bd60*/  @!UPT UIADD3 URZ, URZ, URZ, URZ ;  /* 0x0000003f3f3ff290 */ /* 0x000ff2000fffe03f */
[----:B------:R-:W-:Y:S01]  /*2bd70*/  STL.64 [R1+0x1a0], R24 ;  /* 0x0001a01801007387 */ /* 0x000fe20000100a00 */
        /* <DEDUP_REMOVED lines=10> */
[----:B------:R-:W2:Y:S11]  /*2be20*/  LDL.LU.64 R14, [R1+0x2290] ;  /* 0x00229000010e7983 */ /* 0x000eb60000300a00 */
[----:B------:R-:W-:Y:S10]  /*2be30*/  @!UPT UIADD3 URZ, URZ, URZ, URZ ;  /* 0x0000003f3f3ff290 */ /* 0x000ff4000fffe03f */
[----:B------:R-:W-:Y:S01]  /*2be40*/  STL.64 [R1+0x180], R24 ;  /* 0x0001801801007387 */ /* 0x000fe20000100a00 */
[----:B------:R0:W-:Y:S03]  /*2be50*/  STL.64 [R1+0x188], R26 ;  /* 0x0001881a01007387 */ /* 0x0001e60000100a00 */
[----:B0-----:R-:W2:Y:S01]  /*2be60*/  LDL.LU.64 R26, [R1+0x2288] ;  /* 0x00228800011a7983 */ /* 0x001ea20000300a00 */
[----:B------:R-:W2:Y:S02]  /*2be70*/  LDL.LU.64 R24, [R1+0x2280] ;  /* 0x0022800001187983 */ /* 0x000ea40000300a00 */
[----:B------:R-:W-:Y:S02]  /*2be80*/  IMAD.MOV.U32 R9, RZ, RZ, R18 ;  /* 0x000000ffff097224 */ /* 0x000fe400078e0012 */
[----:B------:R-:W-:Y:S02]  /*2be90*/  IMAD.MOV.U32 R22, RZ, RZ, R11 ;  /* 0x000000ffff167224 */ /* 0x000fe400078e000b */
[----:B------:R-:W-:Y:S01]  /*2bea0*/  IMAD.MOV.U32 R23, RZ, RZ, R10 ;  /* 0x000000ffff177224 */ /* 0x000fe200078e000a */
[----:B---3--:R-:W-:Y:S01]  /*2beb0*/  LDSM.16.MT88.4 R16, [R19+0x9000] ;  /* 0x009000001310783b */ /* 0x008fe20000004200 */
[C---:B--2---:R-:W-:Y:S03]  /*2bec0*/  HMMA.16816.F32.BF16 R24, R4.reuse, R14, R24 ;  /* 0x0000000e0418723c */ /* 0x044fe60000041818 */
[----:B------:R-:W2:Y:S11]  /*2bed0*/  LDL.LU R15, [R1+0x2278] ;  /* 0x00227800010f7983 */ /* 0x000eb60000300800 */
[----:B------:R-:W-:Y:S09]  /*2bee0*/  @!UPT UIADD3 URZ, URZ, URZ, URZ ;  /* 0x0000003f3f3ff290 */ /* 0x000ff2000fffe03f */
[----:B------:R-:W-:Y:S01]  /*2bef0*/  STL.64 [R1+0x150], R24 ;  /* 0x0001501801007387 */ /* 0x000fe20000100a00 */
[----:B------:R0:W-:Y:S02]  /*2bf00*/  STL.64 [R1+0x158], R26 ;  /* 0x0001581a01007387 */ /* 0x0001e40000100a00 */
[----:B0-----:R-:W-:Y:S02]  /*2bf10*/  IMAD.MOV.U32 R26, RZ, RZ, R9 ;  /* 0x000000ffff1a7224 */ /* 0x001fe400078e0009 */
[----:B------:R-:W-:Y:S02]  /*2bf20*/  IMAD.MOV.U32 R27, RZ, RZ, R8 ;  /* 0x000000ffff1b7224 */ /* 0x000fe400078e0008 */
[----:B------:R-:W0:Y:S04]  /*2bf30*/  LDSM.16.MT88.4 R8, [R0+0x8800] ;  /* 0x008800000008783b */ /* 0x000e280000004200 */
[----:B------:R1:W-:Y:S01]  /*2bf40*/  STL.64 [R1+0x2270], R26 ;  /* 0x0022701a01007387 */ /* 0x0003e20000100a00 */
[----:B------:R-:W3:Y:S02]  /*2bf50*/  LDL.LU R24, [R1+0xc0] ;  /* 0x0000c00001187983 */ /* 0x000ee40000300800 */
[----:B------:R-:W3:Y:S01]  /*2bf60*/  LDL.LU R25, [R1+0xc4] ;  /* 0x0000c40001197983 */ /* 0x000ee20000300800 */
[----:B-1----:R-:W3:Y:S01]  /*2bf70*/  LDL.LU R26, [R1+0xc8] ;  /* 0x0000c800011a7983 */ /* 0x002ee20000300800 */
[----:B------:R-:W3:Y:S03]  /*2bf80*/  LDL.LU R27, [R1+0xcc] ;  /* 0x0000cc00011b7983 */ /* 0x000ee60000300800 */
[----:B0-----:R-:W-:Y:S01]  /*2bf90*/  STL.64 [R1+0x2258], R10 ;  /* 0x0022580a01007387 */ /* 0x001fe20000100a00 */
[----:B------:R0:W-:Y:S03]  /*2bfa0*/  STL.64 [R1+0x2250], R8 ;  /* 0x0022500801007387 */ /* 0x0001e60000100a00 */
[----:B0-----:R-:W4:Y:S01]  /*2bfb0*/  LDL.LU R8, [R1+0x170] ;  /* 0x0001700001087983 */ /* 0x001f220000300800 */
[----:B------:R-:W4:Y:S02]  /*2bfc0*/  LDL.LU R9, [R1+0x174] ;  /* 0x0001740001097983 */ /* 0x000f240000300800 */
[----:B------:R-:W4:Y:S02]  /*2bfd0*/  LDL.LU R10, [R1+0x178] ;  /* 0x00017800010a7983 */ /* 0x000f240000300800 */
[----:B------:R-:W4:Y:S01]  /*2bfe0*/  LDL.LU R11, [R1+0x17c] ;  /* 0x00017c00010b7983 */ /* 0x000f220000300800 */
[----:B--2---:R-:W0:Y:S01]  /*2bff0*/  LDSM.16.MT88.4 R12, [R15+0x8800] ;  /* 0x008800000f0c783b */ /* 0x004e220000004200 */
[----:B---3--:R-:W-:Y:S03]  /*2c000*/  HMMA.16816.F32.BF16 R20, R4, R22, R24 ;  /* 0x000000160414723c */ /* 0x008fe60000041818 */
[----:B------:R-:W1:Y:S04]  /*2c010*/  LDSM.16.M88.4 R24, [R29] ;  /* 0x000000001d18783b */ /* 0x000e680000000200 */
[----:B----4-:R-:W-:Y:S01]  /*2c020*/  STL.64 [R1+0x2268], R10 ;  /* 0x0022680a01007387 */ /* 0x010fe20000100a00 */
[----:B------:R2:W-:Y:S03]  /*2c030*/  STL.64 [R1+0x2260], R8 ;  /* 0x0022600801007387 */ /* 0x0005e60000100a00 */
[----:B--2---:R-:W2:Y:S01]  /*2c040*/  LDL.LU R8, [R1+0x160] ;  /* 0x0001600001087983 */ /* 0x004ea20000300800 */
[----:B------:R-:W2:Y:S02]  /*2c050*/  LDL.LU R9, [R1+0x164] ;  /* 0x0001640001097983 */ /* 0x000ea40000300800 */
[----:B------:R-:W2:Y:S02]  /*2c060*/  LDL.LU R10, [R1+0x168] ;  /* 0x00016800010a7983 */ /* 0x000ea40000300800 */
[----:B------:R-:W2:Y:S01]  /*2c070*/  LDL.LU R11, [R1+0x16c] ;  /* 0x00016c00010b7983 */ /* 0x000ea20000300800 */
[----:B0-----:R0:W-:Y:S06]  /*2c080*/  STL.64 [R1+0x21a8], R14 ;  /* 0x0021a80e01007387 */ /* 0x0011ec0000100a00 */
[----:B------:R-:W-:Y:S02]  /*2c090*/  STL.64 [R1+0x140], R20 ;  /* 0x0001401401007387 */ /* 0x000fe40000100a00 */
[----:B------:R3:W-:Y:S02]  /*2c0a0*/  STL.64 [R1+0x148], R22 ;  /* 0x0001481601007387 */ /* 0x0007e40000100a00 */
[----:B------:R-:W-:Y:S01]  /*2c0b0*/  STL.64 [R1+0x21a0], R12 ;  /* 0x0021a00c01007387 */ /* 0x000fe20000100a00 */
[----:B0-----:R-:W4:Y:S01]  /*2c0c0*/  LDL.LU.64 R14, [R1+0x38] ;  /* 0x00003800010e7983 */ /* 0x001f220000300a00 */
[----:B------:R-:W-:Y:S02]  /*2c0d0*/  STL.64 [R1+0x2100], R18 ;  /* 0x0021001201007387 */ /* 0x000fe40000100a00 */
[----:B------:R-:W-:Y:S02]  /*2c0e0*/  STL.64 [R1+0x20f8], R16 ;  /* 0x0020f81001007387 */ /* 0x000fe40000100a00 */
[----:B---3--:R-:W3:Y:S01]  /*2c0f0*/  LDL R23, [R1+0x10e8] ;  /* 0x0010e80001177983 */ /* 0x008ee20000100800 */
[----:B-1----:R-:W-:Y:S01]  /*2c100*/  STL.64 [R1+0x20], R24 ;  /* 0x0000201801007387 */ /* 0x002fe20000100a00 */
[----:B------:R0:W-:Y:S03]  /*2c110*/  STL.64 [R1+0x28], R26 ;  /* 0x0000281a01007387 */ /* 0x0001e60000100a00 */
[----:B0-----:R-:W2:Y:S01]  /*2c120*/  LDL.LU.64 R26, [R1+0x2270] ;  /* 0x00227000011a7983 */ /* 0x001ea20000300a00 */
[----:B------:R-:W-:-:S02]  /*2c130*/  IMAD.MOV.U32 R18, RZ, RZ, R3 ;  /* 0x000000ffff127224 */ /* 0x000fc400078e0003 */
[----:B------:R-:W-:Y:S01]  /*2c140*/  IMAD.MOV.U32 R19, RZ, RZ, R2 ;  /* 0x000000ffff137224 */ /* 0x000fe200078e0002 */
[----:B---3--:R-:W-:Y:S01]  /*2c150*/  LDSM.16.MT88.4 R20, [R23+0x9000] ;  /* 0x009000001714783b */ /* 0x008fe20000004200 */
[----:B--2---:R-:W-:Y:S03]  /*2c160*/  HMMA.16816.F32.BF16 R24, R4, R26, R8 ;  /* 0x0000001a0418723c */ /* 0x004fe60000041808 */
[----:B------:R-:W0:Y:S11]  /*2c170*/  LDSM.16.M88.4 R8, [R29+0x1000] ;  /* 0x001000001d08783b */ /* 0x000e360000000200 */
[----:B------:R-:W-:Y:S09]  /*2c180*/  @!UPT UIADD3 URZ, URZ, URZ, URZ ;  /* 0x0000003f3f3ff290 */ /* 0x000ff2000fffe03f */
[----:B------:R-:W-:Y:S01]  /*2c190*/  STL.64 [R1+0x130], R24 ;  /* 0x0001301801007387 */ /* 0x000fe20000100a00 */
[----:B------:R-:W-:Y:S02]  /*2c1a0*/  STL.64 [R1+0x138], R26 ;  /* 0x0001381a01007387 */ /* 0x000fe40000100a00 */
[----:B------:R-:W1:Y:S01]  /*2c1b0*/  LDSM.16.M88.4 R24, [R29+0x3000] ;  /* 0x003000001d18783b */ /* 0x000e620000000200 */
[----:B0-----:R-:W-:Y:S03]  /*2c1c0*/  STL.64 [R1+0x10], R8 ;  /* 0x0000100801007387 */ /* 0x001fe60000100a00 */
[----:B------:R-:W-:Y:S02]  /*2c1d0*/  IMAD.MOV.U32 R3, RZ, RZ, R8 ;  /* 0x000000ffff037224 */ /* 0x000fe400078e0008 */
[----:B------:R-:W-:Y:S02]  /*2c1e0*/  STL.64 [R1+0x18], R10 ;  /* 0x0000180a01007387 */ /* 0x000fe40000100a00 */
[----:B------:R-:W-:-:S02]  /*2c1f0*/  IMAD.MOV.U32 R2, RZ, RZ, R9 ;  /* 0x000000ffff027224 */ /* 0x000fc400078e0009 */
[----:B------:R-:W0:Y:S04]  /*2c200*/  LDSM.16.M88.4 R8, [R29+0x2000] ;  /* 0x002000001d08783b */ /* 0x000e280000000200 */
[----:B------:R-:W-:Y:S01]  /*2c210*/  STL [R1+0x2210], R2 ;  /* 0x0022100201007387 */ /* 0x000fe20000100800 */
[----:B------:R-:W-:Y:S03]  /*2c220*/  STL [R1+0x220c], R3 ;  /* 0x00220c0301007387 */ /* 0x000fe60000100800 */
[----:B-1----:R-:W-:Y:S04]  /*2c230*/  STL [R1+0x2024], R26 ;  /* 0x0020241a01007387 */ /* 0x002fe80000100800 */
[----:B0-----:R-:W-:Y:S01]  /*2c240*/  STL.64 [R1], R8 ;  /* 0x0000000801007387 */ /* 0x001fe20000100a00 */
[----:B------:R-:W-:Y:S02]  /*2c250*/  STL.64 [R1+0x8], R10 ;  /* 0x0000080a01007387 */ /* 0x000fe40000100a00 */
[----:B------:R-:W0:Y:S04]  /*2c260*/  LDSM.16.M88.4 R8, [R29+0x4000] ;  /* 0x004000001d08783b */ /* 0x000e280000000200 */
[----:B------:R-:W-:Y:S01]  /*2c270*/  STL [R1+0x2020], R27 ;  /* 0x0020201b01007387 */ /* 0x000fe20000100800 */
[----:B0-----:R-:W-:Y:S01]  /*2c280*/  STL.64 [R1+0xc0], R8 ;  /* 0x0000c00801007387 */ /* 0x001fe20000100a00 */
[----:B------:R-:W-:Y:S02]  /*2c290*/  STL.64 [R1+0xc8], R10 ;  /* 0x0000c80a01007387 */ /* 0x000fe40000100a00 */
[----:B------:R-:W0:Y:S02]  /*2c2a0*/  LDSM.16.M88.4 R8, [R29+0x5000] ;  /* 0x005000001d08783b */ /* 0x000e240000000200 */
[----:B0-----:R-:W-:Y:S02]  /*2c2b0*/  STL.64 [R1+0xb0], R8 ;  /* 0x0000b00801007387 */ /* 0x001fe40000100a00 */
[----:B------:R-:W-:Y:S02]  /*2c2c0*/  STL.64 [R1+0xb8], R10 ;  /* 0x0000b80a01007387 */ /* 0x000fe40000100a00 */
[----:B------:R-:W0:Y:S02]  /*2c2d0*/  LDSM.16.M88.4 R8, [R29+0x6000] ;  /* 0x006000001d08783b */ /* 0x000e240000000200 */
[----:B0-----:R-:W-:Y:S02]  /*2c2e0*/  STL.64 [R1+0xe0], R8 ;  /* 0x0000e00801007387 */ /* 0x001fe40000100a00 */
[----:B------:R-:W-:Y:S02]  /*2c2f0*/  STL.64 [R1+0xe8], R10 ;  /* 0x0000e80a01007387 */ /* 0x000fe40000100a00 */
[----:B------:R-:W-:-:S02]  /*2c300*/  IMAD.MOV.U32 R28, RZ, RZ, R9 ;  /* 0x000000ffff1c7224 */ /* 0x000fc400078e0009 */
[----:B------:R-:W0:Y:S04]  /*2c310*/  LDSM.16.M88.4 R8, [R29+0x7000] ;  /* 0x007000001d08783b */ /* 0x000e280000000200 */
[----:B0-----:R-:W-:Y:S01]  /*2c320*/  STL.64 [R1+0x100], R8 ;  /* 0x0001000801007387 */ /* 0x001fe20000100a00 */
[----:B------:R0:W-:Y:S02]  /*2c330*/  STL.64 [R1+0x108], R10 ;  /* 0x0001080a01007387 */ /* 0x0001e40000100a00 */
[----:B------:R-:W-:Y:S02]  /*2c340*/  IMAD.MOV.U32 R2, RZ, RZ, R8 ;  /* 0x000000ffff027224 */ /* 0x000fe400078e0008 */
[----:B------:R-:W-:Y:S01]  /*2c350*/  IMAD.MOV.U32 R3, RZ, RZ, R9 ;  /* 0x000000ffff037224 */ /* 0x000fe200078e0009 */
[----:B0-----:R-:W2:Y:S01]  /*2c360*/  LDL.LU.64 R10, [R1+0x2268] ;  /* 0x00226800010a7983 */ /* 0x001ea20000300a00 */
[----:B------:R-:W2:Y:S02]  /*2c370*/  LDL.LU.64 R8, [R1+0x2260] ;  /* 0x0022600001087983 */ /* 0x000ea40000300a00 */
[----:B------:R-:W-:Y:S01]  /*2c380*/  STL [R1+0x19b0], R29 ;  /* 0x0019b01d01007387 */ /* 0x000fe20000100800 */
[----:B--2---:R-:W-:Y:S11]  /*2c390*/  HMMA.16816.F32.BF16 R8, R4, R18, R8 ;  /* 0x000000120408723c */ /* 0x004ff60000041808 */
[----:B------:R-:W-:Y:S11]  /*2c3a0*/  @!UPT UIADD3 URZ, URZ, URZ, URZ ;  /* 0x0000003f3f3ff290 */ /* 0x000ff6000fffe03f */
[----:B------:R-:W-:Y:S01]  /*2c3b0*/  @!UPT UIADD3 URZ, URZ, URZ, URZ ;  /* 0x0000003f3f3ff290 */ /* 0x000fe2000fffe03f */
[----:B------:R0:W-:Y:S01]  /*2c3c0*/  STL.64 [R1+0x120], R8 ;  /* 0x0001200801007387 */ /* 0x0001e20000100a00 */
[----:B------:R-:W-:Y:S02]  /*2c3d0*/  IMAD.MOV.U32 R26, RZ, RZ, R10 ;  /* 0x000000ffff1a7224 */ /* 0x000fe400078e000a */
[----:B------:R-:W-:Y:S02]  /*2c3e0*/  IMAD.MOV.U32 R27, RZ, RZ, R11 ;  /* 0x000000ffff1b7224 */ /* 0x000fe400078e000b */
[----:B------:R-:W2:Y:S04]  /*2c3f0*/  LDL.LU.64 R10, [R1+0x2258] ;  /* 0x00225800010a7983 */ /* 0x000ea80000300a00 */
[----:B0-----:R-:W2:Y:S01]  /*2c400*/  LDL.LU.64 R8, [R1+0x2250] ;  /* 0x0022500001087983 */ /* 0x001ea20000300a00 */
[----:B------:R0:W-:Y:S02]  /*2c410*/  STL.64 [R1+0x2248], R18 ;  /* 0x0022481201007387 */ /* 0x0001e40000100a00 */
[----:B------:R-:W3:Y:S02]  /*2c420*/  LDL.LU R16, [R1+0x1c0] ;  /* 0x0001c00001107983 */ /* 0x000ee40000300800 */
[----:B------:R-:W3:Y:S01]  /*2c430*/  LDL.LU R17, [R1+0x1c4] ;  /* 0x0001c40001117983 */ /* 0x000ee20000300800 */
[----:B0-----:R-:W3:Y:S01]  /*2c440*/  LDL.LU R18, [R1+0x1c8] ;  /* 0x0001c80001127983 */ /* 0x001ee20000300800 */
[----:B------:R-:W3:Y:S02]  /*2c450*/  LDL.LU R19, [R1+0x1cc] ;  /* 0x0001cc0001137983 */ /* 0x000ee40000300800 */
[----:B------:R-:W-:Y:S02]  /*2c460*/  STL [R1+0x2028], R26 ;  /* 0x0020281a01007387 */ /* 0x000fe40000100800 */
[----:B------:R4:W-:Y:S01]  /*2c470*/  STL [R1+0x20d0], R27 ;  /* 0x0020d01b01007387 */ /* 0x0009e20000100800 */
[----:B------:R-:W-:Y:S01]  /*2c480*/  STL.64 [R1+0x20c8], R24 ;  /* 0x0020c81801007387 */ /* 0x000fe20000100a00 */
[----:B------:R-:W-:Y:S02]  /*2c490*/  STL.64 [R1+0x2078], R22 ;  /* 0x0020781601007387 */ /* 0x000fe40000100a00 */
[----:B------:R-:W-:Y:S02]  /*2c4a0*/  STL.64 [R1+0x2070], R20 ;  /* 0x0020701401007387 */ /* 0x000fe40000100a00 */
[----:B----4-:R-:W-:-:S02]  /*2c4b0*/  IMAD.MOV.U32 R27, RZ, RZ, R15 ;  /* 0x000000ffff1b7224 */ /* 0x010fc400078e000f */
[----:B------:R-:W-:Y:S01]  /*2c4c0*/  IMAD.MOV.U32 R29, RZ, RZ, R14 ;  /* 0x000000ffff1d7224 */ /* 0x000fe200078e000e */
[----:B---3--:R-:W-:Y:S11]  /*2c4d0*/  HMMA.16816.F32.BF16 R4, R4, R14, R16 ;  /* 0x0000000e0404723c */ /* 0x008ff60000041810 */
[----:B------:R-:W-:Y:S11]  /*2c4e0*/  @!UPT UIADD3 URZ, URZ, URZ, URZ ;  /* 0x0000003f3f3ff290 */ /* 0x000ff6000fffe03f */
[----:B------:R-:W-:Y:S01]  /*2c4f0*/  @!UPT UIADD3 URZ, URZ, URZ, URZ ;  /* 0x0000003f3f3ff290 */ /* 0x000fe2000fffe03f */
[----:B------:R-:W-:Y:S01]  /*2c500*/  STL.64 [R1+0x110], R4 ;  /* 0x0001100401007387 */ /* 0x000fe20000100a00 */
[----:B------:R-:W-:Y:S02]  /*2c510*/  STL.64 [R1+0x118], R6 ;  /* 0x0001180601007387 */ /* 0x000fe40000100a00 */
[----:B------:R-:W-:Y:S02]  /*2c520*/  STL [R1+0x2208], R27 ;  /* 0x0022081b01007387 */ /* 0x000fe40000100800 */
[----:B------:R-:W3:Y:S01]  /*2c530*/  LDL.LU R12, [R1+0x240] ;  /* 0x00024000010c7983 */ /* 0x000ee20000300800 */
[----:B------:R-:W3:Y:S01]  /*2c540*/  LDL.LU R13, [R1+0x244] ;  /* 0x00024400010d7983 */ /* 0x000ee20000300800 */
[----:B------:R-:W4:Y:S02]  /*2c550*/  LDL.LU R14, [R1+0x248] ;  /* 0x00024800010e7983 */ /* 0x000f240000300800 */
[----:B------:R-:W4:Y:S01]  /*2c560*/  LDL.LU R15, [R1+0x24c] ;  /* 0x00024c00010f7983 */ /* 0x000f220000300800 */
[----:B------:R-:W0:Y:S04]  /*2c570*/  LDSM.16.MT88.4 R4, [R0+0x9000] ;  /* 0x009000000004783b */ /* 0x000e280000004200 */
[----:B----4-:R-:W-:Y:S01]  /*2c580*/  STL.64 [R1+0x21b8], R14 ;  /* 0x0021b80e01007387 */ /* 0x010fe20000100a00 */
[----:B---3--:R1:W-:Y:S03]  /*2c590*/  STL.64 [R1+0x21b0], R12 ;  /* 0x0021b00c01007387 */ /* 0x0083e60000100a00 */
[----:B-1----:R-:W3:Y:S01]  /*2c5a0*/  LDL.LU R12, [R1+0x270] ;  /* 0x00027000010c7983 */ /* 0x002ee20000300800 */
[----:B------:R-:W3:Y:S02]  /*2c5b0*/  LDL.LU R13, [R1+0x274] ;  /* 0x00027400010d7983 */ /* 0x000ee40000300800 */
[----:B------:R-:W4:Y:S02]  /*2c5c0*/  LDL.LU R14, [R1+0x278] ;  /* 0x00027800010e7983 */ /* 0x000f240000300800 */
[----:B------:R-:W4:Y:S01]  /*2c5d0*/  LDL.LU R15, [R1+0x27c] ;  /* 0x00027c00010f7983 */ /* 0x000f220000300800 */
[----:B------:R-:W2:Y:S01]  /*2c5e0*/  LDL.LU R20, [R1+0x1e0] ;  /* 0x0001e00001147983 */ /* 0x000ea20000300800 */
[----:B------:R-:W2:Y:S02]  /*2c5f0*/  LDL.LU R21, [R1+0x1e4] ;  /* 0x0001e40001157983 */ /* 0x000ea40000300800 */
[----:B------:R-:W2:Y:S02]  /*2c600*/  LDL.LU R22, [R1+0x1e8] ;  /* 0x0001e80001167983 */ /* 0x000ea40000300800 */
[----:B------:R-:W2:Y:S01]  /*2c610*/  LDL.LU R23, [R1+0x1ec] ;  /* 0x0001ec0001177983 */ /* 0x000ea20000300800 */
[----:B------:R-:W3:Y:S01]  /*2c620*/  LDL.LU R16, [R1+0x1d0] ;  /* 0x0001d00001107983 */ /* 0x000ee20000300800 */
[----:B------:R-:W3:Y:S02]  /*2c630*/  LDL.LU R17, [R1+0x1d4] ;  /* 0x0001d40001117983 */ /* 0x000ee40000300800 */
[----:B------:R-:W3:Y:S02]  /*2c640*/  LDL.LU R18, [R1+0x1d8] ;  /* 0x0001d80001127983 */ /* 0x000ee40000300800 */
[----:B------:R-:W3:Y:S01]  /*2c650*/  LDL.LU R19, [R1+0x1dc] ;  /* 0x0001dc0001137983 */ /* 0x000ee20000300800 */
[----:B--2---:R1:W-:Y:S01]  /*2c660*/  STL.64 [R1+0x2240], R22 ;  /* 0x0022401601007387 */ /* 0x0043e20000100a00 */
[----:B------:R-:W-:Y:S03]  /*2c670*/  STL.64 [R1+0x2238], R20 ;  /* 0x0022381401007387 */ /* 0x000fe60000100a00 */
[----:B-1----:R-:W2:Y:S01]  /*2c680*/  LDL.LU.64 R22, [R1+0xa8] ;  /* 0x0000a80001167983 */ /* 0x002ea20000300a00 */
[----:B------:R-:W2:Y:S02]  /*2c690*/  LDL.LU R24, [R1+0x200] ;  /* 0x0002000001187983 */ /* 0x000ea40000300800 */
[----:B------:R-:W2:Y:S02]  /*2c6a0*/  LDL.LU R25, [R1+0x204] ;  /* 0x0002040001197983 */ /* 0x000ea40000300800 */
[----:B------:R-:W2:Y:S01]  /*2c6b0*/  LDL.LU R26, [R1+0x208] ;  /* 0x00020800011a7983 */ /* 0x000ea20000300800 */
[----:B------:R-:W2:Y:S04]  /*2c6c0*/  LDL.LU R27, [R1+0x20c] ;  /* 0x00020c00011b7983 */ /* 0x000ea80000300800 */
[----:B--2---:R-:W-:Y:S01]  /*2c6d0*/  STL.64 [R1+0x2220], R26 ;  /* 0x0022201a01007387 */ /* 0x004fe20000100a00 */
[----:B------:R1:W-:Y:S03]  /*2c6e0*/  STL.64 [R1+0x2218], R24 ;  /* 0x0022181801007387 */ /* 0x0003e60000100a00 */
[----:B-1----:R-:W2:Y:S01]  /*2c6f0*/  LDL.LU R24, [R1+0x1f0] ;  /* 0x0001f00001187983 */ /* 0x002ea20000300800 */
[----:B------:R-:W2:Y:S02]  /*2c700*/  LDL.LU R25, [R1+0x1f4] ;  /* 0x0001f40001197983 */ /* 0x000ea40000300800 */
[----:B------:R-:W2:Y:S02]  /*2c710*/  LDL.LU R26, [R1+0x1f8] ;  /* 0x0001f800011a7983 */ /* 0x000ea40000300800 */
[----:B------:R-:W2:Y:S02]  /*2c720*/  LDL.LU R27, [R1+0x1fc] ;  /* 0x0001fc00011b7983 */ /* 0x000ea40000300800 */
[----:B--2---:R1:W-:Y:S01]  /*2c730*/  STL.64 [R1+0x2230], R26 ;  /* 0x0022301a01007387 */ /* 0x0043e20000100a00 */
[----:B------:R-:W-:Y:S03]  /*2c740*/  STL.64 [R1+0x2228], R24 ;  /* 0x0022281801007387 */ /* 0x000fe60000100a00 */
[----:B-1----:R-:W2:Y:S01]  /*2c750*/  LDL.LU.64 R26, [R1+0x98] ;  /* 0x00009800011a7983 */ /* 0x002ea20000300a00 */
[----:B----4-:R1:W-:Y:S02]  /*2c760*/  STL.64 [R1+0x21c8], R14 ;  /* 0x0021c80e01007387 */ /* 0x0103e40000100a00 */
[----:B---3--:R3:W-:Y:S01]  /*2c770*/  STL.64 [R1+0x21c0], R12 ;  /* 0x0021c00c01007387 */ /* 0x0087e20000100a00 */
[----:B-1----:R-:W4:Y:S01]  /*2c780*/  LDL.LU.64 R14, [R1+0x58] ;  /* 0x00005800010e7983 */ /* 0x002f220000300a00 */
[----:B------:R-:W-:Y:S03]  /*2c790*/  HMMA.16816.F32.BF16 R16, R8, R22, R16 ;  /* 0x000000160810723c */ /* 0x000fe60000041810 */
[----:B----4-:R1:W-:Y:S01]  /*2c7a0*/  STL.64 [R1+0x21e0], R14 ;  /* 0x0021e00e01007387 */ /* 0x0103e20000100a00 */
[----:B---3--:R-:W3:Y:S02]  /*2c7b0*/  LDL.LU R12, [R1+0x210] ;  /* 0x00021000010c7983 */ /* 0x008ee40000300800 */
[----:B------:R-:W3:Y:S01]  /*2c7c0*/  LDL.LU R13, [R1+0x214] ;  /* 0x00021400010d7983 */ /* 0x000ee20000300800 */
[----:B-1----:R-:W4:Y:S01]  /*2c7d0*/  LDL.LU R14, [R1+0x218] ;  /* 0x00021800010e7983 */ /* 0x002f220000300800 */
[----:B------:R-:W4:Y:S03]  /*2c7e0*/  LDL.LU R15, [R1+0x21c] ;  /* 0x00021c00010f7983 */ /* 0x000f260000300800 */
[----:B----4-:R1:W-:Y:S01]  /*2c7f0*/  STL.64 [R1+0x2200], R14 ;  /* 0x0022000e01007387 */ /* 0x0103e20000100a00 */
[----:B---3--:R-:W-:Y:S03]  /*2c800*/  STL.64 [R1+0x21f8], R12 ;  /* 0x0021f80c01007387 */ /* 0x008fe60000100a00 */
[----:B-1----:R-:W3:Y:S01]  /*2c810*/  LDL.LU.64 R14, [R1+0x78] ;  /* 0x00007800010e7983 */ /* 0x002ee20000300a00 */
[----:B0-----:R0:W-:Y:S02]  /*2c820*/  STL.64 [R1+0x1ff0], R6 ;  /* 0x001ff00601007387 */ /* 0x0011e40000100a00 */
[----:B------:R-:W-:Y:S01]  /*2c830*/  STL.64 [R1+0x1fe8], R4 ;  /* 0x001fe80401007387 */ /* 0x000fe20000100a00 */
[----:B0-----:R-:W4:Y:S01]  /*2c840*/  LDL.LU.64 R6, [R1+0x88] ;  /* 0x0000880001067983 */ /* 0x001f220000300a00 */
[----:B------:R0:W-:Y:S03]  /*2c850*/  STL [R1+0x1f74], R0 ;  /* 0x001f740001007387 */ /* 0x0001e60000100800 */
[----:B------:R1:W-:Y:S02]  /*2c860*/  STL.64 [R1+0xf0], R16 ;  /* 0x0000f01001007387 */ /* 0x0003e40000100a00 */
[----:B------:R2:W-:Y:S02]  /*2c870*/  STL.64 [R1+0xf8], R18 ;  /* 0x0000f81201007387 */ /* 0x0005e40000100a00 */
[----:B0-----:R-:W-:-:S02]  /*2c880*/  IMAD.MOV.U32 R0, RZ, RZ, R23 ;  /* 0x000000ffff007224 */ /* 0x001fc400078e0017 */
[----:B-1----:R-:W-:Y:S01]  /*2c890*/  IMAD.MOV.U32 R16, RZ, RZ, R22 ;  /* 0x000000ffff107224 */ /* 0x002fe200078e0016 */
[----:B--2---:R-:W2:Y:S01]  /*2c8a0*/  LDL.LU.64 R18, [R1+0x2248] ;  /* 0x0022480001127983 */ /* 0x004ea20000300a00 */
[----:B------:R-:W2:Y:S02]  /*2c8b0*/  LDL.LU.64 R22, [R1+0x2240] ;  /* 0x0022400001167983 */ /* 0x000ea40000300a00 */
[----:B------:R-:W2:Y:S02]  /*2c8c0*/  LDL.LU.64 R20, [R1+0x2238] ;  /* 0x0022380001147983 */ /* 0x000ea40000300a00 */
[----:B------:R-:W-:Y:S01]  /*2c8d0*/  IMAD.MOV.U32 R17, RZ, RZ, R27 ;  /* 0x000000ffff117224 */ /* 0x000fe200078e001b */
[C---:B--2---:R-:W-:Y:S11]  /*2c8e0*/  HMMA.16816.F32.BF16 R20, R8.reuse, R26, R20 ;  /* 0x0000001a0814723c */ /* 0x044ff60000041814 */
[----:B------:R-:W-:Y:S11]  /*2c8f0*/  @!UPT UIADD3 URZ, URZ, URZ, URZ ;  /* 0x0000003f3f3ff290 */ /* 0x000ff6000fffe03f */
[----:B------:R-:W-:Y:S01]  /*2c900*/  @!UPT UIADD3 URZ, URZ, URZ, URZ ;  /* 0x0000003f3f3ff290 */ /* 0x000fe2000fffe03f */
[----:B------:R0:W-:Y:S01]  /*2c910*/  STL.64 [R1+0xd0], R20 ;  /* 0x0000d01401007387 */ /* 0x0001e20000100a00 */
[----:B------:R-:W-:Y:S02]  /*2c920*/  STL.64 [R1+0xd8], R22 ;  /* 0x0000d81601007387 */ /* 0x000fe40000100a00 */
[----:B0-----:R-:W-:Y:S02]  /*2c930*/  IMAD.MOV.U32 R20, RZ, RZ, R26 ;  /* 0x000000ffff147224 */ /* 0x001fe400078e001a */
[----:B------:R-:W4:Y:S01]  /*2c940*/  LDL.LU.64 R26, [R1+0x2230] ;  /* 0x00223000011a7983 */ /* 0x000f220000300a00 */
[----:B------:R-:W4:Y:S02]  /*2c950*/  LDL.LU.64 R24, [R1+0x2228] ;  /* 0x0022280001187983 */ /* 0x000f240000300a00 */
[----:B------:R-:W-:Y:S02]  /*2c960*/  STL.64 [R1+0x21d8], R18 ;  /* 0x0021d81201007387 */ /* 0x000fe40000100a00 */
[----:B------:R0:W-:Y:S02]  /*2c970*/  STL.64 [R1+0x21d0], R16 ;  /* 0x0021d01001007387 */ /* 0x0001e40000100a00 */
[----:B0-----:R-:W2:Y:S01]  /*2c980*/  LDL.LU R16, [R1+0x250] ;  /* 0x0002500001107983 */ /* 0x001ea20000300800 */
[----:B------:R-:W2:Y:S02]  /*2c990*/  LDL.LU R17, [R1+0x254] ;  /* 0x0002540001117983 */ /* 0x000ea40000300800 */
[----:B------:R-:W2:Y:S02]  /*2c9a0*/  LDL.LU R18, [R1+0x258] ;  /* 0x0002580001127983 */ /* 0x000ea40000300800 */
[----:B------:R-:W2:Y:S01]  /*2c9b0*/  LDL.LU R19, [R1+0x25c] ;  /* 0x00025c0001137983 */ /* 0x000ea20000300800 */
[C---:B----4-:R-:W-:Y:S01]  /*2c9c0*/  HMMA.16816.F32.BF16 R24, R8.reuse, R6, R24 ;  /* 0x000000060818723c */ /* 0x050fe20000041818 */
[----:B--2---:R0:W-:Y:S01]  /*2c9d0*/  STL.64 [R1+0x21f0], R18 ;  /* 0x0021f01201007387 */ /* 0x0041e20000100a00 */
[----:B------:R-:W-:Y:S03]  /*2c9e0*/  STL.64 [R1+0x21e8], R16 ;  /* 0x0021e81001007387 */ /* 0x000fe60000100a00 */
[----:B0-----:R-:W2:Y:S11]  /*2c9f0*/  LDL.LU.64 R18, [R1+0x68] ;  /* 0x0000680001127983 */ /* 0x001eb60000300a00 */
[----:B------:R-:W-:Y:S07]  /*2ca00*/  @!UPT UIADD3 URZ, URZ, URZ, URZ ;  /* 0x0000003f3f3ff290 */ /* 0x000fee000fffe03f */
[----:B------:R-:W-:Y:S02]  /*2ca10*/  STL.64 [R1+0x160], R24 ;  /* 0x0001601801007387 */ /* 0x000fe40000100a00 */
[----:B------:R0:W-:Y:S02]  /*2ca20*/  STL.64 [R1+0x168], R26 ;  /* 0x0001681a01007387 */ /* 0x0001e40000100a00 */
[----:B0-----:R-:W4:Y:S01]  /*2ca30*/  LDL.LU.64 R26, [R1+0x2220] ;  /* 0x00222000011a7983 */ /* 0x001f220000300a00 */
[----:B------:R-:W4:Y:S02]  /*2ca40*/  LDL.LU.64 R24, [R1+0x2218] ;  /* 0x0022180001187983 */ /* 0x000f240000300a00 */
[----:B------:R-:W-:Y:S02]  /*2ca50*/  IMAD.MOV.U32 R4, RZ, RZ, R2 ;  /* 0x000000ffff047224 */ /* 0x000fe400078e0002 */
[----:B------:R-:W-:Y:S01]  /*2ca60*/  IMAD.MOV.U32 R5, RZ, RZ, R3 ;  /* 0x000000ffff057224 */ /* 0x000fe200078e0003 */
[----:B------:R-:W2:Y:S01]  /*2ca70*/  LDL.LU R2, [R1+0x2210] ;  /* 0x0022100001027983 */ /* 0x000ea20000300800 */
[----:B------:R-:W2:Y:S02]  /*2ca80*/  LDL.LU R3, [R1+0x220c] ;  /* 0x00220c0001037983 */ /* 0x000ea40000300800 */
[----:B---3--:R-:W-:Y:S01]  /*2ca90*/  IMAD.MOV.U32 R23, RZ, RZ, R15 ;  /* 0x000000ffff177224 */ /* 0x008fe200078e000f */
[----:B----4-:R-:W-:Y:S11]  /*2caa0*/  HMMA.16816.F32.BF16 R24, R8, R14, R24 ;  /* 0x0000000e0818723c */ /* 0x010ff60000041818 */
[----:B------:R-:W-:Y:S11]  /*2cab0*/  @!UPT UIADD3 URZ, URZ, URZ, URZ ;  /* 0x0000003f3f3ff290 */ /* 0x000ff6000fffe03f */
[----:B------:R-:W-:Y:S01]  /*2cac0*/  @!UPT UIADD3 URZ, URZ, URZ, URZ ;  /* 0x0000003f3f3ff290 */ /* 0x000fe2000fffe03f */
[----:B------:R0:W-:Y:S01]  /*2cad0*/  STL.64 [R1+0x170], R24 ;  /* 0x0001701801007387 */ /* 0x0001e20000100a00 */
[----:B------:R1:W-:Y:S02]  /*2cae0*/  STL.64 [R1+0x178], R26 ;  /* 0x0001781a01007387 */ /* 0x0003e40000100a00 */
[----:B0-----:R-:W-:Y:S01]  /*2caf0*/  IMAD.MOV.U32 R24, RZ, RZ, R14 ;  /* 0x000000ffff187224 */ /* 0x001fe200078e000e */
[----:B-1----:R-:W3:Y:S01]  /*2cb00*/  LDL.LU R27, [R1+0x2208] ;  /* 0x00220800011b7983 */ /* 0x002ee20000300800 */
[----:B------:R-:W4:Y:S02]  /*2cb10*/  LDL.LU.64 R14, [R1+0x2200] ;  /* 0x00220000010e7983 */ /* 0x000f240000300a00 */
[----:B------:R-:W4:Y:S02]  /*2cb20*/  LDL.LU.64 R12, [R1+0x21f8] ;  /* 0x0021f800010c7983 */ /* 0x000f240000300a00 */
[----:B--2---:R-:W-:Y:S02]  /*2cb30*/  IMAD.MOV.U32 R26, RZ, RZ, R18 ;  /* 0x000000ffff1a7224 */ /* 0x004fe400078e0012 */
[----:B------:R-:W-:-:S02]  /*2cb40*/  IMAD.MOV.U32 R25, RZ, RZ, R19 ;  /* 0x000000ffff197224 */ /* 0x000fc400078e0013 */
[----:B------:R-:W-:Y:S02]  /*2cb50*/  IMAD.MOV.U32 R22, RZ, RZ, R6 ;  /* 0x000000ffff167224 */ /* 0x000fe400078e0006 */
[----:B------:R-:W-:Y:S01]  /*2cb60*/  IMAD.MOV.U32 R21, RZ, RZ, R7 ;  /* 0x000000ffff157224 */ /* 0x000fe200078e0007 */
[C---:B----4-:R-:W-:Y:S01]  /*2cb70*/  HMMA.16816.F32.BF16 R12, R8.reuse, R18, R12 ;  /* 0x00000012080c723c */ /* 0x050fe2000004180c */
[----:B------:R-:W2:Y:S01]  /*2cb80*/  LDL.LU.64 R18, [R1+0x21f0] ;  /* 0x0021f00001127983 */ /* 0x000ea20000300a00 */
[----:B------:R-:W2:Y:S11]  /*2cb90*/  LDL.LU.64 R16, [R1+0x21e8] ;  /* 0x0021e80001107983 */ /* 0x000eb60000300a00 */
[----:B------:R-:W-:Y:S10]  /*2cba0*/  @!UPT UIADD3 URZ, URZ, URZ, URZ ;  /* 0x0000003f3f3ff290 */ /* 0x000ff4000fffe03f */
[----:B------:R-:W-:Y:S01]  /*2cbb0*/  STL.64 [R1+0x1d0], R12 ;  /* 0x0001d00c01007387 */ /* 0x000fe20000100a00 */
[----:B------:R-:W-:Y:S02]  /*2cbc0*/  IMAD.MOV.U32 R7, RZ, RZ, R14 ;  /* 0x000000ffff077224 */ /* 0x000fe400078e000e */
[----:B------:R-:W-:Y:S02]  /*2cbd0*/  IMAD.MOV.U32 R6, RZ, RZ, R15 ;  /* 0x000000ffff067224 */ /* 0x000fe400078e000f */
[----:B------:R-:W2:Y:S03]  /*2cbe0*/  LDL.LU.64 R14, [R1+0x21e0] ;  /* 0x0021e000010e7983 */ /* 0x000ea60000300a00 */
[----:B------:R-:W-:Y:S02]  /*2cbf0*/  STL.64 [R1+0x2088], R6 ;  /* 0x0020880601007387 */ /* 0x000fe40000100a00 */
[----:B------:R0:W-:Y:S01]  /*2cc00*/  STL.64 [R1+0x2080], R4 ;  /* 0x0020800401007387 */ /* 0x0001e20000100a00 */
[----:B--2---:R-:W-:Y:S01]  /*2cc10*/  HMMA.16816.F32.BF16 R16, R8, R14, R16 ;  /* 0x0000000e0810723c */ /* 0x004fe20000041810 */
[----:B0-----:R-:W-:-:S02]  /*2cc20*/  IMAD.MOV.U32 R5, RZ, RZ, R14 ;  /* 0x000000ffff057224 */ /* 0x001fc400078e000e */
[----:B------:R-:W-:Y:S11]  /*2cc30*/  IMAD.MOV.U32 R4, RZ, RZ, R15 ;  /* 0x000000ffff047224 */ /* 0x000ff600078e000f */
[----:B------:R-:W-:Y:S09]  /*2cc40*/  @!UPT UIADD3 URZ, URZ, URZ, URZ ;  /* 0x0000003f3f3ff290 */ /* 0x000ff2000fffe03f */
[----:B------:R-:W-:Y:S01]  /*2cc50*/  STL.64 [R1+0x1f0], R16 ;  /* 0x0001f01001007387 */ /* 0x000fe20000100a00 */
[----:B------:R0:W-:Y:S03]  /*2cc60*/  STL.64 [R1+0x1f8], R18 ;  /* 0x0001f81201007387 */ /* 0x0001e60000100a00 */
[----:B0-----:R-:W2:Y:S01]  /*2cc70*/  LDL.LU.64 R18, [R1+0x21d8] ;  /* 0x0021d80001127983 */ /* 0x001ea20000300a00 */
[----:B------:R-:W4:Y:S02]  /*2cc80*/  LDL.LU.64 R16, [R1+0x21d0] ;  /* 0x0021d00001107983 */ /* 0x000f240000300a00 */
[----:B------:R-:W2:Y:S02]  /*2cc90*/  LDL.LU.64 R14, [R1+0x21c8] ;  /* 0x0021c800010e7983 */ /* 0x000ea40000300a00 */
[----:B------:R-:W2:Y:S02]  /*2cca0*/  LDL.LU.64 R12, [R1+0x21c0] ;  /* 0x0021c000010c7983 */ /* 0x000ea40000300a00 */
[----:B------:R-:W-:-:S02]  /*2ccb0*/  IMAD.MOV.U32 R6, RZ, RZ, R29 ;  /* 0x000000ffff067224 */ /* 0x000fc400078e001d */
[----:B------:R-:W3:Y:S01]  /*2ccc0*/  LDL R29, [R1+0x10e0] ;  /* 0x0010e000011d7983 */ /* 0x000ee20000100800 */
[----:B--2---:R-:W-:Y:S11]  /*2ccd0*/  HMMA.16816.F32.BF16 R12, R8, R18, R12 ;  /* 0x00000012080c723c */ /* 0x004ff6000004180c */
[----:B------:R-:W-:Y:S11]  /*2cce0*/  @!UPT UIADD3 URZ, URZ, URZ, URZ ;  /* 0x0000003f3f3ff290 */ /* 0x000ff6000fffe03f */
[----:B------:R-:W-:Y:S01]  /*2ccf0*/  @!UPT UIADD3 URZ, URZ, URZ, URZ ;  /* 0x0000003f3f3ff290 */ /* 0x000fe2000fffe03f */
[----:B------:R-:W-:Y:S01]  /*2cd00*/  STL.64 [R1+0x370], R12 ;  /* 0x0003700c01007387 */ /* 0x000fe20000100a00 */
[----:B------:R0:W-:Y:S03]  /*2cd10*/  STL.64 [R1+0x378], R14 ;  /* 0x0003780e01007387 */ /* 0x0001e60000100a00 */
[----:B0-----:R-:W2:Y:S01]  /*2cd20*/  LDL.LU.64 R14, [R1+0x21b8] ;  /* 0x0021b800010e7983 */ /* 0x001ea20000300a00 */
[----:B------:R-:W2:Y:S02]  /*2cd30*/  LDL.LU.64 R12, [R1+0x21b0] ;  /* 0x0021b000010c7983 */ /* 0x000ea40000300a00 */
[----:B---3--:R-:W-:Y:S02]  /*2cd40*/  IMAD.MOV.U32 R7, RZ, RZ, R27 ;  /* 0x000000ffff077224 */ /* 0x008fe400078e001b */
[----:B------:R0:W-:Y:S02]  /*2cd50*/  STL.64 [R1+0x2110], R18 ;  /* 0x0021101201007387 */ /* 0x0001e40000100a00 */
[----:B0-----:R-:W-:-:S02]  /*2cd60*/  IMAD.MOV.U32 R18, RZ, RZ, R5 ;  /* 0x000000ffff127224 */ /* 0x001fc400078e0005 */
[----:B------:R-:W-:-:S05]  /*2cd70*/  IMAD.MOV.U32 R19, RZ, RZ, R4 ;  /* 0x000000ffff137224 */ /* 0x000fca00078e0004 */
[----:B------:R0:W-:Y:S02]  /*2cd80*/  STL.64 [R1+0x2128], R18 ;  /* 0x0021281201007387 */ /* 0x0001e40000100a00 */
[----:B0-----:R-:W-:Y:S02]  /*2cd90*/  IMAD.MOV.U32 R18, RZ, RZ, R26 ;  /* 0x000000ffff127224 */ /* 0x001fe400078e001a */
[----:B------:R-:W-:-:S05]  /*2cda0*/  IMAD.MOV.U32 R19, RZ, RZ, R25 ;  /* 0x000000ffff137224 */ /* 0x000fca00078e0019 */
[----:B------:R0:W-:Y:S02]  /*2cdb0*/  STL.64 [R1+0x2140], R18 ;  /* 0x0021401201007387 */ /* 0x0001e40000100a00 */
[----:B0-----:R-:W-:Y:S02]  /*2cdc0*/  IMAD.MOV.U32 R18, RZ, RZ, R24 ;  /* 0x000000ffff127224 */ /* 0x001fe400078e0018 */
[----:B------:R-:W-:Y:S01]  /*2cdd0*/  IMAD.MOV.U32 R19, RZ, RZ, R23 ;  /* 0x000000ffff137224 */ /* 0x000fe200078e0017 */
[----:B--2---:R-:W-:Y:S01]  /*2cde0*/  HMMA.16816.F32.BF16 R8, R8, R6, R12 ;  /* 0x000000060808723c */ /* 0x004fe2000004180c */
[----:B------:R-:W2:Y:S01]  /*2cdf0*/  LDL.LU.64 R14, [R1+0x21a8] ;  /* 0x0021a800010e7983 */ /* 0x000ea20000300a00 */
[----:B------:R-:W2:Y:S11]  /*2ce00*/  LDL.LU.64 R12, [R1+0x21a0] ;  /* 0x0021a000010c7983 */ /* 0x000eb60000300a00 */
[----:B------:R-:W-:Y:S10]  /*2ce10*/  @!UPT UIADD3 URZ, URZ, URZ, URZ ;  /* 0x0000003f3f3ff290 */ /* 0x000ff4000fffe03f */
[----:B------:R-:W-:Y:S01]  /*2ce20*/  STL.64 [R1+0x360], R8 ;  /* 0x0003600801007387 */ /* 0x000fe20000100a00 */
[----:B------:R-:W-:Y:S02]  /*2ce30*/  STL.64 [R1+0x368], R10 ;  /* 0x0003680a01007387 */ /* 0x000fe40000100a00 */
[----:B------:R-:W-:Y:S02]  /*2ce40*/  STL.64 [R1+0x2158], R18 ;  /* 0x0021581201007387 */ /* 0x000fe40000100a00 */
[----:B------:R0:W-:Y:S01]  /*2ce50*/  STL.64 [R1+0x2108], R6 ;  /* 0x0021080601007387 */ /* 0x0001e20000100a00 */
[----:B------:R-:W3:Y:S01]  /*2ce60*/  LDL.LU R4, [R1+0x340] ;  /* 0x0003400001047983 */ /* 0x000ee20000300800 */
[----:B------:R-:W3:Y:S03]  /*2ce70*/  LDL.LU R5, [R1+0x344] ;  /* 0x0003440001057983 */ /* 0x000ee60000300800 */
[----:B0-----:R-:W2:Y:S01]  /*2ce80*/  LDL.LU R6, [R1+0x348] ;  /* 0x0003480001067983 */ /* 0x001ea20000300800 */
[----:B------:R-:W2:Y:S02]  /*2ce90*/  LDL.LU R7, [R1+0x34c] ;  /* 0x00034c0001077983 */ /* 0x000ea40000300800 */
[----:B------:R-:W-:-:S02]  /*2cea0*/  IMAD.MOV.U32 R18, RZ, RZ, R22 ;  /* 0x000000ffff127224 */ /* 0x000fc400078e0016 */
[----:B------:R-:W-:-:S05]  /*2ceb0*/  IMAD.MOV.U32 R19, RZ, RZ, R21 ;  /* 0x000000ffff137224 */ /* 0x000fca00078e0015 */
[----:B------:R0:W-:Y:S02]  /*2cec0*/  STL.64 [R1+0x2170], R18 ;  /* 0x0021701201007387 */ /* 0x0001e40000100a00 */
[----:B0-----:R-:W-:Y:S02]  /*2ced0*/  IMAD.MOV.U32 R18, RZ, RZ, R20 ;  /* 0x000000ffff127224 */ /* 0x001fe400078e0014 */
[----:B----4-:R-:W-:-:S05]  /*2cee0*/  IMAD.MOV.U32 R19, RZ, RZ, R17 ;  /* 0x000000ffff137224 */ /* 0x010fca00078e0011 */
[----:B------:R-:W-:Y:S04]  /*2cef0*/  STL.64 [R1+0x2188], R18 ;  /* 0x0021881201007387 */ /* 0x000fe80000100a00 */
[----:B--2---:R-:W-:Y:S01]  /*2cf00*/  STL.64 [R1+0x2120], R6 ;  /* 0x0021200601007387 */ /* 0x004fe20000100a00 */
[----:B---3--:R0:W-:Y:S03]  /*2cf10*/  STL.64 [R1+0x2118], R4 ;  /* 0x0021180401007387 */ /* 0x0081e60000100a00 */
[----:B0-----:R-:W2:Y:S01]  /*2cf20*/  LDL.LU R4, [R1+0x2c0] ;  /* 0x0002c00001047983 */ /* 0x001ea20000300800 */
[----:B------:R-:W2:Y:S02]  /*2cf30*/  LDL.LU R5, [R1+0x2c4] ;  /* 0x0002c40001057983 */ /* 0x000ea40000300800 */
[----:B------:R-:W3:Y:S02]  /*2cf40*/  LDL.LU R6, [R1+0x2c8] ;  /* 0x0002c80001067983 */ /* 0x000ee40000300800 */
[----:B------:R-:W3:Y:S02]  /*2cf50*/  LDL.LU R7, [R1+0x2cc] ;  /* 0x0002cc0001077983 */ /* 0x000ee40000300800 */
[----:B---3--:R-:W-:Y:S01]  /*2cf60*/  STL.64 [R1+0x2138], R6 ;  /* 0x0021380601007387 */ /* 0x008fe20000100a00 */
[----:B--2---:R0:W-:Y:S03]  /*2cf70*/  STL.64 [R1+0x2130], R4 ;  /* 0x0021300401007387 */ /* 0x0041e60000100a00 */
        /* <DEDUP_REMOVED lines=22> */
[----:B------:R-:W-:-:S02]  /*2d0e0*/  IMAD.MOV.U32 R18, RZ, RZ, R16 ;  /* 0x000000ffff127224 */ /* 0x000fc400078e0010 */
[----:B------:R-:W-:Y:S01]  /*2d0f0*/  IMAD.MOV.U32 R19, RZ, RZ, R0 ;  /* 0x000000ffff137224 */ /* 0x000fe200078e0000 */
[----:B---3--:R-:W-:Y:S01]  /*2d100*/  STL.64 [R1+0x2198], R6 ;  /* 0x0021980601007387 */ /* 0x008fe20000100a00 */
[----:B--2---:R0:W-:Y:S03]  /*2d110*/  STL.64 [R1+0x2190], R4 ;  /* 0x0021900401007387 */ /* 0x0041e60000100a00 */
[----:B0-----:R-:W2:Y:S01]  /*2d120*/  LDL.LU R4, [R1+0x230] ;  /* 0x0002300001047983 */ /* 0x001ea20000300800 */
[----:B------:R-:W2:Y:S02]  /*2d130*/  LDL.LU R5, [R1+0x234] ;  /* 0x0002340001057983 */ /* 0x000ea40000300800 */
[----:B------:R-:W2:Y:S02]  /*2d140*/  LDL.LU R6, [R1+0x238] ;  /* 0x0002380001067983 */ /* 0x000ea40000300800 */
[----:B------:R-:W2:Y:S01]  /*2d150*/  LDL.LU R7, [R1+0x23c] ;  /* 0x00023c0001077983 */ /* 0x000ea20000300800 */
[----:B------:R-:W3:Y:S01]  /*2d160*/  LDL.LU R8, [R1+0x330] ;  /* 0x0003300001087983 */ /* 0x000ee20000300800 */
[----:B------:R-:W3:Y:S02]  /*2d170*/  LDL.LU R9, [R1+0x334] ;  /* 0x0003340001097983 */ /* 0x000ee40000300800 */
[----:B------:R-:W3:Y:S02]  /*2d180*/  LDL.LU R10, [R1+0x338] ;  /* 0x00033800010a7983 */ /* 0x000ee40000300800 */
[----:B------:R-:W3:Y:S01]  /*2d190*/  LDL.LU R11, [R1+0x33c] ;  /* 0x00033c00010b7983 */ /* 0x000ee20000300800 */
[----:B------:R-:W4:Y:S01]  /*2d1a0*/  LDL.LU R20, [R1+0x320] ;  /* 0x0003200001147983 */ /* 0x000f220000300800 */
[----:B------:R-:W4:Y:S02]  /*2d1b0*/  LDL.LU R21, [R1+0x324] ;  /* 0x0003240001157983 */ /* 0x000f240000300800 */
[----:B------:R-:W4:Y:S02]  /*2d1c0*/  LDL.LU R22, [R1+0x328] ;  /* 0x0003280001167983 */ /* 0x000f240000300800 */
[----:B------:R-:W4:Y:S01]  /*2d1d0*/  LDL.LU R23, [R1+0x32c] ;  /* 0x00032c0001177983 */ /* 0x000f220000300800 */
[----:B------:R-:W4:Y:S01]  /*2d1e0*/  LDL.64 R24, [R1+0x20] ;  /* 0x0000200001187983 */ /* 0x000f220000100a00 */
[C---:B--2---:R-:W-:Y:S03]  /*2d1f0*/  HMMA.16816.F32.BF16 R16, R12.reuse, R18, R4 ;  /* 0x000000120c10723c */ /* 0x044fe60000041804 */
[----:B------:R-:W2:Y:S01]  /*2d200*/  LDL.LU.64 R6, [R1+0x2198] ;  /* 0x0021980001067983 */ /* 0x000ea20000300a00 */
[----:B------:R-:W2:Y:S11]  /*2d210*/  LDL.LU.64 R4, [R1+0x2190] ;  /* 0x0021900001047983 */ /* 0x000eb60000300a00 */
[----:B------:R-:W-:Y:S08]  /*2d220*/  @!UPT UIADD3 URZ, URZ, URZ, URZ ;  /* 0x0000003f3f3ff290 */ /* 0x000ff0000fffe03f */
        /* <DEDUP_REMOVED lines=8> */
[----:B------:R0:W-:Y:S02]  /*2d2b0*/  STL [R1+0x288], R18 ;  /* 0x0002881201007387 */ /* 0x0001e40000100800 */
[----:B------:R-:W-:Y:S02]  /*2d2c0*/  IMAD.MOV.U32 R0, RZ, RZ, R19 ;  /* 0x000000ffff007224 */ /* 0x000fe400078e0013 */
[----:B0-----:R-:W2:Y:S03]  /*2d2d0*/  LDL.LU.64 R18, [R1+0x2170] ;  /* 0x0021700001127983 */ /* 0x001ea60000300a00 */
[----:B------:R-:W-:Y:S01]  /*2d2e0*/  STL [R1+0x1f78], R0 ;  /* 0x001f780001007387 */ /* 0x000fe20000100800 */
[C---:B--2---:R-:W-:Y:S01]  /*2d2f0*/  HMMA.16816.F32.BF16 R16, R12.reuse, R18, R4 ;  /* 0x000000120c10723c */ /* 0x044fe20000041804 */
[----:B------:R-:W2:Y:S01]  /*2d300*/  LDL.LU.64 R6, [R1+0x2168] ;  /* 0x0021680001067983 */ /* 0x000ea20000300a00 */
[----:B------:R-:W2:Y:S11]  /*2d310*/  LDL.LU.64 R4, [R1+0x2160] ;  /* 0x0021600001047983 */ /* 0x000eb60000300a00 */
[----:B------:R-:W-:Y:S10]  /*2d320*/  @!UPT UIADD3 URZ, URZ, URZ, URZ ;  /* 0x0000003f3f3ff290 */ /* 0x000ff4000fffe03f */
        /* <DEDUP_REMOVED lines=26> */
[----:B------:R-:W3:Y:S11]  /*2d4d0*/  LDL.LU.64 R6, [R1+0x2108] ;  /* 0x0021080001067983 */ /* 0x000ef60000300a00 */
[----:B------:R-:W-:Y:S10]  /*2d4e0*/  @!UPT UIADD3 URZ, URZ, URZ, URZ ;  /* 0x0000003f3f3ff290 */ /* 0x000ff4000fffe03f */
[----:B------:R-:W-:Y:S01]  /*2d4f0*/  STL.64 [R1+0x230], R16 ;  /* 0x0002301001007387 */ /* 0x000fe20000100a00 */
[----:B------:R0:W-:Y:S03]  /*2d500*/  STL.64 [R1+0x238], R18 ;  /* 0x0002381201007387 */ /* 0x0001e60000100a00 */
[----:B0-----:R-:W4:Y:S01]  /*2d510*/  LDL.LU.64 R18, [R1+0x2100] ;  /* 0x0021000001127983 */ /* 0x001f220000300a00 */
[----:B------:R-:W4:Y:S01]  /*2d520*/  LDL.LU.64 R16, [R1+0x20f8] ;  /* 0x0020f80001107983 */ /* 0x000f220000300a00 */
[----:B---3--:R-:W-:Y:S02]  /*2d530*/  HMMA.16816.F32.BF16 R4, R12, R6, R8 ;  /* 0x000000060c04723c */ /* 0x008fe40000041808 */
[----:B------:R-:W2:Y:S11]  /*2d540*/  LDL.LU R8, [R1+0x150] ;  /* 0x0001500001087983 */ /* 0x000eb60000300800 */
[----:B------:R-:W-:Y:S10]  /*2d550*/  @!UPT UIADD3 URZ, URZ, URZ, URZ ;  /* 0x0000003f3f3ff290 */ /* 0x000ff4000fffe03f */
[----:B------:R-:W-:Y:S01]  /*2d560*/  STL.64 [R1+0x210], R4 ;  /* 0x0002100401007387 */ /* 0x000fe20000100a00 */
[----:B------:R4:W-:Y:S02]  /*2d570*/  STL.64 [R1+0x218], R6 ;  /* 0x0002180601007387 */ /* 0x0009e40000100a00 */
[----:B------:R-:W2:Y:S02]  /*2d580*/  LDL.LU R9, [R1+0x154] ;  /* 0x0001540001097983 */ /* 0x000ea40000300800 */
[----:B------:R-:W3:Y:S01]  /*2d590*/  LDL.LU R10, [R1+0x158] ;  /* 0x00015800010a7983 */ /* 0x000ee20000300800 */
[----:B------:R-:W3:Y:S01]  /*2d5a0*/  LDL.LU R11, [R1+0x15c] ;  /* 0x00015c00010b7983 */ /* 0x000ee20000300800 */
[----:B------:R-:W2:Y:S01]  /*2d5b0*/  LDL.64 R12, [R1+0xb0] ;  /* 0x0000b000010c7983 */ /* 0x000ea20000100a00 */
[----:B----4-:R-:W-:Y:S02]  /*2d5c0*/  HMMA.16816.F32.BF16 R4, R16, R24, R20 ;  /* 0x000000181004723c */ /* 0x010fe40000041814 */
[----:B--2---:R-:W-:Y:S01]  /*2d5d0*/  STL.64 [R1+0x20a8], R12 ;  /* 0x0020a80c01007387 */ /* 0x004fe20000100a00 */
[----:B---3--:R-:W-:Y:S02]  /*2d5e0*/  STL.64 [R1+0x2038], R10 ;  /* 0x0020380a01007387 */ /* 0x008fe40000100a00 */
[----:B------:R0:W-:Y:S02]  /*2d5f0*/  STL.64 [R1+0x2030], R8 ;  /* 0x0020300801007387 */ /* 0x0001e40000100a00 */
[----:B0-----:R-:W2:Y:S01]  /*2d600*/  LDL.LU R8, [R1+0x180] ;  /* 0x0001800001087983 */ /* 0x001ea20000300800 */
[----:B------:R-:W2:Y:S02]  /*2d610*/  LDL.LU R9, [R1+0x184] ;  /* 0x0001840001097983 */ /* 0x000ea40000300800 */
[----:B------:R-:W3:Y:S02]  /*2d620*/  LDL.LU R10, [R1+0x188] ;  /* 0x00018800010a7983 */ /* 0x000ee40000300800 */
[----:B------:R-:W3:Y:S01]  /*2d630*/  LDL.LU R11, [R1+0x18c] ;  /* 0x00018c00010b7983 */ /* 0x000ee20000300800 */
[----:B------:R-:W4:Y:S04]  /*2d640*/  LDL R12, [R1+0xc0] ;  /* 0x0000c000010c7983 */ /* 0x000f280000100800 */
[----:B------:R-:W4:Y:S04]  /*2d650*/  LDL R13, [R1+0xc4] ;  /* 0x0000c400010d7983 */ /* 0x000f280000100800 */
[----:B----4-:R-:W-:Y:S01]  /*2d660*/  STL.64 [R1+0x20c0], R12 ;  /* 0x0020c00c01007387 */ /* 0x010fe20000100a00 */
[----:B---3--:R-:W-:Y:S02]  /*2d670*/  STL.64 [R1+0x2048], R10 ;  /* 0x0020480a01007387 */ /* 0x008fe40000100a00 */
[----:B--2---:R0:W-:Y:S02]  /*2d680*/  STL.64 [R1+0x2040], R8 ;  /* 0x0020400801007387 */ /* 0x0041e40000100a00 */
[----:B------:R-:W-:Y:S01]  /*2d690*/  STL.64 [R1+0x220], R4 ;  /* 0x0002200401007387 */ /* 0x000fe20000100a00 */
[----:B------:R-:W-:Y:S01]  /*2d6a0*/  STL.64 [R1+0x228], R6 ;  /* 0x0002280601007387 */ /* 0x000fe20000100a00 */
[----:B0-----:R-:W-:-:S02]  /*2d6b0*/  IMAD.MOV.U32 R8, RZ, RZ, R3 ;  /* 0x000000ffff087224 */ /* 0x001fc400078e0003 */
[----:B------:R-:W-:Y:S02]  /*2d6c0*/  IMAD.MOV.U32 R9, RZ, RZ, R2 ;  /* 0x000000ffff097224 */ /* 0x000fe400078e0002 */
[----:B------:R-:W-:Y:S02]  /*2d6d0*/  IMAD.MOV.U32 R3, RZ, RZ, R24 ;  /* 0x000000ffff037224 */ /* 0x000fe400078e0018 */
[----:B------:R-:W-:Y:S02]  /*2d6e0*/  IMAD.MOV.U32 R2, RZ, RZ, R25 ;  /* 0x000000ffff027224 */ /* 0x000fe400078e0019 */
[----:B------:R-:W2:Y:S04]  /*2d6f0*/  LDL.64 R24, [R1] ;  /* 0x0000000001187983 */ /* 0x000ea80000100a00 */
[----:B--2---:R0:W-:Y:S04]  /*2d700*/  STL.64 [R1+0x20e8], R24 ;  /* 0x0020e81801007387 */ /* 0x0041e80000100a00 */
[----:B0-----:R-:W2:Y:S01]  /*2d710*/  LDL.LU R24, [R1+0x310] ;  /* 0x0003100001187983 */ /* 0x001ea20000300800 */
[----:B------:R-:W2:Y:S02]  /*2d720*/  LDL.LU R25, [R1+0x314] ;  /* 0x0003140001197983 */ /* 0x000ea40000300800 */
[----:B------:R-:W2:Y:S02]  /*2d730*/  LDL.LU R26, [R1+0x318] ;  /* 0x00031800011a7983 */ /* 0x000ea40000300800 */
[----:B------:R-:W2:Y:S01]  /*2d740*/  LDL.LU R27, [R1+0x31c] ;  /* 0x00031c00011b7983 */ /* 0x000ea20000300800 */
[----:B------:R-:W3:Y:S01]  /*2d750*/  LDL.LU R12, [R1+0x2d0] ;  /* 0x0002d000010c7983 */ /* 0x000ee20000300800 */
[----:B------:R-:W3:Y:S02]  /*2d760*/  LDL.LU R13, [R1+0x2d4] ;  /* 0x0002d400010d7983 */ /* 0x000ee40000300800 */
[----:B------:R-:W4:Y:S02]  /*2d770*/  LDL.LU R14, [R1+0x2d8] ;  /* 0x0002d800010e7983 */ /* 0x000f240000300800 */
[----:B------:R-:W4:Y:S02]  /*2d780*/  LDL.LU R15, [R1+0x2dc] ;  /* 0x0002dc00010f7983 */ /* 0x000f240000300800 */
[----:B----4-:R-:W-:Y:S01]  /*2d790*/  STL.64 [R1+0x20e0], R14 ;  /* 0x0020e00e01007387 */ /* 0x010fe20000100a00 */
[----:B---3--:R0:W-:Y:S03]  /*2d7a0*/  STL.64 [R1+0x20d8], R12 ;  /* 0x0020d80c01007387 */ /* 0x0081e60000100a00 */
[----:B0-----:R-:W3:Y:S01]  /*2d7b0*/  LDL.LU R12, [R1+0x300] ;  /* 0x00030000010c7983 */ /* 0x001ee20000300800 */
[----:B------:R-:W3:Y:S02]  /*2d7c0*/  LDL.LU R13, [R1+0x304] ;  /* 0x00030400010d7983 */ /* 0x000ee40000300800 */
[----:B------:R-:W3:Y:S02]  /*2d7d0*/  LDL.LU R14, [R1+0x308] ;  /* 0x00030800010e7983 */ /* 0x000ee40000300800 */
[----:B------:R-:W3:Y:S01]  /*2d7e0*/  LDL.LU R15, [R1+0x30c] ;  /* 0x00030c00010f7983 */ /* 0x000ee20000300800 */
[----:B------:R-:W4:Y:S01]  /*2d7f0*/  LDL R4, [R1+0xe0] ;  /* 0x0000e00001047983 */ /* 0x000f220000100800 */
[----:B------:R-:W-:-:S02]  /*2d800*/  IMAD.MOV.U32 R5, RZ, RZ, R28 ;  /* 0x000000ffff057224 */ /* 0x000fc400078e001c */
[----:B------:R-:W2:Y:S03]  /*2d810*/  LDL.LU R28, [R1+0x20f0] ;  /* 0x0020f000011c7983 */ /* 0x000ea60000300800 */
[----:B----4-:R0:W-:Y:S04]  /*2d820*/  STL.64 [R1+0x20a0], R4 ;  /* 0x0020a00401007387 */ /* 0x0101e80000100a00 */
[----:B0-----:R-:W4:Y:S01]  /*2d830*/  LDL.LU R4, [R1+0x2e0] ;  /* 0x0002e00001047983 */ /* 0x001f220000300800 */
[----:B------:R-:W4:Y:S02]  /*2d840*/  LDL.LU R5, [R1+0x2e4] ;  /* 0x0002e40001057983 */ /* 0x000f240000300800 */
[----:B------:R-:W3:Y:S02]  /*2d850*/  LDL.LU R6, [R1+0x2e8] ;  /* 0x0002e80001067983 */ /* 0x000ee40000300800 */
[----:B------:R-:W3:Y:S01]  /*2d860*/  LDL.LU R7, [R1+0x2ec] ;  /* 0x0002ec0001077983 */ /* 0x000ee20000300800 */
[C---:B--2---:R-:W-:Y:S01]  /*2d870*/  HMMA.16816.F32.BF16 R24, R16.reuse, R8, R24 ;  /* 0x000000081018723c */ /* 0x044fe20000041818 */
[----:B---3--:R-:W-:Y:S01]  /*2d880*/  STL.64 [R1+0x20b8], R6 ;  /* 0x0020b80601007387 */ /* 0x008fe20000100a00 */
[----:B----4-:R0:W-:Y:S03]  /*2d890*/  STL.64 [R1+0x20b0], R4 ;  /* 0x0020b00401007387 */ /* 0x0101e60000100a00 */
        /* <DEDUP_REMOVED lines=13> */
[----:B------:R0:W-:Y:S01]  /*2d970*/  STL.64 [R1+0x2a0], R24 ;  /* 0x0002a01801007387 */ /* 0x0001e20000100a00 */
[----:B------:R-:W-:Y:S04]  /*2d980*/  STL.64 [R1+0x2a8], R26 ;  /* 0x0002a81a01007387 */ /* 0x000fe80000100a00 */
[----:B0-----:R-:W4:Y:S01]  /*2d990*/  LDL.LU.64 R24, [R1+0x20e8] ;  /* 0x0020e80001187983 */ /* 0x001f220000300a00 */
[----:B------:R-:W-:Y:S01]  /*2d9a0*/  STL.64 [R1+0x2060], R8 ;  /* 0x0020600801007387 */ /* 0x000fe20000100a00 */
[----:B----4-:R-:W-:Y:S01]  /*2d9b0*/  HMMA.16816.F32.BF16 R12, R16, R24, R12 ;  /* 0x00000018100c723c */ /* 0x010fe2000004180c */
[----:B------:R-:W-:-:S02]  /*2d9c0*/  IMAD.MOV.U32 R11, RZ, RZ, R24 ;  /* 0x000000ffff0b7224 */ /* 0x000fc400078e0018 */
[----:B------:R-:W-:Y:S11]  /*2d9d0*/  IMAD.MOV.U32 R10, RZ, RZ, R25 ;  /* 0x000000ffff0a7224 */ /* 0x000ff600078e0019 */
[----:B------:R-:W-:Y:S09]  /*2d9e0*/  @!UPT UIADD3 URZ, URZ, URZ, URZ ;  /* 0x0000003f3f3ff290 */ /* 0x000ff2000fffe03f */
[----:B------:R-:W-:Y:S01]  /*2d9f0*/  STL.64 [R1+0x2c0], R12 ;  /* 0x0002c00c01007387 */ /* 0x000fe20000100a00 */
[----:B------:R0:W-:Y:S03]  /*2da00*/  STL.64 [R1+0x2c8], R14 ;  /* 0x0002c80e01007387 */ /* 0x0001e60000100a00 */
[----:B0-----:R-:W4:Y:S01]  /*2da10*/  LDL.LU.64 R14, [R1+0x20e0] ;  /* 0x0020e000010e7983 */ /* 0x001f220000300a00 */
[----:B------:R-:W4:Y:S02]  /*2da20*/  LDL.LU.64 R12, [R1+0x20d8] ;  /* 0x0020d800010c7983 */ /* 0x000f240000300a00 */
[----:B------:R-:W2:Y:S02]  /*2da30*/  LDL.LU R27, [R1+0x20d0] ;  /* 0x0020d000011b7983 */ /* 0x000ea40000300800 */
[----:B------:R-:W4:Y:S02]  /*2da40*/  LDL.LU.64 R24, [R1+0x20c8] ;  /* 0x0020c80001187983 */ /* 0x000f240000300a00 */
[C---:B----4-:R-:W-:Y:S11]  /*2da50*/  HMMA.16816.F32.BF16 R12, R16.reuse, R24, R12 ;  /* 0x00000018100c723c */ /* 0x050ff6000004180c */
[----:B------:R-:W-:Y:S11]  /*2da60*/  @!UPT UIADD3 URZ, URZ, URZ, URZ ;  /* 0x0000003f3f3ff290 */ /* 0x000ff6000fffe03f */
[----:B------:R-:W-:Y:S01]  /*2da70*/  @!UPT UIADD3 URZ, URZ, URZ, URZ ;  /* 0x0000003f3f3ff290 */ /* 0x000fe2000fffe03f */
        /* <DEDUP_REMOVED lines=8> */
[----:B------:R-:W-:Y:S03]  /*2db00*/  STL.64 [R1+0x2f8], R14 ;  /* 0x0002f80e01007387 */ /* 0x000fe60000100a00 */
[----:B0-----:R-:W2:Y:S01]  /*2db10*/  LDL.LU.64 R12, [R1+0x20a8] ;  /* 0x0020a800010c7983 */ /* 0x001ea20000300a00 */
[----:B------:R-:W-:Y:S01]  /*2db20*/  IMAD.MOV.U32 R23, RZ, RZ, R28 ;  /* 0x000000ffff177224 */ /* 0x000fe200078e001c */
[----:B--2---:R-:W-:Y:S11]  /*2db30*/  HMMA.16816.F32.BF16 R4, R16, R12, R4 ;  /* 0x0000000c1004723c */ /* 0x004ff60000041804 */
[----:B------:R-:W-:Y:S11]  /*2db40*/  @!UPT UIADD3 URZ, URZ, URZ, URZ ;  /* 0x0000003f3f3ff290 */ /* 0x000ff6000fffe03f */
[----:B------:R-:W-:Y:S01]  /*2db50*/  @!UPT UIADD3 URZ, URZ, URZ, URZ ;  /* 0x0000003f3f3ff290 */ /* 0x000fe2000fffe03f */
[----:B------:R0:W-:Y:S01]  /*2db60*/  STL [R1+0x300], R4 ;  /* 0x0003000401007387 */ /* 0x0001e20000100800 */
[----:B------:R-:W-:-:S03]  /*2db70*/  IMAD.MOV.U32 R28, RZ, RZ, R5 ;  /* 0x000000ffff1c7224 */ /* 0x000fc600078e0005 */
[----:B0-----:R-:W3:Y:S01]  /*2db80*/  LDL.LU.64 R4, [R1+0x20a0] ;  /* 0x0020a00001047983 */ /* 0x001ee20000300a00 */
[----:B------:R-:W-:Y:S02]  /*2db90*/  IMAD.MOV.U32 R8, RZ, RZ, R3 ;  /* 0x000000ffff087224 */ /* 0x000fe400078e0003 */
[----:B------:R-:W-:Y:S02]  /*2dba0*/  IMAD.MOV.U32 R9, RZ, RZ, R2 ;  /* 0x000000ffff097224 */ /* 0x000fe400078e0002 */
[----:B------:R-:W-:Y:S02]  /*2dbb0*/  IMAD.MOV.U32 R3, RZ, RZ, R6 ;  /* 0x000000ffff037224 */ /* 0x000fe400078e0006 */
[----:B------:R-:W-:Y:S02]  /*2dbc0*/  IMAD.MOV.U32 R2, RZ, RZ, R7 ;  /* 0x000000ffff027224 */ /* 0x000fe400078e0007 */
[----:B------:R-:W-:Y:S02]  /*2dbd0*/  IMAD.MOV.U32 R14, RZ, RZ, R13 ;  /* 0x000000ffff0e7224 */ /* 0x000fe400078e000d */
[----:B------:R-:W-:-:S03]  /*2dbe0*/  IMAD.MOV.U32 R26, RZ, RZ, R12 ;  /* 0x000000ffff1a7224 */ /* 0x000fc600078e000c */
[----:B------:R0:W-:Y:S01]  /*2dbf0*/  STL [R1+0x2068], R14 ;  /* 0x0020680e01007387 */ /* 0x0001e20000100800 */
[----:B------:R-:W2:Y:S02]  /*2dc00*/  LDL.LU R12, [R1+0x1a0] ;  /* 0x0001a000010c7983 */ /* 0x000ea40000300800 */
[----:B------:R-:W2:Y:S01]  /*2dc10*/  LDL.LU R13, [R1+0x1a4] ;  /* 0x0001a400010d7983 */ /* 0x000ea20000300800 */
[----:B0-----:R-:W2:Y:S01]  /*2dc20*/  LDL.LU R14, [R1+0x1a8] ;  /* 0x0001a800010e7983 */ /* 0x001ea20000300800 */
[----:B------:R-:W2:Y:S02]  /*2dc30*/  LDL.LU R15, [R1+0x1ac] ;  /* 0x0001ac00010f7983 */ /* 0x000ea40000300800 */
[----:B------:R-:W-:Y:S02]  /*2dc40*/  STL.64 [R1+0x2058], R26 ;  /* 0x0020581a01007387 */ /* 0x000fe40000100a00 */
[----:B------:R0:W-:Y:S02]  /*2dc50*/  STL.64 [R1+0x2050], R24 ;  /* 0x0020501801007387 */ /* 0x0001e40000100a00 */
[----:B0-----:R-:W4:Y:S01]  /*2dc60*/  LDL.LU R24, [R1+0x190] ;  /* 0x0001900001187983 */ /* 0x001f220000300800 */
[----:B------:R-:W4:Y:S02]  /*2dc70*/  LDL.LU R25, [R1+0x194] ;  /* 0x0001940001197983 */ /* 0x000f240000300800 */
[----:B------:R-:W4:Y:S02]  /*2dc80*/  LDL.LU R26, [R1+0x198] ;  /* 0x00019800011a7983 */ /* 0x000f240000300800 */
[----:B------:R-:W4:Y:S01]  /*2dc90*/  LDL.LU R27, [R1+0x19c] ;  /* 0x00019c00011b7983 */ /* 0x000f220000300800 */
[----:B------:R-:W-:Y:S01]  /*2dca0*/  STL [R1+0x1f70], R2 ;  /* 0x001f700201007387 */ /* 0x000fe20000100800 */
[----:B------:R-:W-:Y:S02]  /*2dcb0*/  STL [R1+0x1f6c], R3 ;  /* 0x001f6c0301007387 */ /* 0x000fe40000100800 */
[----:B------:R-:W-:Y:S01]  /*2dcc0*/  STL [R1+0x1f68], R28 ;  /* 0x001f681c01007387 */ /* 0x000fe20000100800 */
[C---:B---3--:R-:W-:Y:S01]  /*2dcd0*/  HMMA.16816.F32.BF16 R4, R16.reuse, R4, R20 ;  /* 0x000000041004723c */ /* 0x048fe20000041814 */
[----:B------:R-:W3:Y:S01]  /*2dce0*/  LDL.LU.64 R22, [R1+0x2098] ;  /* 0x0020980001167983 */ /* 0x000ee20000300a00 */
[----:B------:R-:W3:Y:S11]  /*2dcf0*/  LDL.LU.64 R20, [R1+0x2090] ;  /* 0x0020900001147983 */ /* 0x000ef60000300a00 */
[----:B------:R-:W-:Y:S10]  /*2dd00*/  @!UPT UIADD3 URZ, URZ, URZ, URZ ;  /* 0x0000003f3f3ff290 */ /* 0x000ff4000fffe03f */
[----:B------:R-:W-:Y:S01]  /*2dd10*/  STL.64 [R1+0x2e0], R4 ;  /* 0x0002e00401007387 */ /* 0x000fe20000100a00 */
[----:B------:R0:W-:Y:S03]  /*2dd20*/  STL.64 [R1+0x2e8], R6 ;  /* 0x0002e80601007387 */ /* 0x0001e60000100a00 */
[----:B0-----:R-:W2:Y:S01]  /*2dd30*/  LDL.LU.64 R6, [R1+0x2088] ;  /* 0x0020880001067983 */ /* 0x001ea20000300a00 */
[----:B------:R-:W3:Y:S02]  /*2dd40*/  LDL.LU.64 R4, [R1+0x2080] ;  /* 0x0020800001047983 */ /* 0x000ee40000300a00 */
[----:B---3--:R-:W-:Y:S01]  /*2dd50*/  HMMA.16816.F32.BF16 R16, R16, R4, R20 ;  /* 0x000000041010723c */ /* 0x008fe20000041814 */
[----:B------:R-:W2:Y:S01]  /*2dd60*/  LDL.LU.64 R22, [R1+0x2078] ;  /* 0x0020780001167983 */ /* 0x000ea20000300a00 */
[----:B------:R-:W2:Y:S11]  /*2dd70*/  LDL.LU.64 R20, [R1+0x2070] ;  /* 0x0020700001147983 */ /* 0x000eb60000300a00 */
[----:B------:R-:W-:Y:S10]  /*2dd80*/  @!UPT UIADD3 URZ, URZ, URZ, URZ ;  /* 0x0000003f3f3ff290 */ /* 0x000ff4000fffe03f */
[----:B------:R0:W-:Y:S02]  /*2dd90*/  STL.64 [R1+0x2b0], R16 ;  /* 0x0002b01001007387 */ /* 0x0001e40000100a00 */
[----:B0-----:R-:W-:Y:S02]  /*2dda0*/  IMAD.MOV.U32 R16, RZ, RZ, R11 ;  /* 0x000000ffff107224 */ /* 0x001fe400078e000b */
[----:B------:R-:W-:Y:S01]  /*2ddb0*/  IMAD.MOV.U32 R17, RZ, RZ, R10 ;  /* 0x000000ffff117224 */ /* 0x000fe200078e000a */
[----:B------:R-:W-:Y:S01]  /*2ddc0*/  STL.64 [R1+0x2b8], R18 ;  /* 0x0002b81201007387 */ /* 0x000fe20000100a00 */
[----:B------:R-:W-:Y:S01]  /*2ddd0*/  STL.64 [R1+0x2000], R4 ;  /* 0x0020000401007387 */ /* 0x000fe20000100a00 */
[C---:B--2---:R-:W-:Y:S02]  /*2dde0*/  HMMA.16816.F32.BF16 R8, R20.reuse, R8, R12 ;  /* 0x000000081408723c */ /* 0x044fe4000004180c */
[----:B------:R-:W2:Y:S11]  /*2ddf0*/  LDL.LU R14, [R1+0x2068] ;  /* 0x00206800010e7983 */ /* 0x000eb60000300800 */
[----:B------:R-:W-:Y:S10]  /*2de00*/  @!UPT UIADD3 URZ, URZ, URZ, URZ ;  /* 0x0000003f3f3ff290 */ /* 0x000ff4000fffe03f */
[----:B------:R0:W-:Y:S01]  /*2de10*/  STL.64 [R1+0x290], R8 ;  /* 0x0002900801007387 */ /* 0x0001e20000100a00 */
[----:B------:R4:W-:Y:S03]  /*2de20*/  STL.64 [R1+0x298], R10 ;  /* 0x0002980a01007387 */ /* 0x0009e60000100a00 */
[----:B0-----:R-:W4:Y:S02]  /*2de30*/  LDL.LU.64 R8, [R1+0x2060] ;  /* 0x0020600001087983 */ /* 0x001f240000300a00 */
[C---:B----4-:R-:W-:Y:S02]  /*2de40*/  HMMA.16816.F32.BF16 R8, R20.reuse, R8, R24 ;  /* 0x000000081408723c */ /* 0x050fe40000041818 */
[----:B------:R-:W3:Y:S01]  /*2de50*/  LDL.LU.64 R26, [R1+0x2058] ;  /* 0x00205800011a7983 */ /* 0x000ee20000300a00 */
[----:B------:R-:W4:Y:S11]  /*2de60*/  LDL.LU.64 R24, [R1+0x2050] ;  /* 0x0020500001187983 */ /* 0x000f360000300a00 */
[----:B------:R-:W-:Y:S09]  /*2de70*/  @!UPT UIADD3 URZ, URZ, URZ, URZ ;  /* 0x0000003f3f3ff290 */ /* 0x000ff2000fffe03f */
[----:B------:R-:W-:Y:S01]  /*2de80*/  STL.64 [R1+0x200], R8 ;  /* 0x0002000801007387 */ /* 0x000fe20000100a00 */
[----:B------:R0:W-:Y:S03]  /*2de90*/  STL.64 [R1+0x208], R10 ;  /* 0x0002080a01007387 */ /* 0x0001e60000100a00 */
[----:B0-----:R-:W2:Y:S01]  /*2dea0*/  LDL.LU.64 R10, [R1+0x2048] ;  /* 0x00204800010a7983 */ /* 0x001ea20000300a00 */
[----:B------:R-:W2:Y:S02]  /*2deb0*/  LDL.LU.64 R8, [R1+0x2040] ;  /* 0x0020400001087983 */ /* 0x000ea40000300a00 */
[C---:B--2---:R-:W-:Y:S01]  /*2dec0*/  HMMA.16816.F32.BF16 R16, R20.reuse, R16, R8 ;  /* 0x000000101410723c */ /* 0x044fe20000041808 */
[----:B------:R-:W4:Y:S01]  /*2ded0*/  LDL.LU.64 R10, [R1+0x2038] ;  /* 0x00203800010a7983 */ /* 0x000f220000300a00 */
[----:B------:R-:W4:Y:S02]  /*2dee0*/  LDL.LU.64 R8, [R1+0x2030] ;  /* 0x0020300001087983 */ /* 0x000f240000300a00 */
[----:B------:R-:W2:Y:S02]  /*2def0*/  LDL R15, [R1+0x38c] ;  /* 0x00038c00010f7983 */ /* 0x000ea40000100800 */
[----:B--2---:R-:W-:Y:S11]  /*2df00*/  STL [R1+0x1f90], R15 ;  /* 0x001f900f01007387 */ /* 0x004ff60000100800 */
[----:B------:R-:W-:Y:S06]  /*2df10*/  @!UPT UIADD3 URZ, URZ, URZ, URZ ;  /* 0x0000003f3f3ff290 */ /* 0x000fec000fffe03f */
[----:B------:R-:W-:Y:S02]  /*2df20*/  STL.64 [R1+0x1e0], R16 ;  /* 0x0001e01001007387 */ /* 0x000fe40000100a00 */
[----:B------:R0:W-:Y:S02]  /*2df30*/  STL.64 [R1+0x1e8], R18 ;  /* 0x0001e81201007387 */ /* 0x0001e40000100a00 */
[----:B------:R-:W2:Y:S01]  /*2df40*/  LDL.64 R12, [R1+0xc0] ;  /* 0x0000c000010c7983 */ /* 0x000ea20000100a00 */
[----:B0-----:R-:W2:Y:S01]  /*2df50*/  LDL R19, [R1+0x10e8] ;  /* 0x0010e80001137983 */ /* 0x001ea20000100800 */
[----:B---3--:R-:W-:Y:S01]  /*2df60*/  IMAD.MOV.U32 R16, RZ, RZ, R26 ;  /* 0x000000ffff107224 */ /* 0x008fe200078e001a */
[----:B----4-:R-:W-:Y:S01]  /*2df70*/  HMMA.16816.F32.BF16 R8, R20, R24, R8 ;  /* 0x000000181408723c */ /* 0x010fe20000041808 */
[----:B------:R-:W-:Y:S01]  /*2df80*/  IMAD.MOV.U32 R17, RZ, RZ, R14 ;  /* 0x000000ffff117224 */ /* 0x000fe200078e000e */
[----:B--2---:R-:W-:Y:S01]  /*2df90*/  STL [R1+0x1f7c], R19 ;  /* 0x001f7c1301007387 */ /* 0x004fe20000100800 */
[----:B------:R-:W2:Y:S03]  /*2dfa0*/  LDL.LU R26, [R1+0x2028] ;  /* 0x00202800011a7983 */ /* 0x000ea60000300800 */
[----:B------:R0:W-:Y:S02]  /*2dfb0*/  STL.64 [R1+0x2018], R16 ;  /* 0x0020181001007387 */ /* 0x0001e40000100a00 */
[----:B0-----:R-:W3:Y:S01]  /*2dfc0*/  LDL.LU R16, [R1+0x140] ;  /* 0x0001400001107983 */ /* 0x001ee20000300800 */
[----:B------:R-:W3:Y:S02]  /*2dfd0*/  LDL.LU R17, [R1+0x144] ;  /* 0x0001440001117983 */ /* 0x000ee40000300800 */
[----:B------:R-:W3:Y:S02]  /*2dfe0*/  LDL.LU R18, [R1+0x148] ;  /* 0x0001480001127983 */ /* 0x000ee40000300800 */
[----:B------:R-:W3:Y:S10]  /*2dff0*/  LDL.LU R19, [R1+0x14c] ;  /* 0x00014c0001137983 */ /* 0x000ef40000300800 */
[----:B------:R0:W-:Y:S01]  /*2e000*/  STL.64 [R1+0x1c0], R8 ;  /* 0x0001c00801007387 */ /* 0x0001e20000100a00 */
[----:B------:R1:W-:Y:S03]  /*2e010*/  STL.64 [R1+0x1c8], R10 ;  /* 0x0001c80a01007387 */ /* 0x0003e60000100a00 */
[----:B0-----:R-:W4:Y:S01]  /*2e020*/  LDL.LU R8, [R1+0x120] ;  /* 0x0001200001087983 */ /* 0x001f220000300800 */
[----:B------:R-:W4:Y:S02]  /*2e030*/  LDL.LU R9, [R1+0x124] ;  /* 0x0001240001097983 */ /* 0x000f240000300800 */
[----:B-1----:R-:W-:-:S02]  /*2e040*/  IMAD.MOV.U32 R11, RZ, RZ, R27 ;  /* 0x000000ffff0b7224 */ /* 0x002fc400078e001b */
[----:B--2---:R-:W-:Y:S02]  /*2e050*/  IMAD.MOV.U32 R10, RZ, RZ, R26 ;  /* 0x000000ffff0a7224 */ /* 0x004fe400078e001a */
[----:B------:R-:W2:Y:S01]  /*2e060*/  LDL.LU R26, [R1+0x2024] ;  /* 0x00202400011a7983 */ /* 0x000ea20000300800 */
[----:B------:R-:W2:Y:S02]  /*2e070*/  LDL.LU R27, [R1+0x2020] ;  /* 0x00202000011b7983 */ /* 0x000ea40000300800 */
[----:B------:R-:W-:Y:S01]  /*2e080*/  STL.64 [R1+0x2010], R10 ;  /* 0x0020100a01007387 */ /* 0x000fe20000100a00 */
[----:B----4-:R0:W-:Y:S04]  /*2e090*/  STL.64 [R1+0x2008], R8 ;  /* 0x0020080801007387 */ /* 0x0101e80000100a00 */
[----:B0-----:R-:W4:Y:S01]  /*2e0a0*/  LDL.LU R8, [R1+0x130] ;  /* 0x0001300001087983 */ /* 0x001f220000300800 */
[----:B------:R-:W4:Y:S02]  /*2e0b0*/  LDL.LU R9, [R1+0x134] ;  /* 0x0001340001097983 */ /* 0x000f240000300800 */
[----:B------:R-:W4:Y:S02]  /*2e0c0*/  LDL.LU R10, [R1+0x138] ;  /* 0x00013800010a7983 */ /* 0x000f240000300800 */
[----:B------:R-:W4:Y:S01]  /*2e0d0*/  LDL.LU R11, [R1+0x13c] ;  /* 0x00013c00010b7983 */ /* 0x000f220000300800 */
[----:B------:R-:W3:Y:S04]  /*2e0e0*/  LDL.64 R4, [R1+0xe0] ;  /* 0x0000e00001047983 */ /* 0x000ee80000100a00 */
[----:B--2---:R-:W-:Y:S01]  /*2e0f0*/  STL.64 [R1+0x1fb0], R26 ;  /* 0x001fb01a01007387 */ /* 0x004fe20000100a00 */
[----:B------:R0:W-:Y:S03]  /*2e100*/  STL.64 [R1+0x1fa8], R24 ;  /* 0x001fa81801007387 */ /* 0x0001e60000100a00 */
[----:B0-----:R-:W2:Y:S04]  /*2e110*/  LDL.LU.64 R24, [R1] ;  /* 0x0000000001187983 */ /* 0x001ea80000300a00 */
[----:B--2---:R0:W-:Y:S04]  /*2e120*/  STL.64 [R1+0x1fc8], R24 ;  /* 0x001fc81801007387 */ /* 0x0041e80000100a00 */
[----:B0-----:R-:W2:Y:S01]  /*2e130*/  LDL.LU.64 R24, [R1+0x10] ;  /* 0x0000100001187983 */ /* 0x001ea20000300a00 */
[C---:B---3--:R-:W-:Y:S03]  /*2e140*/  HMMA.16816.F32.BF16 R16, R20.reuse, R12, R16 ;  /* 0x0000000c1410723c */ /* 0x048fe60000041810 */
[----:B--2---:R0:W-:Y:S04]  /*2e150*/  STL.64 [R1+0x1fe0], R24 ;  /* 0x001fe01801007387 */ /* 0x0041e80000100a00 */
[----:B0-----:R-:W2:Y:S04]  /*2e160*/  LDL.LU.64 R24, [R1+0x20] ;  /* 0x0000200001187983 */ /* 0x001ea80000300a00 */
[----:B--2---:R0:W-:Y:S04]  /*2e170*/  STL.64 [R1+0x1ff8], R24 ;  /* 0x001ff81801007387 */ /* 0x0041e80000100a00 */
[----:B0-----:R-:W2:Y:S01]  /*2e180*/  LDL.LU R24, [R1+0x110] ;  /* 0x0001100001187983 */ /* 0x001ea20000300800 */
[----:B------:R-:W2:Y:S02]  /*2e190*/  LDL.LU R25, [R1+0x114] ;  /* 0x0001140001197983 */ /* 0x000ea40000300800 */
[----:B------:R-:W2:Y:S02]  /*2e1a0*/  LDL.LU R26, [R1+0x118] ;  /* 0x00011800011a7983 */ /* 0x000ea40000300800 */
[----:B------:R-:W2:Y:S03]  /*2e1b0*/  LDL.LU R27, [R1+0x11c] ;  /* 0x00011c00011b7983 */ /* 0x000ea60000300800 */
[----:B------:R0:W-:Y:S01]  /*2e1c0*/  STL.64 [R1+0x1b0], R16 ;  /* 0x0001b01001007387 */ /* 0x0001e20000100a00 */
[----:B------:R-:W-:Y:S03]  /*2e1d0*/  STL.64 [R1+0x1b8], R18 ;  /* 0x0001b81201007387 */ /* 0x000fe60000100a00 */
[----:B0-----:R-:W4:Y:S01]  /*2e1e0*/  LDL.LU.64 R16, [R1+0x2018] ;  /* 0x0020180001107983 */ /* 0x001f220000300a00 */
[----:B------:R0:W-:Y:S03]  /*2e1f0*/  STL.64 [R1+0x1fa0], R12 ;  /* 0x001fa00c01007387 */ /* 0x0001e60000100a00 */
[----:B0-----:R-:W3:Y:S01]  /*2e200*/  LDL.LU R12, [R1+0x170] ;  /* 0x00017000010c7983 */ /* 0x001ee20000300800 */
[----:B------:R-:W3:Y:S02]  /*2e210*/  LDL.LU R13, [R1+0x174] ;  /* 0x00017400010d7983 */ /* 0x000ee40000300800 */
[----:B------:R-:W2:Y:S02]  /*2e220*/  LDL.LU R14, [R1+0x178] ;  /* 0x00017800010e7983 */ /* 0x000ea40000300800 */
[----:B------:R-:W2:Y:S02]  /*2e230*/  LDL.LU R15, [R1+0x17c] ;  /* 0x00017c00010f7983 */ /* 0x000ea40000300800 */
[----:B--2---:R-:W-:Y:S01]  /*2e240*/  STL.64 [R1+0x1fc0], R14 ;  /* 0x001fc00e01007387 */ /* 0x004fe20000100a00 */
[----:B---3--:R0:W-:Y:S03]  /*2e250*/  STL.64 [R1+0x1fb8], R12 ;  /* 0x001fb80c01007387 */ /* 0x0081e60000100a00 */
[----:B0-----:R-:W2:Y:S01]  /*2e260*/  LDL.LU R12, [R1+0x160] ;  /* 0x00016000010c7983 */ /* 0x001ea20000300800 */
[----:B------:R-:W2:Y:S02]  /*2e270*/  LDL.LU R13, [R1+0x164] ;  /* 0x00016400010d7983 */ /* 0x000ea40000300800 */
[----:B------:R-:W3:Y:S02]  /*2e280*/  LDL.LU R14, [R1+0x168] ;  /* 0x00016800010e7983 */ /* 0x000ee40000300800 */
[----:B------:R-:W3:Y:S01]  /*2e290*/  LDL.LU R15, [R1+0x16c] ;  /* 0x00016c00010f7983 */ /* 0x000ee20000300800 */
[C---:B----4-:R-:W-:Y:S01]  /*2e2a0*/  HMMA.16816.F32.BF16 R8, R20.reuse, R16, R8 ;  /* 0x000000101408723c */ /* 0x050fe20000041808 */
[----:B---3--:R-:W-:Y:S01]  /*2e2b0*/  STL.64 [R1+0x1fd8], R14 ;  /* 0x001fd80e01007387 */ /* 0x008fe20000100a00 */
[----:B--2---:R0:W-:Y:S03]  /*2e2c0*/  STL.64 [R1+0x1fd0], R12 ;  /* 0x001fd00c01007387 */ /* 0x0041e60000100a00 */
[----:B0-----:R-:W2:Y:S01]  /*2e2d0*/  LDL.LU R12, [R1+0xd0] ;  /* 0x0000d000010c7983 */ /* 0x001ea20000300800 */
[----:B------:R-:W2:Y:S02]  /*2e2e0*/  LDL.LU R13, [R1+0xd4] ;  /* 0x0000d400010d7983 */ /* 0x000ea40000300800 */
[----:B------:R-:W2:Y:S02]  /*2e2f0*/  LDL.LU R14, [R1+0xd8] ;  /* 0x0000d800010e7983 */ /* 0x000ea40000300800 */
[----:B------:R-:W2:Y:S11]  /*2e300*/  LDL.LU R15, [R1+0xdc] ;  /* 0x0000dc00010f7983 */ /* 0x000eb60000300800 */
[----:B------:R-:W-:Y:S02]  /*2e310*/  @!UPT UIADD3 URZ, URZ, URZ, URZ ;  /* 0x0000003f3f3ff290 */ /* 0x000fe4000fffe03f */
[----:B------:R-:W-:Y:S01]  /*2e320*/  STL.64 [R1+0x1a0], R8 ;  /* 0x0001a00801007387 */ /* 0x000fe20000100a00 */
[----:B------:R0:W-:Y:S03]  /*2e330*/  STL.64 [R1+0x1a8], R10 ;  /* 0x0001a80a01007387 */ /* 0x0001e60000100a00 */
[----:B0-----:R-:W3:Y:S01]  /*2e340*/  LDL.LU.64 R10, [R1+0x2010] ;  /* 0x00201000010a7983 */ /* 0x001ee20000300a00 */
[----:B------:R-:W3:Y:S02]  /*2e350*/  LDL.LU.64 R8, [R1+0x2008] ;  /* 0x0020080001087983 */ /* 0x000ee40000300a00 */
[----:B------:R0:W-:Y:S02]  /*2e360*/  STL.64 [R1+0x1f98], R16 ;  /* 0x001f981001007387 */ /* 0x0001e40000100a00 */
[----:B------:R-:W-:Y:S01]  /*2e370*/  IMAD.MOV.U32 R2, RZ, RZ, R5 ;  /* 0x000000ffff027224 */ /* 0x000fe200078e0005 */
[----:B0-----:R-:W4:Y:S01]  /*2e380*/  LDL.LU R16, [R1+0x1d0] ;  /* 0x0001d00001107983 */ /* 0x001f220000300800 */
[----:B------:R-:W4:Y:S01]  /*2e390*/  LDL.LU R17, [R1+0x1d4] ;  /* 0x0001d40001117983 */ /* 0x000f220000300800 */
[C---:B---3--:R-:W-:Y:S11]  /*2e3a0*/  HMMA.16816.F32.BF16 R8, R20.reuse, R4, R8 ;  /* 0x000000041408723c */ /* 0x048ff60000041808 */
[----:B------:R-:W-:Y:S11]  /*2e3b0*/  @!UPT UIADD3 URZ, URZ, URZ, URZ ;  /* 0x0000003f3f3ff290 */ /* 0x000ff6000fffe03f */
[----:B------:R-:W-:Y:S01]  /*2e3c0*/  @!UPT UIADD3 URZ, URZ, URZ, URZ ;  /* 0x0000003f3f3ff290 */ /* 0x000fe2000fffe03f */
[----:B------:R0:W-:Y:S01]  /*2e3d0*/  STL.64 [R1+0x180], R8 ;  /* 0x0001800801007387 */ /* 0x0001e20000100a00 */
[----:B------:R-:W-:Y:S02]  /*2e3e0*/  STL.64 [R1+0x188], R10 ;  /* 0x0001880a01007387 */ /* 0x000fe40000100a00 */
[----:B0-----:R-:W-:Y:S02]  /*2e3f0*/  IMAD.MOV.U32 R8, RZ, RZ, R4 ;  /* 0x000000ffff087224 */ /* 0x001fe400078e0004 */
[----:B------:R-:W3:Y:S01]  /*2e400*/  LDL.LU.64 R4, [R1+0x2000] ;  /* 0x0020000001047983 */ /* 0x000ee20000300a00 */
[----:B------:R-:W-:Y:S02]  /*2e410*/  IMAD.MOV.U32 R18, RZ, RZ, R7 ;  /* 0x000000ffff127224 */ /* 0x000fe400078e0007 */
[----:B------:R-:W-:Y:S01]  /*2e420*/  IMAD.MOV.U32 R19, RZ, RZ, R6 ;  /* 0x000000ffff137224 */ /* 0x000fe200078e0006 */
[----:B---3--:R-:W-:Y:S01]  /*2e430*/  HMMA.16816.F32.BF16 R20, R20, R4, R24 ;  /* 0x000000041414723c */ /* 0x008fe20000041818 */
[----:B------:R-:W3:Y:S01]  /*2e440*/  LDL.LU.64 R24, [R1+0x1ff8] ;  /* 0x001ff80001187983 */ /* 0x000ee20000300a00 */
[----:B------:R-:W3:Y:S02]  /*2e450*/  LDL.LU.64 R6, [R1+0x1ff0] ;  /* 0x001ff00001067983 */ /* 0x000ee40000300a00 */
[----:B------:R-:W3:Y:S11]  /*2e460*/  LDL.LU.64 R4, [R1+0x1fe8] ;  /* 0x001fe80001047983 */ /* 0x000ef60000300a00 */
[----:B------:R-:W-:Y:S08]  /*2e470*/  @!UPT UIADD3 URZ, URZ, URZ, URZ ;  /* 0x0000003f3f3ff290 */ /* 0x000ff0000fffe03f */
[----:B------:R0:W-:Y:S01]  /*2e480*/  STL.64 [R1+0x150], R20 ;  /* 0x0001501401007387 */ /* 0x0001e20000100a00 */
[----:B------:R1:W-:Y:S03]  /*2e490*/  STL.64 [R1+0x158], R22 ;  /* 0x0001581601007387 */ /* 0x0003e60000100a00 */
[----:B0-----:R-:W3:Y:S01]  /*2e4a0*/  LDL.LU R20, [R1+0xf0] ;  /* 0x0000f00001147983 */ /* 0x001ee20000300800 */
[----:B------:R-:W3:Y:S02]  /*2e4b0*/  LDL.LU R21, [R1+0xf4] ;  /* 0x0000f40001157983 */ /* 0x000ee40000300800 */
[----:B-1----:R-:W3:Y:S02]  /*2e4c0*/  LDL.LU R22, [R1+0xf8] ;  /* 0x0000f80001167983 */ /* 0x002ee40000300800 */
[----:B------:R-:W3:Y:S02]  /*2e4d0*/  LDL.LU R23, [R1+0xfc] ;  /* 0x0000fc0001177983 */ /* 0x000ee40000300800 */
[C---:B---3--:R-:W-:Y:S11]  /*2e4e0*/  HMMA.16816.F32.BF16 R20, R4.reuse, R24, R20 ;  /* 0x000000180414723c */ /* 0x048ff60000041814 */
[----:B------:R-:W-:Y:S11]  /*2e4f0*/  @!UPT UIADD3 URZ, URZ, URZ, URZ ;  /* 0x0000003f3f3ff290 */ /* 0x000ff6000fffe03f */
[----:B------:R-:W-:Y:S01]  /*2e500*/  @!UPT UIADD3 URZ, URZ, URZ, URZ ;  /* 0x0000003f3f3ff290 */ /* 0x000fe2000fffe03f */
[----:B------:R0:W-:Y:S01]  /*2e510*/  STL.64 [R1+0x130], R20 ;  /* 0x0001301401007387 */ /* 0x0001e20000100a00 */
[----:B------:R1:W-:Y:S02]  /*2e520*/  STL.64 [R1+0x138], R22 ;  /* 0x0001381601007387 */ /* 0x0003e40000100a00 */
[----:B0-----:R-:W-:Y:S02]  /*2e530*/  IMAD.MOV.U32 R21, RZ, RZ, R24 ;  /* 0x000000ffff157224 */ /* 0x001fe400078e0018 */
[----:B------:R-:W-:Y:S02]  /*2e540*/  IMAD.MOV.U32 R20, RZ, RZ, R25 ;  /* 0x000000ffff147224 */ /* 0x000fe400078e0019 */
[----:B------:R-:W2:Y:S02]  /*2e550*/  LDL.LU.64 R24, [R1+0x1fe0] ;  /* 0x001fe00001187983 */ /* 0x000ea40000300a00 */
[----:B--2---:R-:W-:Y:S01]  /*2e560*/  HMMA.16816.F32.BF16 R12, R4, R24, R12 ;  /* 0x00000018040c723c */ /* 0x004fe2000004180c */
[----:B-1----:R-:W-:-:S02]  /*2e570*/  IMAD.MOV.U32 R23, RZ, RZ, R24 ;  /* 0x000000ffff177224 */ /* 0x002fc400078e0018 */
[----:B------:R-:W-:Y:S11]  /*2e580*/  IMAD.MOV.U32 R22, RZ, RZ, R25 ;  /* 0x000000ffff167224 */ /* 0x000ff600078e0019 */
[----:B------:R-:W-:Y:S09]  /*2e590*/  @!UPT UIADD3 URZ, URZ, URZ, URZ ;  /* 0x0000003f3f3ff290 */ /* 0x000ff2000fffe03f */
[----:B------:R-:W-:Y:S01]  /*2e5a0*/  STL.64 [R1+0x110], R12 ;  /* 0x0001100c01007387 */ /* 0x000fe20000100a00 */
[----:B------:R0:W-:Y:S03]  /*2e5b0*/  STL.64 [R1+0x118], R14 ;  /* 0x0001180e01007387 */ /* 0x0001e60000100a00 */
[----:B0-----:R-:W2:Y:S01]  /*2e5c0*/  LDL.LU.64 R14, [R1+0x1fd8] ;  /* 0x001fd800010e7983 */ /* 0x001ea20000300a00 */
[----:B------:R-:W2:Y:S02]  /*2e5d0*/  LDL.LU.64 R12, [R1+0x1fd0] ;  /* 0x001fd000010c7983 */ /* 0x000ea40000300a00 */
[----:B------:R-:W2:Y:S02]  /*2e5e0*/  LDL.LU.64 R24, [R1+0x1fc8] ;  /* 0x001fc80001187983 */ /* 0x000ea40000300a00 */
[----:B------:R-:W-:Y:S01]  /*2e5f0*/  STL.64 [R1+0x1f88], R22 ;  /* 0x001f881601007387 */ /* 0x000fe20000100a00 */
[----:B------:R0:W-:Y:S04]  /*2e600*/  STL.64 [R1+0x1f80], R20 ;  /* 0x001f801401007387 */ /* 0x0001e80000100a00 */
[----:B0-----:R-:W3:Y:S01]  /*2e610*/  LDL.LU R20, [R1+0x1f0] ;  /* 0x0001f00001147983 */ /* 0x001ee20000300800 */
[----:B------:R-:W3:Y:S02]  /*2e620*/  LDL.LU R21, [R1+0x1f4] ;  /* 0x0001f40001157983 */ /* 0x000ee40000300800 */
[----:B------:R-:W3:Y:S02]  /*2e630*/  LDL.LU R22, [R1+0x1f8] ;  /* 0x0001f80001167983 */ /* 0x000ee40000300800 */
[----:B------:R-:W3:Y:S01]  /*2e640*/  LDL.LU R23, [R1+0x1fc] ;  /* 0x0001fc0001177983 */ /* 0x000ee20000300800 */
[----:B--2---:R-:W-:Y:S01]  /*2e650*/  HMMA.16816.F32.BF16 R12, R4, R24, R12 ;  /* 0x00000018040c723c */ /* 0x004fe2000004180c */
[----:B------:R-:W-:-:S02]  /*2e660*/  IMAD.MOV.U32 R3, RZ, RZ, R24 ;  /* 0x000000ffff037224 */ /* 0x000fc400078e0018 */
[----:B------:R-:W-:Y:S11]  /*2e670*/  IMAD.MOV.U32 R28, RZ, RZ, R25 ;  /* 0x000000ffff1c7224 */ /* 0x000ff600078e0019 */
[----:B------:R-:W-:Y:S09]  /*2e680*/  @!UPT UIADD3 URZ, URZ, URZ, URZ ;  /* 0x0000003f3f3ff290 */ /* 0x000ff2000fffe03f */
[----:B------:R-:W-:Y:S01]  /*2e690*/  STL.64 [R1+0xf0], R12 ;  /* 0x0000f00c01007387 */ /* 0x000fe20000100a00 */
[----:B------:R0:W-:Y:S03]  /*2e6a0*/  STL.64 [R1+0xf8], R14 ;  /* 0x0000f80e01007387 */ /* 0x0001e60000100a00 */
[----:B0-----:R-:W2:Y:S01]  /*2e6b0*/  LDL.LU.64 R14, [R1+0x1fc0] ;  /* 0x001fc000010e7983 */ /* 0x001ea20000300a00 */
[----:B------:R-:W2:Y:S02]  /*2e6c0*/  LDL.LU.64 R12, [R1+0x1fb8] ;  /* 0x001fb800010c7983 */ /* 0x000ea40000300a00 */
[----:B------:R-:W2:Y:S02]  /*2e6d0*/  LDL.LU.64 R26, [R1+0x1fb0] ;  /* 0x001fb000011a7983 */ /* 0x000ea40000300a00 */
[----:B------:R-:W2:Y:S02]  /*2e6e0*/  LDL.LU.64 R24, [R1+0x1fa8] ;  /* 0x001fa80001187983 */ /* 0x000ea40000300a00 */
[C---:B--2---:R-:W-:Y:S11]  /*2e6f0*/  HMMA.16816.F32.BF16 R12, R4.reuse, R24, R12 ;  /* 0x00000018040c723c */ /* 0x044ff6000004180c */
[----:B------:R-:W-:Y:S11]  /*2e700*/  @!UPT UIADD3 URZ, URZ, URZ, URZ ;  /* 0x0000003f3f3ff290 */ /* 0x000ff6000fffe03f */
[----:B------:R-:W-:Y:S01]  /*2e710*/  @!UPT UIADD3 URZ, URZ, URZ, URZ ;  /* 0x0000003f3f3ff290 */ /* 0x000fe2000fffe03f */
[----:B------:R0:W-:Y:S01]  /*2e720*/  STL.64 [R1+0xd0], R12 ;  /* 0x0000d00c01007387 */ /* 0x0001e20000100a00 */
[----:B------:R-:W-:Y:S03]  /*2e730*/  STL.64 [R1+0xd8], R14 ;  /* 0x0000d80e01007387 */ /* 0x000fe60000100a00 */
[----:B0-----:R-:W4:Y:S01]  /*2e740*/  LDL.LU.64 R12, [R1+0x1fa0] ;  /* 0x001fa000010c7983 */ /* 0x001f220000300a00 */
[----:B------:R-:W-:Y:S02]  /*2e750*/  STL.64 [R1+0x1f28], R26 ;  /* 0x001f281a01007387 */ /* 0x000fe40000100a00 */
[----:B------:R-:W-:Y:S01]  /*2e760*/  STL.64 [R1+0x1f20], R24 ;  /* 0x001f201801007387 */ /* 0x000fe20000100a00 */
[C---:B----4-:R-:W-:Y:S11]  /*2e770*/  HMMA.16816.F32.BF16 R16, R4.reuse, R12, R16 ;  /* 0x0000000c0410723c */ /* 0x050ff60000041810 */
[----:B------:R-:W-:Y:S11]  /*2e780*/  @!UPT UIADD3 URZ, URZ, URZ, URZ ;  /* 0x0000003f3f3ff290 */ /* 0x000ff6000fffe03f */
[----:B------:R-:W-:Y:S01]  /*2e790*/  @!UPT UIADD3 URZ, URZ, URZ, URZ ;  /* 0x0000003f3f3ff290 */ /* 0x000fe2000fffe03f */
[----:B------:R0:W-:Y:S01]  /*2e7a0*/  STL.64 [R1+0xa0], R16 ;  /* 0x0000a01001007387 */ /* 0x0001e20000100a00 */
[----:B------:R3:W-:Y:S03]  /*2e7b0*/  STL.64 [R1+0xa8], R18 ;  /* 0x0000a81201007387 */ /* 0x0007e60000100a00 */
[----:B0-----:R-:W3:Y:S01]  /*2e7c0*/  LDL.LU.64 R16, [R1+0x1f98] ;  /* 0x001f980001107983 */ /* 0x001ee20000300a00 */
[----:B------:R-:W2:Y:S02]  /*2e7d0*/  LDL.LU R15, [R1+0x1f90] ;  /* 0x001f9000010f7983 */ /* 0x000ea40000300800 */
[----:B------:R-:W-:Y:S02]  /*2e7e0*/  IMAD.MOV.U32 R25, RZ, RZ, R2 ;  /* 0x000000ffff197224 */ /* 0x000fe400078e0002 */
[----:B------:R-:W-:Y:S02]  /*2e7f0*/  IMAD.MOV.U32 R2, RZ, RZ, R13 ;  /* 0x000000ffff027224 */ /* 0x000fe400078e000d */
[----:B--2---:R-:W0:Y:S01]  /*2e800*/  LDSM.16.MT88.4 R12, [R15+0x9800] ;  /* 0x009800000f0c783b */ /* 0x004e220000004200 */
[----:B---3--:R-:W-:Y:S03]  /*2e810*/  HMMA.16816.F32.BF16 R16, R4, R16, R20 ;  /* 0x000000100410723c */ /* 0x008fe60000041814 */
[----:B0-----:R-:W-:Y:S01]  /*2e820*/  STL.64 [R1+0x1ed8], R14 ;  /* 0x001ed80e01007387 */ /* 0x001fe20000100a00 */
[----:B------:R0:W-:Y:S03]  /*2e830*/  STL.64 [R1+0x1ed0], R12 ;  /* 0x001ed00c01007387 */ /* 0x0001e60000100a00 */
[----:B0-----:R-:W2:Y:S01]  /*2e840*/  LDL.LU R12, [R1+0x370] ;  /* 0x00037000010c7983 */ /* 0x001ea20000300800 */
[----:B------:R-:W2:Y:S02]  /*2e850*/  LDL.LU R13, [R1+0x374] ;  /* 0x00037400010d7983 */ /* 0x000ea40000300800 */
[----:B------:R-:W2:Y:S02]  /*2e860*/  LDL.LU R14, [R1+0x378] ;  /* 0x00037800010e7983 */ /* 0x000ea40000300800 */
[----:B------:R-:W2:Y:S01]  /*2e870*/  LDL.LU R15, [R1+0x37c] ;  /* 0x00037c00010f7983 */ /* 0x000ea20000300800 */
[----:B------:R-:W3:Y:S01]  /*2e880*/  LDL.LU.64 R22, [R1+0x1f88] ;  /* 0x001f880001167983 */ /* 0x000ee20000300a00 */
[----:B------:R-:W4:Y:S09]  /*2e890*/  LDL.LU.64 R20, [R1+0x1f80] ;  /* 0x001f800001147983 */ /* 0x000f320000300a00 */
[----:B------:R-:W-:Y:S02]  /*2e8a0*/  STL.64 [R1+0x90], R16 ;  /* 0x0000901001007387 */ /* 0x000fe40000100a00 */
[----:B------:R0:W-:Y:S02]  /*2e8b0*/  STL.64 [R1+0x98], R18 ;  /* 0x0000981201007387 */ /* 0x0001e40000100a00 */
[----:B0-----:R-:W2:Y:S01]  /*2e8c0*/  LDL.LU R19, [R1+0x1f7c] ;  /* 0x001f7c0001137983 */ /* 0x001ea20000300800 */
[----:B------:R-:W-:-:S02]  /*2e8d0*/  IMAD.MOV.U32 R24, RZ, RZ, R8 ;  /* 0x000000ffff187224 */ /* 0x000fc400078e0008 */
[----:B------:R-:W-:Y:S01]  /*2e8e0*/  LDSM.16.MT88.4 R8, [R29+0x9000] ;  /* 0x009000001d08783b */ /* 0x000fe20000004200 */
[----:B--2---:R-:W0:Y:S04]  /*2e8f0*/  LDSM.16.MT88.4 R16, [R19+0x9800] ;  /* 0x009800001310783b */ /* 0x004e280000004200 */
[----:B------:R-:W-:Y:S01]  /*2e900*/  HMMA.16816.F32.BF16 R24, R4, R24, R12 ;  /* 0x000000180418723c */ /* 0x000fe2000004180c */
[----:B0-----:R-:W-:Y:S01]  /*2e910*/  STL.64 [R1+0x1e58], R18 ;  /* 0x001e581201007387 */ /* 0x001fe20000100a00 */
[----:B------:R0:W-:Y:S03]  /*2e920*/  STL.64 [R1+0x1e50], R16 ;  /* 0x001e501001007387 */ /* 0x0001e60000100a00 */
[----:B0-----:R-:W2:Y:S01]  /*2e930*/  LDL.LU.64 R16, [R1+0x100] ;  /* 0x0001000001107983 */ /* 0x001ea20000300a00 */
[----:B------:R-:W2:Y:S02]  /*2e940*/  LDL.LU.64 R18, [R1+0x108] ;  /* 0x0001080001127983 */ /* 0x000ea40000300a00 */
[----:B------:R-:W2:Y:S11]  /*2e950*/  LDL.LU R12, [R1+0x260] ;  /* 0x00026000010c7983 */ /* 0x000eb60000300800 */
[----:B------:R-:W-:Y:S04]  /*2e960*/  @!UPT UIADD3 URZ, URZ, URZ, URZ ;  /* 0x0000003f3f3ff290 */ /* 0x000fe8000fffe03f */
[----:B------:R0:W-:Y:S01]  /*2e970*/  STL.64 [R1+0x80], R24 ;  /* 0x0000801801007387 */ /* 0x0001e20000100a00 */
[----:B------:R1:W-:Y:S01]  /*2e980*/  STL.64 [R1+0x88], R26 ;  /* 0x0000881a01007387 */ /* 0x0003e20000100a00 */
[----:B------:R-:W2:Y:S02]  /*2e990*/  LDL.LU R13, [R1+0x264] ;  /* 0x00026400010d7983 */ /* 0x000ea40000300800 */
[----:B------:R-:W2:Y:S02]  /*2e9a0*/  LDL.LU R14, [R1+0x268] ;  /* 0x00026800010e7983 */ /* 0x000ea40000300800 */
[----:B------:R-:W-:Y:S02]  /*2e9b0*/  IMAD.MOV.U32 R15, RZ, RZ, R0 ;  /* 0x000000ffff0f7224 */ /* 0x000fe400078e0000 */
[----:B------:R-:W3:Y:S04]  /*2e9c0*/  LDL.LU R0, [R1+0x1f78] ;  /* 0x001f780001007983 */ /* 0x000ee80000300800 */
[----:B--2---:R-:W-:Y:S01]  /*2e9d0*/  STL.64 [R1+0x1f38], R14 ;  /* 0x001f380e01007387 */ /* 0x004fe20000100a00 */
[----:B------:R3:W-:Y:S02]  /*2e9e0*/  STL.64 [R1+0x1f30], R12 ;  /* 0x001f300c01007387 */ /* 0x0007e40000100a00 */
[----:B0-----:R-:W2:Y:S02]  /*2e9f0*/  LDL.LU R24, [R1+0x270] ;  /* 0x0002700001187983 */ /* 0x001ea40000300800 */
[----:B------:R-:W2:Y:S01]  /*2ea00*/  LDL.LU R25, [R1+0x274] ;  /* 0x0002740001197983 */ /* 0x000ea20000300800 */
[----:B-1----:R-:W2:Y:S01]  /*2ea10*/  LDL.LU R26, [R1+0x278] ;  /* 0x00027800011a7983 */ /* 0x002ea20000300800 */
[----:B------:R-:W2:Y:S02]  /*2ea20*/  LDL.LU R27, [R1+0x27c] ;  /* 0x00027c00011b7983 */ /* 0x000ea40000300800 */
[----:B---3--:R-:W-:-:S02]  /*2ea30*/  IMAD.MOV.U32 R12, RZ, RZ, R23 ;  /* 0x000000ffff0c7224 */ /* 0x008fc400078e0017 */
[----:B------:R-:W-:Y:S01]  /*2ea40*/  IMAD.MOV.U32 R13, RZ, RZ, R22 ;  /* 0x000000ffff0d7224 */ /* 0x000fe200078e0016 */
[----:B--2---:R-:W-:Y:S01]  /*2ea50*/  STL.64 [R1+0x1f48], R26 ;  /* 0x001f481a01007387 */ /* 0x004fe20000100a00 */
[----:B------:R0:W-:Y:S03]  /*2ea60*/  STL.64 [R1+0x1f40], R24 ;  /* 0x001f401801007387 */ /* 0x0001e60000100a00 */
[----:B------:R4:W-:Y:S01]  /*2ea70*/  STL.64 [R1+0x1f50], R12 ;  /* 0x001f500c01007387 */ /* 0x0009e20000100a00 */
[----:B0-----:R-:W2:Y:S01]  /*2ea80*/  LDL.LU R24, [R1+0x280] ;  /* 0x0002800001187983 */ /* 0x001ea20000300800 */
[----:B------:R-:W2:Y:S02]  /*2ea90*/  LDL.LU R25, [R1+0x284] ;  /* 0x0002840001197983 */ /* 0x000ea40000300800 */
[----:B------:R-:W3:Y:S02]  /*2eaa0*/  LDL.LU R26, [R1+0x288] ;  /* 0x00028800011a7983 */ /* 0x000ee40000300800 */
[----:B------:R-:W-:-:S02]  /*2eab0*/  IMAD.MOV.U32 R27, RZ, RZ, R0 ;  /* 0x000000ffff1b7224 */ /* 0x000fc400078e0000 */
[----:B------:R-:W2:Y:S01]  /*2eac0*/  LDL.LU R0, [R1+0x1f74] ;  /* 0x001f740001007983 */ /* 0x000ea20000300800 */
[----:B----4-:R-:W-:Y:S02]  /*2ead0*/  IMAD.MOV.U32 R12, RZ, RZ, R21 ;  /* 0x000000ffff0c7224 */ /* 0x010fe400078e0015 */
[----:B------:R-:W-:Y:S02]  /*2eae0*/  IMAD.MOV.U32 R13, RZ, RZ, R20 ;  /* 0x000000ffff0d7224 */ /* 0x000fe400078e0014 */
[----:B--2---:R-:W0:Y:S04]  /*2eaf0*/  LDSM.16.MT88.4 R20, [R0+0x9800] ;  /* 0x009800000014783b */ /* 0x004e280000004200 */
[----:B---3--:R-:W-:Y:S01]  /*2eb00*/  STL.64 [R1+0x1f60], R26 ;  /* 0x001f601a01007387 */ /* 0x008fe20000100a00 */
[----:B------:R1:W-:Y:S03]  /*2eb10*/  STL.64 [R1+0x1f58], R24 ;  /* 0x001f581801007387 */ /* 0x0003e60000100a00 */
[----:B-1----:R-:W2:Y:S01]  /*2eb20*/  LDL.LU R24, [R1+0x350] ;  /* 0x0003500001187983 */ /* 0x002ea20000300800 */
[----:B------:R-:W2:Y:S02]  /*2eb30*/  LDL.LU R25, [R1+0x354] ;  /* 0x0003540001197983 */ /* 0x000ea40000300800 */
[----:B------:R-:W2:Y:S02]  /*2eb40*/  LDL.LU R26, [R1+0x358] ;  /* 0x00035800011a7983 */ /* 0x000ea40000300800 */
[----:B------:R-:W2:Y:S01]  /*2eb50*/  LDL.LU R27, [R1+0x35c] ;  /* 0x00035c00011b7983 */ /* 0x000ea20000300800 */
[----:B0-----:R-:W-:Y:S01]  /*2eb60*/  STL.64 [R1+0x1dd0], R22 ;  /* 0x001dd01601007387 */ /* 0x001fe20000100a00 */
[----:B------:R0:W-:Y:S03]  /*2eb70*/  STL.64 [R1+0x1dc8], R20 ;  /* 0x001dc81401007387 */ /* 0x0001e60000100a00 */
[----:B0-----:R-:W3:Y:S01]  /*2eb80*/  LDL.LU.64 R20, [R1+0xe0] ;  /* 0x0000e00001147983 */ /* 0x001ee20000300a00 */
[----:B------:R-:W4:Y:S03]  /*2eb90*/  LDL.LU.64 R22, [R1+0xe8] ;  /* 0x0000e80001167983 */ /* 0x000f260000300a00 */
[----:B----4-:R-:W-:Y:S01]  /*2eba0*/  STL.64 [R1+0x1ef8], R22 ;  /* 0x001ef81601007387 */ /* 0x010fe20000100a00 */
[----:B---3--:R0:W-:Y:S03]  /*2ebb0*/  STL.64 [R1+0x1ef0], R20 ;  /* 0x001ef01401007387 */ /* 0x0081e60000100a00 */
[----:B0-----:R-:W3:Y:S01]  /*2ebc0*/  LDL.LU R20, [R1+0x360] ;  /* 0x0003600001147983 */ /* 0x001ee20000300800 */
[----:B------:R-:W3:Y:S02]  /*2ebd0*/  LDL.LU R21, [R1+0x364] ;  /* 0x0003640001157983 */ /* 0x000ee40000300800 */
[----:B------:R-:W3:Y:S02]  /*2ebe0*/  LDL.LU R22, [R1+0x368] ;  /* 0x0003680001167983 */ /* 0x000ee40000300800 */
[----:B------:R-:W3:Y:S01]  /*2ebf0*/  LDL.LU R23, [R1+0x36c] ;  /* 0x00036c0001177983 */ /* 0x000ee20000300800 */
[----:B------:R-:W-:Y:S01]  /*2ec00*/  STL [R1+0x1c80], R0 ;  /* 0x001c800001007387 */ /* 0x000fe20000100800 */
[----:B---3--:R-:W-:Y:S03]  /*2ec10*/  HMMA.16816.F32.BF16 R4, R4, R16, R20 ;  /* 0x000000100404723c */ /* 0x008fe60000041814 */
[----:B------:R-:W3:Y:S11]  /*2ec20*/  LDL.LU R20, [R1+0x240] ;  /* 0x0002400001147983 */ /* 0x000ef60000300800 */
[----:B------:R-:W-:Y:S09]  /*2ec30*/  @!UPT UIADD3 URZ, URZ, URZ, URZ ;  /* 0x0000003f3f3ff290 */ /* 0x000ff2000fffe03f */
[----:B------:R-:W-:Y:S01]  /*2ec40*/  STL.64 [R1+0x70], R4 ;  /* 0x0000700401007387 */ /* 0x000fe20000100a00 */
[----:B------:R-:W-:Y:S02]  /*2ec50*/  STL.64 [R1+0x78], R6 ;  /* 0x0000780601007387 */ /* 0x000fe40000100a00 */
[----:B------:R-:W3:Y:S02]  /*2ec60*/  LDL.LU R21, [R1+0x244] ;  /* 0x0002440001157983 */ /* 0x000ee40000300800 */
[----:B------:R-:W4:Y:S01]  /*2ec70*/  LDL.LU R22, [R1+0x248] ;  /* 0x0002480001167983 */ /* 0x000f220000300800 */
[----:B------:R-:W4:Y:S04]  /*2ec80*/  LDL.LU R23, [R1+0x24c] ;  /* 0x00024c0001177983 */ /* 0x000f280000300800 */
[----:B------:R-:W0:Y:S01]  /*2ec90*/  LDSM.16.MT88.4 R4, [R29+0x9800] ;  /* 0x009800001d04783b */ /* 0x000e220000004200 */
[----:B--2---:R-:W-:Y:S03]  /*2eca0*/  HMMA.16816.F32.BF16 R12, R8, R12, R24 ;  /* 0x0000000c080c723c */ /* 0x004fe60000041818 */
[----:B----4-:R-:W-:Y:S01]  /*2ecb0*/  STL.64 [R1+0x1f08], R22 ;  /* 0x001f081601007387 */ /* 0x010fe20000100a00 */
[----:B---3--:R1:W-:Y:S03]  /*2ecc0*/  STL.64 [R1+0x1f00], R20 ;  /* 0x001f001401007387 */ /* 0x0083e60000100a00 */
[----:B-1----:R-:W2:Y:S01]  /*2ecd0*/  LDL.LU R20, [R1+0xc0] ;  /* 0x0000c00001147983 */ /* 0x002ea20000300800 */
[----:B------:R-:W-:-:S02]  /*2ece0*/  IMAD.MOV.U32 R21, RZ, RZ, R2 ;  /* 0x000000ffff157224 */ /* 0x000fc400078e0002 */
[----:B------:R-:W3:Y:S02]  /*2ecf0*/  LDL.LU R2, [R1+0x1f70] ;  /* 0x001f700001027983 */ /* 0x000ee40000300800 */
[----:B------:R-:W-:Y:S01]  /*2ed00*/  STL.64 [R1+0x1ee8], R18 ;  /* 0x001ee81201007387 */ /* 0x000fe20000100a00 */
[----:B------:R1:W-:Y:S02]  /*2ed10*/  STL.64 [R1+0x1ee0], R16 ;  /* 0x001ee01001007387 */ /* 0x0003e40000100a00 */
[----:B-1----:R-:W-:Y:S02]  /*2ed20*/  IMAD.MOV.U32 R16, RZ, RZ, R3 ;  /* 0x000000ffff107224 */ /* 0x002fe400078e0003 */
[----:B------:R-:W-:Y:S01]  /*2ed30*/  IMAD.MOV.U32 R17, RZ, RZ, R28 ;  /* 0x000000ffff117224 */ /* 0x000fe200078e001c */
[----:B------:R-:W4:Y:S01]  /*2ed40*/  LDL.LU R3, [R1+0x1f6c] ;  /* 0x001f6c0001037983 */ /* 0x000f220000300800 */
[----:B------:R-:W2:Y:S02]  /*2ed50*/  LDL.LU R28, [R1+0x1f68] ;  /* 0x001f6800011c7983 */ /* 0x000ea40000300800 */
[----:B0-----:R-:W-:Y:S02]  /*2ed60*/  STL.64 [R1+0x1d38], R6 ;  /* 0x001d380601007387 */ /* 0x001fe40000100a00 */
[----:B------:R0:W-:Y:S02]  /*2ed70*/  STL.64 [R1+0x1d30], R4 ;  /* 0x001d300401007387 */ /* 0x0001e40000100a00 */
[----:B0-----:R-:W2:Y:S01]  /*2ed80*/  LDL.LU.64 R4, [R1+0xb0] ;  /* 0x0000b00001047983 */ /* 0x001ea20000300a00 */
[----:B------:R-:W2:Y:S03]  /*2ed90*/  LDL.64 R6, [R1+0xb8] ;  /* 0x0000b80001067983 */ /* 0x000ea60000100a00 */
[----:B--2---:R-:W-:Y:S01]  /*2eda0*/  STL.64 [R1+0x1f18], R6 ;  /* 0x001f180601007387 */ /* 0x004fe20000100a00 */
[----:B------:R0:W-:Y:S03]  /*2edb0*/  STL.64 [R1+0x1f10], R4 ;  /* 0x001f100401007387 */ /* 0x0001e60000100a00 */
[----:B0-----:R-:W2:Y:S01]  /*2edc0*/  LDL.LU R4, [R1+0x250] ;  /* 0x0002500001047983 */ /* 0x001ea20000300800 */
[----:B------:R-:W2:Y:S02]  /*2edd0*/  LDL.LU R5, [R1+0x254] ;  /* 0x0002540001057983 */ /* 0x000ea40000300800 */
[----:B------:R-:W2:Y:S02]  /*2ede0*/  LDL.LU R6, [R1+0x258] ;  /* 0x0002580001067983 */ /* 0x000ea40000300800 */
[----:B------:R-:W2:Y:S01]  /*2edf0*/  LDL.LU R7, [R1+0x25c] ;  /* 0x00025c0001077983 */ /* 0x000ea20000300800 */
[----:B------:R-:W-:Y:S01]  /*2ee00*/  STL [R1+0x1c44], R29 ;  /* 0x001c441d01007387 */ /* 0x000fe20000100800 */
[----:B------:R-:W2:Y:S02]  /*2ee10*/  LDL.LU.64 R26, [R1+0x1f60] ;  /* 0x001f6000011a7983 */ /* 0x000ea40000300a00 */
[----:B------:R-:W2:Y:S02]  /*2ee20*/  LDL.LU.64 R24, [R1+0x1f58] ;  /* 0x001f580001187983 */ /* 0x000ea40000300a00 */
[----:B------:R0:W-:Y:S01]  /*2ee30*/  STL.64 [R1+0x60], R12 ;  /* 0x0000600c01007387 */ /* 0x0001e20000100a00 */
[----:B------:R2:W-:Y:S04]  /*2ee40*/  STL.64 [R1+0x68], R14 ;  /* 0x0000680e01007387 */ /* 0x0005e80000100a00 */
[----:B0-----:R-:W2:Y:S02]  /*2ee50*/  LDL.LU.64 R12, [R1+0x1f50] ;  /* 0x001f5000010c7983 */ /* 0x001ea40000300a00 */
[C---:B--2---:R-:W-:Y:S02]  /*2ee60*/  HMMA.16816.F32.BF16 R12, R8.reuse, R12, R24 ;  /* 0x0000000c080c723c */ /* 0x044fe40000041818 */
[----:B------:R-:W2:Y:S01]  /*2ee70*/  LDL.LU.64 R26, [R1+0x1f48] ;  /* 0x001f4800011a7983 */ /* 0x000ea20000300a00 */
[----:B------:R-:W2:Y:S11]  /*2ee80*/  LDL.LU.64 R24, [R1+0x1f40] ;  /* 0x001f400001187983 */ /* 0x000eb60000300a00 */
[----:B------:R-:W-:Y:S09]  /*2ee90*/  @!UPT UIADD3 URZ, URZ, URZ, URZ ;  /* 0x0000003f3f3ff290 */ /* 0x000ff2000fffe03f */
[----:B------:R-:W-:Y:S01]  /*2eea0*/  STL.64 [R1+0x50], R12 ;  /* 0x0000500c01007387 */ /* 0x000fe20000100a00 */
[----:B------:R0:W-:Y:S03]  /*2eeb0*/  STL.64 [R1+0x58], R14 ;  /* 0x0000580e01007387 */ /* 0x0001e60000100a00 */
[----:B0-----:R-:W3:Y:S01]  /*2eec0*/  LDL.LU.64 R14, [R1+0x1f38] ;  /* 0x001f3800010e7983 */ /* 0x001ee20000300a00 */
[----:B------:R-:W3:Y:S01]  /*2eed0*/  LDL.LU.64 R12, [R1+0x1f30] ;  /* 0x001f3000010c7983 */ /* 0x000ee20000300a00 */
[C---:B--2---:R-:W-:Y:S02]  /*2eee0*/  HMMA.16816.F32.BF16 R16, R8.reuse, R16, R24 ;  /* 0x000000100810723c */ /* 0x044fe40000041818 */
[----:B------:R-:W2:Y:S01]  /*2eef0*/  LDL.LU.64 R26, [R1+0x1f28] ;  /* 0x001f2800011a7983 */ /* 0x000ea20000300a00 */
[----:B------:R-:W3:Y:S11]  /*2ef00*/  LDL.LU.64 R24, [R1+0x1f20] ;  /* 0x001f200001187983 */ /* 0x000ef60000300a00 */
[----:B------:R-:W-:Y:S09]  /*2ef10*/  @!UPT UIADD3 URZ, URZ, URZ, URZ ;  /* 0x0000003f3f3ff290 */ /* 0x000ff2000fffe03f */
[----:B------:R-:W-:Y:S01]  /*2ef20*/  STL.64 [R1+0x40], R16 ;  /* 0x0000401001007387 */ /* 0x000fe20000100a00 */
[----:B------:R-:W-:Y:S01]  /*2ef30*/  STL.64 [R1+0x48], R18 ;  /* 0x0000481201007387 */ /* 0x000fe20000100a00 */
[C---:B---3--:R-:W-:Y:S11]  /*2ef40*/  HMMA.16816.F32.BF16 R12, R8.reuse, R24, R12 ;  /* 0x00000018080c723c */ /* 0x048ff6000004180c */
[----:B------:R-:W-:Y:S11]  /*2ef50*/  @!UPT UIADD3 URZ, URZ, URZ, URZ ;  /* 0x0000003f3f3ff290 */ /* 0x000ff6000fffe03f */
[----:B------:R-:W-:Y:S02]  /*2ef60*/  @!UPT UIADD3 URZ, URZ, URZ, URZ ;  /* 0x0000003f3f3ff290 */ /* 0x000fe4000fffe03f */
[----:B------:R-:W-:Y:S02]  /*2ef70*/  IMAD.MOV.U32 R25, RZ, RZ, R14 ;  /* 0x000000ffff197224 */ /* 0x000fe400078e000e */
[----:B------:R-:W-:Y:S01]  /*2ef80*/  IMAD.MOV.U32 R24, RZ, RZ, R15 ;  /* 0x000000ffff187224 */ /* 0x000fe200078e000f */
[----:B------:R-:W-:Y:S01]  /*2ef90*/  STL.64 [R1+0x30], R12 ;  /* 0x0000300c01007387 */ /* 0x000fe20000100a00 */
[----:B--2---:R-:W-:Y:S03]  /*2efa0*/  STL.64 [R1+0x1e90], R26 ;  /* 0x001e901a01007387 */ /* 0x004fe60000100a00 */
[----:B------:R0:W-:Y:S04]  /*2efb0*/  STL.64 [R1+0x1e88], R24 ;  /* 0x001e881801007387 */ /* 0x0001e80000100a00 */
[----:B0-----:R-:W2:Y:S01]  /*2efc0*/  LDL.LU R24, [R1+0x2c0] ;  /* 0x0002c00001187983 */ /* 0x001ea20000300800 */
[----:B------:R-:W2:Y:S02]  /*2efd0*/  LDL.LU R25, [R1+0x2c4] ;  /* 0x0002c40001197983 */ /* 0x000ea40000300800 */
[----:B------:R-:W3:Y:S02]  /*2efe0*/  LDL.LU R26, [R1+0x2c8] ;  /* 0x0002c800011a7983 */ /* 0x000ee40000300800 */
[----:B------:R-:W3:Y:S01]  /*2eff0*/  LDL.LU R27, [R1+0x2cc] ;  /* 0x0002cc00011b7983 */ /* 0x000ee20000300800 */
[C---:B------:R-:W-:Y:S01]  /*2f000*/  HMMA.16816.F32.BF16 R20, R8.reuse, R20, R4 ;  /* 0x000000140814723c */ /* 0x040fe20000041804 */
[----:B---3--:R0:W-:Y:S01]  /*2f010*/  STL.64 [R1+0x1ea0], R26 ;  /* 0x001ea01a01007387 */ /* 0x0081e20000100a00 */
[----:B--2---:R-:W-:Y:S03]  /*2f020*/  STL.64 [R1+0x1e98], R24 ;  /* 0x001e981801007387 */ /* 0x004fe60000100a00 */
[----:B0-----:R-:W2:Y:S04]  /*2f030*/  LDL R26, [R1+0x18] ;  /* 0x00001800011a7983 */ /* 0x001ea80000100800 */
[----:B------:R-:W2:Y:S01]  /*2f040*/  LDL R27, [R1+0x1c] ;  /* 0x00001c00011b7983 */ /* 0x000ea20000100800 */
[----:B------:R-:W3:Y:S02]  /*2f050*/  LDL.LU R16, [R1+0x230] ;  /* 0x0002300001107983 */ /* 0x000ee40000300800 */
[----:B------:R-:W3:Y:S02]  /*2f060*/  LDL.LU R17, [R1+0x234] ;  /* 0x0002340001117983 */ /* 0x000ee40000300800 */
[----:B------:R-:W3:Y:S01]  /*2f070*/  LDL.LU R18, [R1+0x238] ;  /* 0x0002380001127983 */ /* 0x000ee20000300800 */
[----:B------:R-:W3:Y:S01]  /*2f080*/  LDL.LU R19, [R1+0x23c] ;  /* 0x00023c0001137983 */ /* 0x000ee20000300800 */
[----:B------:R-:W3:Y:S02]  /*2f090*/  LDL.LU R12, [R1+0x210] ;  /* 0x00021000010c7983 */ /* 0x000ee40000300800 */
[----:B------:R-:W3:Y:S02]  /*2f0a0*/  LDL.LU R13, [R1+0x214] ;  /* 0x00021400010d7983 */ /* 0x000ee40000300800 */
[----:B------:R-:W3:Y:S01]  /*2f0b0*/  LDL.LU R14, [R1+0x218] ;  /* 0x00021800010e7983 */ /* 0x000ee20000300800 */
[----:B------:R-:W3:Y:S04]  /*2f0c0*/  LDL.LU R15, [R1+0x21c] ;  /* 0x00021c00010f7983 */ /* 0x000ee80000300800 */
[----:B--2---:R0:W-:Y:S04]  /*2f0d0*/  STL.64 [R1+0x1eb8], R26 ;  /* 0x001eb81a01007387 */ /* 0x0041e80000100a00 */
[----:B0-----:R-:W2:Y:S01]  /*2f0e0*/  LDL.64 R26, [R1+0x28] ;  /* 0x00002800011a7983 */ /* 0x001ea20000100a00 */
[----:B------:R-:W2:Y:S02]  /*2f0f0*/  LDL.LU.64 R6, [R1+0x1f18] ;  /* 0x001f180001067983 */ /* 0x000ea40000300a00 */
[----:B------:R-:W2:Y:S02]  /*2f100*/  LDL.LU.64 R4, [R1+0x1f10] ;  /* 0x001f100001047983 */ /* 0x000ea40000300a00 */
[----:B------:R-:W-:Y:S01]  /*2f110*/  STL.64 [R1+0x120], R20 ;  /* 0x0001201401007387 */ /* 0x000fe20000100a00 */
[----:B------:R0:W-:Y:S04]  /*2f120*/  STL.64 [R1+0x128], R22 ;  /* 0x0001281601007387 */ /* 0x0001e80000100a00 */
[----:B0-----:R-:W2:Y:S01]  /*2f130*/  LDL.LU.64 R22, [R1+0x1f08] ;  /* 0x001f080001167983 */ /* 0x001ea20000300a00 */
[----:B------:R-:W2:Y:S02]  /*2f140*/  LDL.LU.64 R20, [R1+0x1f00] ;  /* 0x001f000001147983 */ /* 0x000ea40000300a00 */
[C---:B--2---:R-:W-:Y:S11]  /*2f150*/  HMMA.16816.F32.BF16 R20, R8.reuse, R4, R20 ;  /* 0x000000040814723c */ /* 0x044ff60000041814 */
[----:B------:R-:W-:Y:S11]  /*2f160*/  @!UPT UIADD3 URZ, URZ, URZ, URZ ;  /* 0x0000003f3f3ff290 */ /* 0x000ff6000fffe03f */
[----:B------:R-:W-:Y:S01]  /*2f170*/  @!UPT UIADD3 URZ, URZ, URZ, URZ ;  /* 0x0000003f3f3ff290 */ /* 0x000fe2000fffe03f */
[----:B------:R-:W-:Y:S01]  /*2f180*/  STL.64 [R1+0x140], R20 ;  /* 0x0001401401007387 */ /* 0x000fe20000100a00 */
[----:B------:R0:W-:Y:S03]  /*2f190*/  STL.64 [R1+0x148], R22 ;  /* 0x0001481601007387 */ /* 0x0001e60000100a00 */
[----:B0-----:R-:W2:Y:S01]  /*2f1a0*/  LDL.LU.64 R22, [R1+0x1ef8] ;  /* 0x001ef80001167983 */ /* 0x001ea20000300a00 */
[----:B------:R-:W3:Y:S02]  /*2f1b0*/  LDL.LU.64 R20, [R1+0x1ef0] ;  /* 0x001ef00001147983 */ /* 0x000ee40000300a00 */
[----:B------:R0:W-:Y:S02]  /*2f1c0*/  STL.64 [R1+0x1e68], R6 ;  /* 0x001e680601007387 */ /* 0x0001e40000100a00 */
[----:B------:R-:W2:Y:S01]  /*2f1d0*/  LDL.LU R4, [R1+0x2f0] ;  /* 0x0002f00001047983 */ /* 0x000ea20000300800 */
[----:B------:R-:W2:Y:S04]  /*2f1e0*/  LDL.LU R5, [R1+0x2f4] ;  /* 0x0002f40001057983 */ /* 0x000ea80000300800 */
[----:B0-----:R-:W2:Y:S01]  /*2f1f0*/  LDL.LU R6, [R1+0x2f8] ;  /* 0x0002f80001067983 */ /* 0x001ea20000300800 */
[----:B------:R-:W2:Y:S03]  /*2f200*/  LDL.LU R7, [R1+0x2fc] ;  /* 0x0002fc0001077983 */ /* 0x000ea60000300800 */
[----:B--2---:R-:W-:Y:S01]  /*2f210*/  STL.64 [R1+0x1e80], R6 ;  /* 0x001e800601007387 */ /* 0x004fe20000100a00 */
[----:B------:R0:W-:Y:S03]  /*2f220*/  STL.64 [R1+0x1e78], R4 ;  /* 0x001e780401007387 */ /* 0x0001e60000100a00 */
[----:B0-----:R-:W2:Y:S01]  /*2f230*/  LDL.LU R4, [R1+0x2d0] ;  /* 0x0002d00001047983 */ /* 0x001ea20000300800 */
[----:B------:R-:W2:Y:S02]  /*2f240*/  LDL.LU R5, [R1+0x2d4] ;  /* 0x0002d40001057983 */ /* 0x000ea40000300800 */
[----:B------:R-:W2:Y:S02]  /*2f250*/  LDL.LU R6, [R1+0x2d8] ;  /* 0x0002d80001067983 */ /* 0x000ea40000300800 */
[----:B------:R-:W2:Y:S01]  /*2f260*/  LDL.LU R7, [R1+0x2dc] ;  /* 0x0002dc0001077983 */ /* 0x000ea20000300800 */
[C---:B---3--:R-:W-:Y:S01]  /*2f270*/  HMMA.16816.F32.BF16 R16, R8.reuse, R20, R16 ;  /* 0x000000140810723c */ /* 0x048fe20000041810 */
[----:B--2---:R-:W-:Y:S01]  /*2f280*/  STL.64 [R1+0x1eb0], R6 ;  /* 0x001eb00601007387 */ /* 0x004fe20000100a00 */
[----:B------:R0:W-:Y:S03]  /*2f290*/  STL.64 [R1+0x1ea8], R4 ;  /* 0x001ea80401007387 */ /* 0x0001e60000100a00 */
        /* <DEDUP_REMOVED lines=8> */
[----:B------:R-:W2:Y:S02]  /*2f320*/  LDL.LU R6, [R1+0x228] ;  /* 0x0002280001067983 */ /* 0x000ea40000300800 */
[----:B------:R-:W2:Y:S02]  /*2f330*/  LDL.LU R7, [R1+0x22c] ;  /* 0x00022c0001077983 */ /* 0x000ea40000300800 */
[----:B------:R-:W-:Y:S01]  /*2f340*/  STL.64 [R1+0x170], R16 ;  /* 0x0001701001007387 */ /* 0x000fe20000100a00 */
[----:B------:R0:W-:Y:S03]  /*2f350*/  STL.64 [R1+0x178], R18 ;  /* 0x0001781201007387 */ /* 0x0001e60000100a00 */
[----:B0-----:R-:W3:Y:S01]  /*2f360*/  LDL.LU.64 R18, [R1+0x1ee8] ;  /* 0x001ee80001127983 */ /* 0x001ee20000300a00 */
[----:B------:R-:W2:Y:S02]  /*2f370*/  LDL.LU.64 R16, [R1+0x1ee0] ;  /* 0x001ee00001107983 */ /* 0x000ea40000300a00 */
[----:B------:R0:W-:Y:S02]  /*2f380*/  STL.64 [R1+0x1e70], R22 ;  /* 0x001e701601007387 */ /* 0x0001e40000100a00 */
[----:B0-----:R-:W3:Y:S01]  /*2f390*/  LDL.64 R22, [R1+0xc8] ;  /* 0x0000c80001167983 */ /* 0x001ee20000100a00 */
[----:B--2---:R-:W-:Y:S03]  /*2f3a0*/  HMMA.16816.F32.BF16 R8, R8, R16, R12 ;  /* 0x000000100808723c */ /* 0x004fe6000004180c */
[----:B------:R-:W2:Y:S01]  /*2f3b0*/  LDL.LU.64 R14, [R1+0x1ed8] ;  /* 0x001ed800010e7983 */ /* 0x000ea20000300a00 */
[----:B------:R-:W2:Y:S11]  /*2f3c0*/  LDL.LU.64 R12, [R1+0x1ed0] ;  /* 0x001ed000010c7983 */ /* 0x000eb60000300a00 */
[----:B------:R-:W-:Y:S08]  /*2f3d0*/  @!UPT UIADD3 URZ, URZ, URZ, URZ ;  /* 0x0000003f3f3ff290 */ /* 0x000ff0000fffe03f */
[----:B------:R-:W-:Y:S01]  /*2f3e0*/  STL.64 [R1+0x190], R8 ;  /* 0x0001900801007387 */ /* 0x000fe20000100a00 */
[----:B------:R0:W-:Y:S03]  /*2f3f0*/  STL.64 [R1+0x198], R10 ;  /* 0x0001980a01007387 */ /* 0x0001e60000100a00 */
[----:B0-----:R-:W3:Y:S04]  /*2f400*/  LDL R10, [R1+0x8] ;  /* 0x00000800010a7983 */ /* 0x001ee80000100800 */
[----:B------:R-:W3:Y:S01]  /*2f410*/  LDL R11, [R1+0xc] ;  /* 0x00000c00010b7983 */ /* 0x000ee20000100800 */
[----:B------:R-:W-:Y:S02]  /*2f420*/  IMAD.MOV.U32 R9, RZ, RZ, R26 ;  /* 0x000000ffff097224 */ /* 0x000fe400078e001a */
[----:B------:R-:W-:Y:S01]  /*2f430*/  IMAD.MOV.U32 R8, RZ, RZ, R27 ;  /* 0x000000ffff087224 */ /* 0x000fe200078e001b */
[C---:B--2---:R-:W-:Y:S11]  /*2f440*/  HMMA.16816.F32.BF16 R4, R12.reuse, R26, R4 ;  /* 0x0000001a0c04723c */ /* 0x044ff60000041804 */
[----:B------:R-:W-:Y:S11]  /*2f450*/  @!UPT UIADD3 URZ, URZ, URZ, URZ ;  /* 0x0000003f3f3ff290 */ /* 0x000ff6000fffe03f */
[----:B------:R-:W-:Y:S01]  /*2f460*/  @!UPT UIADD3 URZ, URZ, URZ, URZ ;  /* 0x0000003f3f3ff290 */ /* 0x000fe2000fffe03f */
[----:B------:R-:W-:Y:S01]  /*2f470*/  STL.64 [R1+0x1f0], R4 ;  /* 0x0001f00401007387 */ /* 0x000fe20000100a00 */
[----:B------:R0:W-:Y:S03]  /*2f480*/  STL.64 [R1+0x1f8], R6 ;  /* 0x0001f80601007387 */ /* 0x0001e60000100a00 */
[----:B0-----:R-:W2:Y:S01]  /*2f490*/  LDL.LU.64 R6, [R1+0x1ec8] ;  /* 0x001ec80001067983 */ /* 0x001ea20000300a00 */
[----:B------:R-:W2:Y:S02]  /*2f4a0*/  LDL.LU.64 R4, [R1+0x1ec0] ;  /* 0x001ec00001047983 */ /* 0x000ea40000300a00 */
[----:B------:R-:W2:Y:S02]  /*2f4b0*/  LDL.LU.64 R26, [R1+0x1eb8] ;  /* 0x001eb800011a7983 */ /* 0x000ea40000300a00 */
[C---:B--2---:R-:W-:Y:S01]  /*2f4c0*/  HMMA.16816.F32.BF16 R24, R12.reuse, R26, R4 ;  /* 0x0000001a0c18723c */ /* 0x044fe20000041804 */
[----:B------:R-:W2:Y:S01]  /*2f4d0*/  LDL.LU.64 R6, [R1+0x1eb0] ;  /* 0x001eb00001067983 */ /* 0x000ea20000300a00 */
[----:B------:R-:W2:Y:S11]  /*2f4e0*/  LDL.LU.64 R4, [R1+0x1ea8] ;  /* 0x001ea80001047983 */ /* 0x000eb60000300a00 */
[----:B------:R-:W-:Y:S10]  /*2f4f0*/  @!UPT UIADD3 URZ, URZ, URZ, URZ ;  /* 0x0000003f3f3ff290 */ /* 0x000ff4000fffe03f */
[----:B------:R-:W-:Y:S01]  /*2f500*/  STL.64 [R1+0x210], R24 ;  /* 0x0002101801007387 */ /* 0x000fe20000100a00 */
[----:B------:R0:W-:Y:S03]  /*2f510*/  STL.64 [R1+0x218], R26 ;  /* 0x0002181a01007387 */ /* 0x0001e60000100a00 */
[----:B0-----:R-:W3:Y:S01]  /*2f520*/  LDL.LU.64 R26, [R1+0x1ea0] ;  /* 0x001ea000011a7983 */ /* 0x001ee20000300a00 */
[----:B------:R-:W3:Y:S02]  /*2f530*/  LDL.LU.64 R24, [R1+0x1e98] ;  /* 0x001e980001187983 */ /* 0x000ee40000300a00 */
[C---:B---3--:R-:W-:Y:S11]  /*2f540*/  HMMA.16816.F32.BF16 R24, R12.reuse, R10, R24 ;  /* 0x0000000a0c18723c */ /* 0x048ff60000041818 */
[----:B------:R-:W-:Y:S11]  /*2f550*/  @!UPT UIADD3 URZ, URZ, URZ, URZ ;  /* 0x0000003f3f3ff290 */ /* 0x000ff6000fffe03f */
[----:B------:R-:W-:Y:S01]  /*2f560*/  @!UPT UIADD3 URZ, URZ, URZ, URZ ;  /* 0x0000003f3f3ff290 */ /* 0x000fe2000fffe03f */
[----:B------:R-:W-:Y:S01]  /*2f570*/  STL.64 [R1+0x220], R24 ;  /* 0x0002201801007387 */ /* 0x000fe20000100a00 */
[----:B------:R0:W-:Y:S03]  /*2f580*/  STL.64 [R1+0x228], R26 ;  /* 0x0002281a01007387 */ /* 0x0001e60000100a00 */
[----:B0-----:R-:W2:Y:S01]  /*2f590*/  LDL.LU.64 R26, [R1+0x1e90] ;  /* 0x001e9000011a7983 */ /* 0x001ea20000300a00 */
[----:B------:R-:W3:Y:S02]  /*2f5a0*/  LDL.LU.64 R24, [R1+0x1e88] ;  /* 0x001e880001187983 */ /* 0x000ee40000300a00 */
[----:B------:R-:W-:Y:S01]  /*2f5b0*/  STL.64 [R1+0x1e20], R10 ;  /* 0x001e200a01007387 */ /* 0x000fe20000100a00 */
[----:B--2---:R-:W-:Y:S11]  /*2f5c0*/  HMMA.16816.F32.BF16 R4, R12, R26, R4 ;  /* 0x0000001a0c04723c */ /* 0x004ff60000041804 */
[----:B------:R-:W-:Y:S11]  /*2f5d0*/  @!UPT UIADD3 URZ, URZ, URZ, URZ ;  /* 0x0000003f3f3ff290 */ /* 0x000ff6000fffe03f */
[----:B------:R-:W-:Y:S01]  /*2f5e0*/  @!UPT UIADD3 URZ, URZ, URZ, URZ ;  /* 0x0000003f3f3ff290 */ /* 0x000fe2000fffe03f */
[----:B------:R-:W-:Y:S01]  /*2f5f0*/  STL.64 [R1+0x240], R4 ;  /* 0x0002400401007387 */ /* 0x000fe20000100a00 */
[----:B------:R0:W-:Y:S03]  /*2f600*/  STL.64 [R1+0x248], R6 ;  /* 0x0002480601007387 */ /* 0x0001e60000100a00 */
[----:B0-----:R-:W2:Y:S01]  /*2f610*/  LDL.LU.64 R6, [R1+0x1e80] ;  /* 0x001e800001067983 */ /* 0x001ea20000300a00 */
[----:B------:R-:W2:Y:S02]  /*2f620*/  LDL.LU.64 R4, [R1+0x1e78] ;  /* 0x001e780001047983 */ /* 0x000ea40000300a00 */
[----:B------:R4:W-:Y:S02]  /*2f630*/  STL.64 [R1+0x1e18], R26 ;  /* 0x001e181a01007387 */ /* 0x0009e40000100a00 */
[----:B---3--:R0:W-:Y:S02]  /*2f640*/  STL.64 [R1+0x1e10], R24 ;  /* 0x001e101801007387 */ /* 0x0081e40000100a00 */
[----:B------:R-:W-:-:S02]  /*2f650*/  IMAD.MOV.U32 R16, RZ, RZ, R22 ;  /* 0x000000ffff107224 */ /* 0x000fc400078e0016 */
[----:B------:R-:W-:Y:S02]  /*2f660*/  IMAD.MOV.U32 R0, RZ, RZ, R23 ;  /* 0x000000ffff007224 */ /* 0x000fe400078e0017 */
[----:B----4-:R-:W-:Y:S01]  /*2f670*/  IMAD.MOV.U32 R26, RZ, RZ, R3 ;  /* 0x000000ffff1a7224 */ /* 0x010fe200078e0003 */
[----:B0-----:R-:W3:Y:S01]  /*2f680*/  LDL.LU R24, [R1+0x300] ;  /* 0x0003000001187983 */ /* 0x001ee20000300800 */
[----:B------:R-:W-:Y:S01]  /*2f690*/  IMAD.MOV.U32 R27, RZ, RZ, R2 ;  /* 0x000000ffff1b7224 */ /* 0x000fe200078e0002 */
[C---:B--2---:R-:W-:Y:S02]  /*2f6a0*/  HMMA.16816.F32.BF16 R4, R12.reuse, R22, R4 ;  /* 0x000000160c04723c */ /* 0x044fe40000041804 */
[----:B------:R-:W2:Y:S11]  /*2f6b0*/  LDL.LU.64 R22, [R1+0x1e70] ;  /* 0x001e700001167983 */ /* 0x000eb60000300a00 */
[----:B------:R-:W-:Y:S11]  /*2f6c0*/  @!UPT UIADD3 URZ, URZ, URZ, URZ ;  /* 0x0000003f3f3ff290 */ /* 0x000ff6000fffe03f */
[----:B------:R-:W-:Y:S02]  /*2f6d0*/  IMAD.MOV.U32 R3, RZ, RZ, R6 ;  /* 0x000000ffff037224 */ /* 0x000fe400078e0006 */
[----:B------:R-:W-:Y:S02]  /*2f6e0*/  IMAD.MOV.U32 R2, RZ, RZ, R7 ;  /* 0x000000ffff027224 */ /* 0x000fe400078e0007 */
[----:B------:R-:W3:Y:S01]  /*2f6f0*/  LDL.LU.64 R6, [R1+0x1e68] ;  /* 0x001e680001067983 */ /* 0x000ee20000300a00 */
[----:B------:R-:W-:Y:S02]  /*2f700*/  IMAD.MOV.U32 R25, RZ, RZ, R28 ;  /* 0x000000ffff197224 */ /* 0x000fe400078e001c */
[----:B------:R-:W-:Y:S02]  /*2f710*/  IMAD.MOV.U32 R28, RZ, RZ, R5 ;  /* 0x000000ffff1c7224 */ /* 0x000fe400078e0005 */
[----:B------:R-:W-:Y:S01]  /*2f720*/  IMAD.MOV.U32 R29, RZ, RZ, R4 ;  /* 0x000000ffff1d7224 */ /* 0x000fe200078e0004 */
[----:B------:R-:W-:Y:S01]  /*2f730*/  STL [R1+0x1cbc], R2 ;  /* 0x001cbc0201007387 */ /* 0x000fe20000100800 */
[----:B------:R0:W-:Y:S02]  /*2f740*/  STL [R1+0x1cb8], R3 ;  /* 0x001cb80301007387 */ /* 0x0001e40000100800 */
[----:B------:R-:W-:Y:S01]  /*2f750*/  STL [R1+0x1cb4], R28 ;  /* 0x001cb41c01007387 */ /* 0x000fe20000100800 */
[----:B------:R-:W-:Y:S01]  /*2f760*/  STL [R1+0x1cb0], R29 ;  /* 0x001cb01d01007387 */ /* 0x000fe20000100800 */
[----:B---3--:R-:W-:Y:S01]  /*2f770*/  HMMA.16816.F32.BF16 R24, R12, R6, R24 ;  /* 0x000000060c18723c */ /* 0x008fe20000041818 */
[----:B0-----:R-:W-:-:S02]  /*2f780*/  IMAD.MOV.U32 R3, RZ, RZ, R6 ;  /* 0x000000ffff037224 */ /* 0x001fc400078e0006 */
[----:B------:R-:W-:Y:S11]  /*2f790*/  IMAD.MOV.U32 R2, RZ, RZ, R7 ;  /* 0x000000ffff027224 */ /* 0x000ff600078e0007 */
[----:B------:R-:W-:Y:S09]  /*2f7a0*/  @!UPT UIADD3 URZ, URZ, URZ, URZ ;  /* 0x0000003f3f3ff290 */ /* 0x000ff2000fffe03f */
[----:B------:R0:W-:Y:S01]  /*2f7b0*/  STL.64 [R1+0x2d0], R24 ;  /* 0x0002d01801007387 */ /* 0x0001e20000100a00 */
[----:B------:R1:W-:Y:S02]  /*2f7c0*/  STL.64 [R1+0x2d8], R26 ;  /* 0x0002d81a01007387 */ /* 0x0003e40000100a00 */
[----:B------:R-:W3:Y:S02]  /*2f7d0*/  LDL.LU R4, [R1+0x150] ;  /* 0x0001500001047983 */ /* 0x000ee40000300800 */
[----:B------:R-:W3:Y:S01]  /*2f7e0*/  LDL.LU R5, [R1+0x154] ;  /* 0x0001540001057983 */ /* 0x000ee20000300800 */
[----:B------:R-:W4:Y:S01]  /*2f7f0*/  LDL.LU R6, [R1+0x158] ;  /* 0x0001580001067983 */ /* 0x000f220000300800 */
[----:B------:R-:W4:Y:S03]  /*2f800*/  LDL.LU R7, [R1+0x15c] ;  /* 0x00015c0001077983 */ /* 0x000f260000300800 */
[----:B----4-:R-:W-:Y:S01]  /*2f810*/  STL.64 [R1+0x1de0], R6 ;  /* 0x001de00601007387 */ /* 0x010fe20000100a00 */
[----:B---3--:R-:W-:Y:S02]  /*2f820*/  STL.64 [R1+0x1dd8], R4 ;  /* 0x001dd80401007387 */ /* 0x008fe40000100a00 */
[----:B0-----:R-:W3:Y:S02]  /*2f830*/  LDL.LU R24, [R1+0x1e0] ;  /* 0x0001e00001187983 */ /* 0x001ee40000300800 */
[----:B------:R-:W3:Y:S01]  /*2f840*/  LDL.LU R25, [R1+0x1e4] ;  /* 0x0001e40001197983 */ /* 0x000ee20000300800 */
[----:B-1----:R-:W4:Y:S01]  /*2f850*/  LDL.LU R26, [R1+0x1e8] ;  /* 0x0001e800011a7983 */ /* 0x002f220000300800 */
[----:B------:R-:W4:Y:S03]  /*2f860*/  LDL.LU R27, [R1+0x1ec] ;  /* 0x0001ec00011b7983 */ /* 0x000f260000300800 */
[----:B----4-:R-:W-:Y:S01]  /*2f870*/  STL.64 [R1+0x1e30], R26 ;  /* 0x001e301a01007387 */ /* 0x010fe20000100a00 */
[----:B---3--:R0:W-:Y:S03]  /*2f880*/  STL.64 [R1+0x1e28], R24 ;  /* 0x001e281801007387 */ /* 0x0081e60000100a00 */
[----:B0-----:R-:W3:Y:S01]  /*2f890*/  LDL.LU R24, [R1+0x200] ;  /* 0x0002000001187983 */ /* 0x001ee20000300800 */
[----:B------:R-:W3:Y:S02]  /*2f8a0*/  LDL.LU R25, [R1+0x204] ;  /* 0x0002040001197983 */ /* 0x000ee40000300800 */
[----:B------:R-:W4:Y:S02]  /*2f8b0*/  LDL.LU R26, [R1+0x208] ;  /* 0x00020800011a7983 */ /* 0x000f240000300800 */
[----:B------:R-:W4:Y:S02]  /*2f8c0*/  LDL.LU R27, [R1+0x20c] ;  /* 0x00020c00011b7983 */ /* 0x000f240000300800 */
[----:B----4-:R0:W-:Y:S01]  /*2f8d0*/  STL.64 [R1+0x1e40], R26 ;  /* 0x001e401a01007387 */ /* 0x0101e20000100a00 */
[----:B---3--:R1:W-:Y:S02]  /*2f8e0*/  STL.64 [R1+0x1e38], R24 ;  /* 0x001e381801007387 */ /* 0x0083e40000100a00 */
[----:B0-----:R-:W-:-:S02]  /*2f8f0*/  IMAD.MOV.U32 R26, RZ, RZ, R9 ;  /* 0x000000ffff1a7224 */ /* 0x001fc400078e0009 */
[----:B------:R-:W-:-:S05]  /*2f900*/  IMAD.MOV.U32 R27, RZ, RZ, R8 ;  /* 0x000000ffff1b7224 */ /* 0x000fca00078e0008 */
[----:B------:R0:W-:Y:S01]  /*2f910*/  STL.64 [R1+0x1e60], R26 ;  /* 0x001e601a01007387 */ /* 0x0001e20000100a00 */
[----:B-1----:R-:W3:Y:S02]  /*2f920*/  LDL.LU R24, [R1+0x2b0] ;  /* 0x0002b00001187983 */ /* 0x002ee40000300800 */
[----:B------:R-:W3:Y:S01]  /*2f930*/  LDL.LU R25, [R1+0x2b4] ;  /* 0x0002b40001197983 */ /* 0x000ee20000300800 */
[----:B0-----:R-:W3:Y:S01]  /*2f940*/  LDL.LU R26, [R1+0x2b8] ;  /* 0x0002b800011a7983 */ /* 0x001ee20000300800 */
[----:B------:R-:W3:Y:S02]  /*2f950*/  LDL.LU R27, [R1+0x2bc] ;  /* 0x0002bc00011b7983 */ /* 0x000ee40000300800 */
[----:B------:R-:W4:Y:S02]  /*2f960*/  LDL.LU.64 R10, [R1+0x18] ;  /* 0x00001800010a7983 */ /* 0x000f240000300a00 */
[----:B------:R-:W-:Y:S02]  /*2f970*/  IMAD.MOV.U32 R6, RZ, RZ, R3 ;  /* 0x000000ffff067224 */ /* 0x000fe400078e0003 */
[----:B------:R-:W-:Y:S01]  /*2f980*/  IMAD.MOV.U32 R7, RZ, RZ, R2 ;  /* 0x000000ffff077224 */ /* 0x000fe200078e0002 */
[----:B----4-:R0:W-:Y:S01]  /*2f990*/  STL.64 [R1+0x1e48], R10 ;  /* 0x001e480a01007387 */ /* 0x0101e20000100a00 */
[----:B------:R-:W4:Y:S02]  /*2f9a0*/  LDL.LU R8, [R1+0x290] ;  /* 0x0002900001087983 */ /* 0x000f240000300800 */
[----:B------:R-:W4:Y:S01]  /*2f9b0*/  LDL.LU R9, [R1+0x294] ;  /* 0x0002940001097983 */ /* 0x000f220000300800 */
[----:B0-----:R-:W4:Y:S01]  /*2f9c0*/  LDL.LU R10, [R1+0x298] ;  /* 0x00029800010a7983 */ /* 0x001f220000300800 */
[----:B------:R-:W4:Y:S02]  /*2f9d0*/  LDL.LU R11, [R1+0x29c] ;  /* 0x00029c00010b7983 */ /* 0x000f240000300800 */
[----:B------:R0:W-:Y:S02]  /*2f9e0*/  STL.64 [R1+0x1df0], R6 ;  /* 0x001df00601007387 */ /* 0x0001e40000100a00 */
[----:B------:R-:W2:Y:S01]  /*2f9f0*/  LDL.LU R4, [R1+0x2e0] ;  /* 0x0002e00001047983 */ /* 0x000ea20000300800 */
[----:B------:R-:W2:Y:S04]  /*2fa00*/  LDL.LU R5, [R1+0x2e4] ;  /* 0x0002e40001057983 */ /* 0x000ea80000300800 */
[----:B0-----:R-:W2:Y:S01]  /*2fa10*/  LDL.LU R6, [R1+0x2e8] ;  /* 0x0002e80001067983 */ /* 0x001ea20000300800 */
[----:B------:R-:W2:Y:S02]  /*2fa20*/  LDL.LU R7, [R1+0x2ec] ;  /* 0x0002ec0001077983 */ /* 0x000ea40000300800 */
[C---:B--2---:R-:W-:Y:S11]  /*2fa30*/  HMMA.16816.F32.BF16 R4, R12.reuse, R22, R4 ;  /* 0x000000160c04723c */ /* 0x044ff60000041804 */
[----:B------:R-:W-:Y:S11]  /*2fa40*/  @!UPT UIADD3 URZ, URZ, URZ, URZ ;  /* 0x0000003f3f3ff290 */ /* 0x000ff6000fffe03f */
[----:B------:R-:W-:Y:S02]  /*2fa50*/  @!UPT UIADD3 URZ, URZ, URZ, URZ ;  /* 0x0000003f3f3ff290 */ /* 0x000fe4000fffe03f */
[----:B------:R-:W-:Y:S02]  /*2fa60*/  IMAD.MOV.U32 R28, RZ, RZ, R6 ;  /* 0x000000ffff1c7224 */ /* 0x000fe400078e0006 */
[----:B------:R-:W-:Y:S02]  /*2fa70*/  IMAD.MOV.U32 R29, RZ, RZ, R7 ;  /* 0x000000ffff1d7224 */ /* 0x000fe400078e0007 */
[----:B------:R-:W-:Y:S02]  /*2fa80*/  IMAD.MOV.U32 R6, RZ, RZ, R16 ;  /* 0x000000ffff067224 */ /* 0x000fe400078e0010 */
[----:B------:R-:W-:Y:S02]  /*2fa90*/  IMAD.MOV.U32 R7, RZ, RZ, R0 ;  /* 0x000000ffff077224 */ /* 0x000fe400078e0000 */
[----:B------:R-:W-:Y:S02]  /*2faa0*/  IMAD.MOV.U32 R2, RZ, RZ, R4 ;  /* 0x000000ffff027224 */ /* 0x000fe400078e0004 */
[----:B------:R-:W-:Y:S01]  /*2fab0*/  IMAD.MOV.U32 R3, RZ, RZ, R5 ;  /* 0x000000ffff037224 */ /* 0x000fe200078e0005 */
[----:B------:R0:W-:Y:S01]  /*2fac0*/  STL.64 [R1+0x1e08], R6 ;  /* 0x001e080601007387 */ /* 0x0001e20000100a00 */
[----:B------:R-:W2:Y:S02]  /*2fad0*/  LDL.LU R4, [R1+0x1c0] ;  /* 0x0001c00001047983 */ /* 0x000ea40000300800 */
[----:B------:R-:W2:Y:S01]  /*2fae0*/  LDL.LU R5, [R1+0x1c4] ;  /* 0x0001c40001057983 */ /* 0x000ea20000300800 */
[----:B0-----:R-:W2:Y:S01]  /*2faf0*/  LDL.LU R6, [R1+0x1c8] ;  /* 0x0001c80001067983 */ /* 0x001ea20000300800 */
[----:B------:R-:W2:Y:S02]  /*2fb00*/  LDL.LU R7, [R1+0x1cc] ;  /* 0x0001cc0001077983 */ /* 0x000ea40000300800 */
[----:B------:R0:W-:Y:S02]  /*2fb10*/  STL.64 [R1+0x1de8], R22 ;  /* 0x001de81601007387 */ /* 0x0001e40000100a00 */
[----:B------:R-:W2:Y:S01]  /*2fb20*/  LDL.LU R20, [R1+0x1a0] ;  /* 0x0001a00001147983 */ /* 0x000ea20000300800 */
[----:B------:R-:W2:Y:S04]  /*2fb30*/  LDL.LU R21, [R1+0x1a4] ;  /* 0x0001a40001157983 */ /* 0x000ea80000300800 */
[----:B0-----:R-:W2:Y:S01]  /*2fb40*/  LDL.LU R22, [R1+0x1a8] ;  /* 0x0001a80001167983 */ /* 0x001ea20000300800 */
[----:B------:R-:W2:Y:S01]  /*2fb50*/  LDL.LU R23, [R1+0x1ac] ;  /* 0x0001ac0001177983 */ /* 0x000ea20000300800 */
[----:B---3--:R-:W-:Y:S01]  /*2fb60*/  HMMA.16816.F32.BF16 R12, R12, R18, R24 ;  /* 0x000000120c0c723c */ /* 0x008fe20000041818 */
[----:B------:R-:W-:Y:S01]  /*2fb70*/  IMAD.MOV.U32 R0, RZ, RZ, R19 ;  /* 0x000000ffff007224 */ /* 0x000fe200078e0013 */
[----:B--2---:R-:W-:Y:S01]  /*2fb80*/  STL.64 [R1+0x1e00], R22 ;  /* 0x001e001601007387 */ /* 0x004fe20000100a00 */
[----:B------:R0:W-:Y:S03]  /*2fb90*/  STL.64 [R1+0x1df8], R20 ;  /* 0x001df81401007387 */ /* 0x0001e60000100a00 */
[----:B0-----:R-:W2:Y:S01]  /*2fba0*/  LDL.LU R20, [R1+0x1b0] ;  /* 0x0001b00001147983 */ /* 0x001ea20000300800 */
[----:B------:R-:W2:Y:S02]  /*2fbb0*/  LDL.LU R21, [R1+0x1b4] ;  /* 0x0001b40001157983 */ /* 0x000ea40000300800 */
[----:B------:R-:W2:Y:S02]  /*2fbc0*/  LDL.LU R22, [R1+0x1b8] ;  /* 0x0001b80001167983 */ /* 0x000ea40000300800 */
[----:B------:R-:W2:Y:S01]  /*2fbd0*/  LDL.LU R23, [R1+0x1bc] ;  /* 0x0001bc0001177983 */ /* 0x000ea20000300800 */
[----:B------:R-:W-:Y:S01]  /*2fbe0*/  STL [R1+0x1cd4], R3 ;  /* 0x001cd40301007387 */ /* 0x000fe20000100800 */
[----:B------:R0:W-:Y:S02]  /*2fbf0*/  STL [R1+0x1cd0], R2 ;  /* 0x001cd00201007387 */ /* 0x0001e40000100800 */
[----:B------:R-:W4:Y:S08]  /*2fc00*/  LDL.LU.64 R26, [R1+0x1e60] ;  /* 0x001e6000011a7983 */ /* 0x000f300000300a00 */
[----:B------:R-:W-:Y:S01]  /*2fc10*/  STL.64 [R1+0x2e0], R12 ;  /* 0x0002e00c01007387 */ /* 0x000fe20000100a00 */
[----:B------:R-:W-:Y:S01]  /*2fc20*/  STL.64 [R1+0x2e8], R14 ;  /* 0x0002e80e01007387 */ /* 0x000fe20000100a00 */
[----:B0-----:R-:W-:-:S03]  /*2fc30*/  IMAD.MOV.U32 R2, RZ, RZ, R18 ;  /* 0x000000ffff027224 */ /* 0x001fc600078e0012 */
[----:B------:R-:W4:Y:S01]  /*2fc40*/  LDL.LU.64 R18, [R1+0x1e58] ;  /* 0x001e580001127983 */ /* 0x000f220000300a00 */
[----:B------:R-:W4:Y:S02]  /*2fc50*/  LDL.LU.64 R16, [R1+0x1e50] ;  /* 0x001e500001107983 */ /* 0x000f240000300a00 */
[C---:B----4-:R-:W-:Y:S01]  /*2fc60*/  HMMA.16816.F32.BF16 R24, R16.reuse, R26, R8 ;  /* 0x0000001a1018723c */ /* 0x050fe20000041808 */
[----:B------:R-:W3:Y:S11]  /*2fc70*/  LDL.LU.64 R10, [R1+0x1e48] ;  /* 0x001e4800010a7983 */ /* 0x000ef60000300a00 */
[----:B------:R-:W-:Y:S11]  /*2fc80*/  @!UPT UIADD3 URZ, URZ, URZ, URZ ;  /* 0x0000003f3f3ff290 */ /* 0x000ff6000fffe03f */
[----:B------:R-:W-:Y:S01]  /*2fc90*/  STL.64 [R1+0x350], R24 ;  /* 0x0003501801007387 */ /* 0x000fe20000100a00 */
[----:B------:R0:W-:Y:S03]  /*2fca0*/  STL.64 [R1+0x358], R26 ;  /* 0x0003581a01007387 */ /* 0x0001e60000100a00 */
[----:B0-----:R-:W4:Y:S01]  /*2fcb0*/  LDL.LU.64 R26, [R1+0x1e40] ;  /* 0x001e4000011a7983 */ /* 0x001f220000300a00 */
[----:B------:R-:W4:Y:S02]  /*2fcc0*/  LDL.LU.64 R24, [R1+0x1e38] ;  /* 0x001e380001187983 */ /* 0x000f240000300a00 */
[----:B------:R-:W-:Y:S02]  /*2fcd0*/  IMAD.MOV.U32 R14, RZ, RZ, R2 ;  /* 0x000000ffff0e7224 */ /* 0x000fe400078e0002 */
[----:B---3--:R-:W-:Y:S02]  /*2fce0*/  IMAD.MOV.U32 R3, RZ, RZ, R10 ;  /* 0x000000ffff037224 */ /* 0x008fe400078e000a */
[----:B------:R-:W-:Y:S01]  /*2fcf0*/  IMAD.MOV.U32 R2, RZ, RZ, R11 ;  /* 0x000000ffff027224 */ /* 0x000fe200078e000b */
[C---:B----4-:R-:W-:Y:S11]  /*2fd00*/  HMMA.16816.F32.BF16 R24, R16.reuse, R10, R24 ;  /* 0x0000000a1018723c */ /* 0x050ff60000041818 */
[----:B------:R-:W-:Y:S11]  /*2fd10*/  @!UPT UIADD3 URZ, URZ, URZ, URZ ;  /* 0x0000003f3f3ff290 */ /* 0x000ff6000fffe03f */
[----:B------:R-:W-:Y:S01]  /*2fd20*/  @!UPT UIADD3 URZ, URZ, URZ, URZ ;  /* 0x0000003f3f3ff290 */ /* 0x000fe2000fffe03f */
[----:B------:R-:W-:Y:S01]  /*2fd30*/  STL.64 [R1+0x340], R24 ;  /* 0x0003401801007387 */ /* 0x000fe20000100a00 */
[----:B------:R0:W-:Y:S03]  /*2fd40*/  STL.64 [R1+0x348], R26 ;  /* 0x0003481a01007387 */ /* 0x0001e60000100a00 */
[----:B0-----:R-:W3:Y:S01]  /*2fd50*/  LDL.LU.64 R26, [R1+0x1e30] ;  /* 0x001e3000011a7983 */ /* 0x001ee20000300a00 */
[----:B------:R-:W3:Y:S02]  /*2fd60*/  LDL.LU.64 R24, [R1+0x1e28] ;  /* 0x001e280001187983 */ /* 0x000ee40000300a00 */
[----:B------:R-:W3:Y:S02]  /*2fd70*/  LDL.LU.64 R10, [R1+0x1e20] ;  /* 0x001e2000010a7983 */ /* 0x000ee40000300a00 */
[----:B------:R-:W-:Y:S02]  /*2fd80*/  IMAD.MOV.U32 R15, RZ, RZ, R0 ;  /* 0x000000ffff0f7224 */ /* 0x000fe400078e0000 */
[----:B------:R-:W4:Y:S01]  /*2fd90*/  LDL R0, [R1+0x388] ;  /* 0x0003880001007983 */ /* 0x000f220000100800 */
[C---:B---3--:R-:W-:Y:S03]  /*2fda0*/  HMMA.16816.F32.BF16 R8, R16.reuse, R10, R24 ;  /* 0x0000000a1008723c */ /* 0x048fe60000041818 */
[----:B------:R-:W3:Y:S01]  /*2fdb0*/  LDL.LU.64 R26, [R1+0x1e18] ;  /* 0x001e1800011a7983 */ /* 0x000ee20000300a00 */
[----:B------:R-:W2:Y:S11]  /*2fdc0*/  LDL.LU.64 R24, [R1+0x1e10] ;  /* 0x001e100001187983 */ /* 0x000eb60000300a00 */
[----:B------:R-:W-:Y:S08]  /*2fdd0*/  @!UPT UIADD3 URZ, URZ, URZ, URZ ;  /* 0x0000003f3f3ff290 */ /* 0x000ff0000fffe03f */
[----:B------:R0:W-:Y:S01]  /*2fde0*/  STL.64 [R1+0x330], R8 ;  /* 0x0003300801007387 */ /* 0x0001e20000100a00 */
[----:B------:R2:W-:Y:S03]  /*2fdf0*/  STL.64 [R1+0x338], R10 ;  /* 0x0003380a01007387 */ /* 0x0005e60000100a00 */
[----:B0-----:R-:W4:Y:S01]  /*2fe00*/  LDL.LU R8, [R1+0x30] ;  /* 0x0000300001087983 */ /* 0x001f220000300800 */
[----:B------:R-:W4:Y:S01]  /*2fe10*/  LDL.LU R9, [R1+0x34] ;  /* 0x0000340001097983 */ /* 0x000f220000300800 */
[----:B---3--:R-:W-:Y:S01]  /*2fe20*/  HMMA.16816.F32.BF16 R4, R16, R26, R4 ;  /* 0x0000001a1004723c */ /* 0x008fe20000041804 */
[----:B--2---:R-:W-:Y:S02]  /*2fe30*/  IMAD.MOV.U32 R10, RZ, RZ, R25 ;  /* 0x000000ffff0a7224 */ /* 0x004fe400078e0019 */
[----:B------:R-:W-:-:S05]  /*2fe40*/  IMAD.MOV.U32 R11, RZ, RZ, R24 ;  /* 0x000000ffff0b7224 */ /* 0x000fca00078e0018 */
[----:B------:R0:W-:Y:S02]  /*2fe50*/  STL.64 [R1+0x1d00], R10 ;  /* 0x001d000a01007387 */ /* 0x0001e40000100a00 */
[----:B0-----:R-:W-:Y:S02]  /*2fe60*/  IMAD.MOV.U32 R10, RZ, RZ, R3 ;  /* 0x000000ffff0a7224 */ /* 0x001fe400078e0003 */
[----:B------:R-:W-:Y:S01]  /*2fe70*/  IMAD.MOV.U32 R11, RZ, RZ, R2 ;  /* 0x000000ffff0b7224 */ /* 0x000fe200078e0002 */
[----:B----4-:R0:W-:Y:S04]  /*2fe80*/  STL.64 [R1+0x1cf8], R8 ;  /* 0x001cf80801007387 */ /* 0x0101e80000100a00 */
[----:B------:R1:W-:Y:S01]  /*2fe90*/  STL.64 [R1+0x1db0], R10 ;  /* 0x001db00a01007387 */ /* 0x0003e20000100a00 */
[----:B0-----:R-:W2:Y:S01]  /*2fea0*/  LDL.LU R8, [R1+0x180] ;  /* 0x0001800001087983 */ /* 0x001ea20000300800 */
[----:B------:R-:W2:Y:S02]  /*2feb0*/  LDL.LU R9, [R1+0x184] ;  /* 0x0001840001097983 */ /* 0x000ea40000300800 */
[----:B-1----:R-:W2:Y:S02]  /*2fec0*/  LDL.LU R10, [R1+0x188] ;  /* 0x00018800010a7983 */ /* 0x002ea40000300800 */
[----:B------:R-:W2:Y:S01]  /*2fed0*/  LDL.LU R11, [R1+0x18c] ;  /* 0x00018c00010b7983 */ /* 0x000ea20000300800 */
[----:B------:R0:W-:Y:S04]  /*2fee0*/  STL.64 [R1+0x328], R6 ;  /* 0x0003280601007387 */ /* 0x0001e80000100a00 */
[----:B0-----:R-:W3:Y:S01]  /*2fef0*/  LDL.LU.64 R6, [R1+0x1e08] ;  /* 0x001e080001067983 */ /* 0x001ee20000300a00 */
[----:B------:R-:W-:-:S02]  /*2ff00*/  IMAD.MOV.U32 R24, RZ, RZ, R4 ;  /* 0x000000ffff187224 */ /* 0x000fc400078e0004 */
[----:B------:R-:W-:-:S05]  /*2ff10*/  IMAD.MOV.U32 R25, RZ, RZ, R5 ;  /* 0x000000ffff197224 */ /* 0x000fca00078e0005 */
[----:B------:R-:W-:Y:S01]  /*2ff20*/  STL [R1+0x1c34], R25 ;  /* 0x001c341901007387 */ /* 0x000fe20000100800 */
[----:B------:R-:W-:Y:S01]  /*2ff30*/  STL [R1+0x1c30], R24 ;  /* 0x001c301801007387 */ /* 0x000fe20000100800 */
[C---:B---3--:R-:W-:Y:S02]  /*2ff40*/  HMMA.16816.F32.BF16 R4, R16.reuse, R6, R20 ;  /* 0x000000061004723c */ /* 0x048fe40000041814 */
[----:B------:R-:W3:Y:S01]  /*2ff50*/  LDL.LU.64 R22, [R1+0x1e00] ;  /* 0x001e000001167983 */ /* 0x000ee20000300a00 */
[----:B------:R-:W3:Y:S11]  /*2ff60*/  LDL.LU.64 R20, [R1+0x1df8] ;  /* 0x001df80001147983 */ /* 0x000ef60000300a00 */
[----:B------:R-:W-:Y:S09]  /*2ff70*/  @!UPT UIADD3 URZ, URZ, URZ, URZ ;  /* 0x0000003f3f3ff290 */ /* 0x000ff2000fffe03f */
[----:B------:R-:W-:Y:S01]  /*2ff80*/  STL.64 [R1+0x310], R4 ;  /* 0x0003100401007387 */ /* 0x000fe20000100a00 */
[----:B------:R0:W-:Y:S03]  /*2ff90*/  STL.64 [R1+0x318], R6 ;  /* 0x0003180601007387 */ /* 0x0001e60000100a00 */
[----:B0-----:R-:W3:Y:S02]  /*2ffa0*/  LDL.LU.64 R6, [R1+0x1df0] ;  /* 0x001df00001067983 */ /* 0x001ee40000300a00 */
[C---:B---3--:R-:W-:Y:S02]  /*2ffb0*/  HMMA.16816.F32.BF16 R4, R16.reuse, R6, R20 ;  /* 0x000000061004723c */ /* 0x048fe40000041814 */
[----:B------:R-:W2:Y:S11]  /*2ffc0*/  LDL.LU.64 R22, [R1+0x1de8] ;  /* 0x001de80001167983 */ /* 0x000eb60000300a00 */
[----:B------:R-:W-:Y:S10]  /*2ffd0*/  @!UPT UIADD3 URZ, URZ, URZ, URZ ;  /* 0x0000003f3f3ff290 */ /* 0x000ff4000fffe03f */
[----:B------:R-:W-:Y:S01]  /*2ffe0*/  STL.64 [R1+0x1c0], R4 ;  /* 0x0001c00401007387 */ /* 0x000fe20000100a00 */
[----:B------:R0:W-:Y:S03]  /*2fff0*/  STL.64 [R1+0x1c8], R6 ;  /* 0x0001c80601007387 */ /* 0x0001e60000100a00 */
[----:B0-----:R-:W3:Y:S01]  /*30000*/  LDL.LU.64 R6, [R1+0x1de0] ;  /* 0x001de00001067983 */ /* 0x001ee20000300a00 */
[----:B------:R-:W3:Y:S01]  /*30010*/  LDL.LU.64 R4, [R1+0x1dd8] ;  /* 0x001dd80001047983 */ /* 0x000ee20000300a00 */
[----:B--2---:R-:W-:Y:S01]  /*30020*/  HMMA.16816.F32.BF16 R8, R16, R22, R8 ;  /* 0x000000161008723c */ /* 0x004fe20000041808 */
[----:B------:R-:W-:Y:S02]  /*30030*/  IMAD.MOV.U32 R3, RZ, RZ, R22 ;  /* 0x000000ffff037224 */ /* 0x000fe400078e0016 */
[----:B------:R-:W-:-:S05]  /*30040*/  IMAD.MOV.U32 R2, RZ, RZ, R23 ;  /* 0x000000ffff027224 */ /* 0x000fca00078e0017 */
[----:B---3--:R-:W-:Y:S11]  /*30050*/  HMMA.16816.F32.BF16 R4, R16, R14, R4 ;  /* 0x0000000e1004723c */ /* 0x008ff60000041804 */
[----:B------:R-:W-:Y:S04]  /*30060*/  @!UPT UIADD3 URZ, URZ, URZ, URZ ;  /* 0x0000003f3f3ff290 */ /* 0x000fe8000fffe03f */
[----:B------:R-:W-:Y:S01]  /*30070*/  STL.64 [R1+0x300], R8 ;  /* 0x0003000801007387 */ /* 0x000fe20000100a00 */
[----:B------:R-:W-:Y:S02]  /*30080*/  STL.64 [R1+0x308], R10 ;  /* 0x0003080a01007387 */ /* 0x000fe40000100a00 */
[----:B------:R-:W2:Y:S02]  /*30090*/  LDL.LU.64 R22, [R1+0x1dd0] ;  /* 0x001dd00001167983 */ /* 0x000ea40000300a00 */
[----:B------:R-:W2:Y:S02]  /*300a0*/  LDL.LU.64 R20, [R1+0x1dc8] ;  /* 0x001dc80001147983 */ /* 0x000ea40000300a00 */
[----:B------:R-:W-:Y:S02]  /*300b0*/  IMAD.MOV.U32 R18, RZ, RZ, R3 ;  /* 0x000000ffff127224 */ /* 0x000fe400078e0003 */
[----:B------:R-:W-:Y:S02]  /*300c0*/  IMAD.MOV.U32 R19, RZ, RZ, R2 ;  /* 0x000000ffff137224 */ /* 0x000fe400078e0002 */
[----:B------:R-:W-:-:S02]  /*300d0*/  IMAD.MOV.U32 R25, RZ, RZ, R6 ;  /* 0x000000ffff197224 */ /* 0x000fc400078e0006 */
[----:B------:R-:W-:Y:S01]  /*300e0*/  IMAD.MOV.U32 R24, RZ, RZ, R7 ;  /* 0x000000ffff187224 */ /* 0x000fe200078e0007 */
[----:B------:R0:W-:Y:S01]  /*300f0*/  STL.64 [R1+0x2c0], R4 ;  /* 0x0002c00401007387 */ /* 0x0001e20000100a00 */
[----:B------:R1:W-:Y:S03]  /*30100*/  STL.64 [R1+0x1d90], R26 ;  /* 0x001d901a01007387 */ /* 0x0003e60000100a00 */
[----:B------:R-:W-:Y:S01]  /*30110*/  STL.64 [R1+0x1d88], R24 ;  /* 0x001d881801007387 */ /* 0x000fe20000100a00 */
[----:B------:R3:W-:Y:S02]  /*30120*/  STL.64 [R1+0x1d70], R14 ;  /* 0x001d700e01007387 */ /* 0x0007e40000100a00 */
[----:B------:R-:W-:Y:S01]  /*30130*/  STL.64 [R1+0x1d50], R18 ;  /* 0x001d501201007387 */ /* 0x000fe20000100a00 */
[----:B0-----:R-:W4:Y:S01]  /*30140*/  LDL.LU R4, [R1+0x70] ;  /* 0x0000700001047983 */ /* 0x001f220000300800 */
[----:B------:R-:W4:Y:S02]  /*30150*/  LDL.LU R5, [R1+0x74] ;  /* 0x0000740001057983 */ /* 0x000f240000300800 */
[----:B------:R-:W2:Y:S02]  /*30160*/  LDL.LU R6, [R1+0x78] ;  /* 0x0000780001067983 */ /* 0x000ea40000300800 */
[----:B------:R-:W2:Y:S01]  /*30170*/  LDL.LU R7, [R1+0x7c] ;  /* 0x00007c0001077983 */ /* 0x000ea20000300800 */
[----:B-1----:R-:W2:Y:S04]  /*30180*/  LDL.LU.64 R26, [R1+0x8] ;  /* 0x00000800011a7983 */ /* 0x002ea80000300a00 */
[----:B--2---:R0:W-:Y:S01]  /*30190*/  STL.64 [R1+0x1da8], R26 ;  /* 0x001da81a01007387 */ /* 0x0041e20000100a00 */
[----:B------:R-:W2:Y:S02]  /*301a0*/  LDL.LU R12, [R1+0xa0] ;  /* 0x0000a000010c7983 */ /* 0x000ea40000300800 */
[----:B------:R-:W2:Y:S02]  /*301b0*/  LDL.LU R13, [R1+0xa4] ;  /* 0x0000a400010d7983 */ /* 0x000ea40000300800 */
[----:B---3--:R-:W3:Y:S01]  /*301c0*/  LDL.LU R14, [R1+0xa8] ;  /* 0x0000a800010e7983 */ /* 0x008ee20000300800 */
[----:B------:R-:W3:Y:S01]  /*301d0*/  LDL.LU R15, [R1+0xac] ;  /* 0x0000ac00010f7983 */ /* 0x000ee20000300800 */
[----:B------:R-:W2:Y:S02]  /*301e0*/  LDL.LU.64 R10, [R1+0x28] ;  /* 0x00002800010a7983 */ /* 0x000ea40000300a00 */
[----:B------:R-:W2:Y:S02]  /*301f0*/  LDL.LU R24, [R1+0x110] ;  /* 0x0001100001187983 */ /* 0x000ea40000300800 */
[----:B------:R-:W2:Y:S01]  /*30200*/  LDL.LU R25, [R1+0x114] ;  /* 0x0001140001197983 */ /* 0x000ea20000300800 */
        /* <DEDUP_REMOVED lines=8> */
[----:B---3--:R-:W-:Y:S01]  /*30290*/  STL.64 [R1+0x1d80], R14 ;  /* 0x001d800e01007387 */ /* 0x008fe20000100a00 */
        /* <DEDUP_REMOVED lines=9> */
[----:B------:R-:W2:Y:S02]  /*30330*/  LDL.LU R14, [R1+0xf8] ;  /* 0x0000f800010e7983 */ /* 0x000ea40000300800 */
[----:B------:R-:W2:Y:S01]  /*30340*/  LDL.LU R15, [R1+0xfc] ;  /* 0x0000fc00010f7983 */ /* 0x000ea20000300800 */
[----:B------:R-:W3:Y:S01]  /*30350*/  LDL.LU.64 R18, [R1+0xb8] ;  /* 0x0000b80001127983 */ /* 0x000ee20000300a00 */
[----:B------:R-:W-:Y:S03]  /*30360*/  HMMA.16816.F32.BF16 R24, R20, R10, R24 ;  /* 0x0000000a1418723c */ /* 0x000fe60000041818 */
[----:B---3--:R0:W-:Y:S04]  /*30370*/  STL.64 [R1+0x1d68], R18 ;  /* 0x001d681201007387 */ /* 0x0081e80000100a00 */
[----:B0-----:R-:W3:Y:S01]  /*30380*/  LDL.LU.64 R18, [R1+0xc8] ;  /* 0x0000c80001127983 */ /* 0x001ee20000300a00 */
[----:B------:R-:W-:Y:S02]  /*30390*/  STL.64 [R1+0x1d48], R6 ;  /* 0x001d480601007387 */ /* 0x000fe40000100a00 */
[----:B----4-:R0:W-:Y:S02]  /*303a0*/  STL.64 [R1+0x1d40], R4 ;  /* 0x001d400401007387 */ /* 0x0101e40000100a00 */
[----:B0-----:R-:W4:Y:S01]  /*303b0*/  LDL.LU R4, [R1+0x80] ;  /* 0x0000800001047983 */ /* 0x001f220000300800 */
[----:B------:R-:W4:Y:S02]  /*303c0*/  LDL.LU R5, [R1+0x84] ;  /* 0x0000840001057983 */ /* 0x000f240000300800 */
[----:B------:R-:W2:Y:S02]  /*303d0*/  LDL.LU R6, [R1+0x88] ;  /* 0x0000880001067983 */ /* 0x000ea40000300800 */
[----:B------:R-:W2:Y:S02]  /*303e0*/  LDL.LU R7, [R1+0x8c] ;  /* 0x00008c0001077983 */ /* 0x000ea40000300800 */
[----:B------:R-:W-:-:S02]  /*303f0*/  IMAD.MOV.U32 R3, RZ, RZ, R10 ;  /* 0x000000ffff037224 */ /* 0x000fc400078e000a */
[----:B------:R-:W-:Y:S01]  /*30400*/  IMAD.MOV.U32 R2, RZ, RZ, R11 ;  /* 0x000000ffff027224 */ /* 0x000fe200078e000b */
[----:B--2---:R-:W-:Y:S01]  /*30410*/  STL.64 [R1+0x1d60], R6 ;  /* 0x001d600601007387 */ /* 0x004fe20000100a00 */
[----:B----4-:R0:W-:Y:S03]  /*30420*/  STL.64 [R1+0x1d58], R4 ;  /* 0x001d580401007387 */ /* 0x0101e60000100a00 */
[----:B0-----:R-:W2:Y:S01]  /*30430*/  LDL.LU R4, [R1+0x90] ;  /* 0x0000900001047983 */ /* 0x001ea20000300800 */
[----:B------:R-:W2:Y:S02]  /*30440*/  LDL.LU R5, [R1+0x94] ;  /* 0x0000940001057983 */ /* 0x000ea40000300800 */
[----:B------:R-:W2:Y:S02]  /*30450*/  LDL.LU R6, [R1+0x98] ;  /* 0x0000980001067983 */ /* 0x000ea40000300800 */
[----:B------:R-:W2:Y:S01]  /*30460*/  LDL.LU R7, [R1+0x9c] ;  /* 0x00009c0001077983 */ /* 0x000ea20000300800 */
[----:B------:R-:W-:Y:S01]  /*30470*/  STL.64 [R1+0x2b0], R24 ;  /* 0x0002b01801007387 */ /* 0x000fe20000100a00 */
[----:B------:R0:W-:Y:S03]  /*30480*/  STL.64 [R1+0x2b8], R26 ;  /* 0x0002b81a01007387 */ /* 0x0001e60000100a00 */
[----:B0-----:R-:W4:Y:S01]  /*30490*/  LDL.LU.64 R26, [R1+0x1dc0] ;  /* 0x001dc000011a7983 */ /* 0x001f220000300a00 */
[----:B------:R-:W4:Y:S02]  /*304a0*/  LDL.LU.64 R24, [R1+0x1db8] ;  /* 0x001db80001187983 */ /* 0x000f240000300a00 */
[----:B------:R-:W4:Y:S02]  /*304b0*/  LDL.LU.64 R10, [R1+0x1db0] ;  /* 0x001db000010a7983 */ /* 0x000f240000300a00 */
[C---:B----4-:R-:W-:Y:S11]  /*304c0*/  HMMA.16816.F32.BF16 R24, R20.reuse, R10, R24 ;  /* 0x0000000a1418723c */ /* 0x050ff60000041818 */
[----:B------:R-:W-:Y:S11]  /*304d0*/  @!UPT UIADD3 URZ, URZ, URZ, URZ ;  /* 0x0000003f3f3ff290 */ /* 0x000ff6000fffe03f */
[----:B------:R-:W-:Y:S01]  /*304e0*/  @!UPT UIADD3 URZ, URZ, URZ, URZ ;  /* 0x0000003f3f3ff290 */ /* 0x000fe2000fffe03f */
[----:B------:R-:W-:Y:S01]  /*304f0*/  STL.64 [R1+0x290], R24 ;  /* 0x0002901801007387 */ /* 0x000fe20000100a00 */
[----:B------:R0:W-:Y:S03]  /*30500*/  STL.64 [R1+0x298], R26 ;  /* 0x0002981a01007387 */ /* 0x0001e60000100a00 */
[----:B0-----:R-:W4:Y:S01]  /*30510*/  LDL.LU.64 R26, [R1+0x1da8] ;  /* 0x001da800011a7983 */ /* 0x001f220000300a00 */
[----:B------:R-:W-:Y:S01]  /*30520*/  STL.64 [R1+0x1d18], R10 ;  /* 0x001d180a01007387 */ /* 0x000fe20000100a00 */
[C---:B----4-:R-:W-:Y:S01]  /*30530*/  HMMA.16816.F32.BF16 R12, R20.reuse, R26, R12 ;  /* 0x0000001a140c723c */ /* 0x050fe2000004180c */
[----:B------:R-:W-:Y:S02]  /*30540*/  IMAD.MOV.U32 R9, RZ, RZ, R26 ;  /* 0x000000ffff097224 */ /* 0x000fe400078e001a */
[----:B------:R-:W-:Y:S11]  /*30550*/  IMAD.MOV.U32 R8, RZ, RZ, R27 ;  /* 0x000000ffff087224 */ /* 0x000ff600078e001b */
[----:B------:R-:W-:Y:S09]  /*30560*/  @!UPT UIADD3 URZ, URZ, URZ, URZ ;  /* 0x0000003f3f3ff290 */ /* 0x000ff2000fffe03f */
[----:B------:R-:W-:Y:S01]  /*30570*/  STL.64 [R1+0x280], R12 ;  /* 0x0002800c01007387 */ /* 0x000fe20000100a00 */
[----:B------:R0:W-:Y:S03]  /*30580*/  STL.64 [R1+0x288], R14 ;  /* 0x0002880e01007387 */ /* 0x0001e60000100a00 */
[----:B0-----:R-:W4:Y:S01]  /*30590*/  LDL.LU.64 R14, [R1+0x1da0] ;  /* 0x001da000010e7983 */ /* 0x001f220000300a00 */
[----:B------:R-:W4:Y:S02]  /*305a0*/  LDL.LU.64 R12, [R1+0x1d98] ;  /* 0x001d9800010c7983 */ /* 0x000f240000300a00 */
[----:B------:R-:W4:Y:S02]  /*305b0*/  LDL.LU.64 R26, [R1+0x1d90] ;  /* 0x001d9000011a7983 */ /* 0x000f240000300a00 */
[----:B------:R-:W2:Y:S01]  /*305c0*/  LDL.LU.64 R24, [R1+0x1d88] ;  /* 0x001d880001187983 */ /* 0x000ea20000300a00 */
[C---:B----4-:R-:W-:Y:S11]  /*305d0*/  HMMA.16816.F32.BF16 R12, R20.reuse, R26, R12 ;  /* 0x0000001a140c723c */ /* 0x050ff6000004180c */
[----:B------:R-:W-:Y:S11]  /*305e0*/  @!UPT UIADD3 URZ, URZ, URZ, URZ ;  /* 0x0000003f3f3ff290 */ /* 0x000ff6000fffe03f */
[----:B------:R-:W-:Y:S01]  /*305f0*/  @!UPT UIADD3 URZ, URZ, URZ, URZ ;  /* 0x0000003f3f3ff290 */ /* 0x000fe2000fffe03f */
[----:B------:R-:W-:Y:S01]  /*30600*/  STL.64 [R1+0x270], R12 ;  /* 0x0002700c01007387 */ /* 0x000fe20000100a00 */
[----:B------:R0:W-:Y:S03]  /*30610*/  STL.64 [R1+0x278], R14 ;  /* 0x0002780e01007387 */ /* 0x0001e60000100a00 */
[----:B0-----:R-:W3:Y:S01]  /*30620*/  LDL.LU.64 R14, [R1+0x1d80] ;  /* 0x001d8000010e7983 */ /* 0x001ee20000300a00 */
[----:B------:R-:W3:Y:S02]  /*30630*/  LDL.LU.64 R12, [R1+0x1d78] ;  /* 0x001d7800010c7983 */ /* 0x000ee40000300a00 */
[----:B------:R-:W-:Y:S02]  /*30640*/  STL.64 [R1+0x1d10], R26 ;  /* 0x001d101a01007387 */ /* 0x000fe40000100a00 */
[----:B--2---:R0:W-:Y:S02]  /*30650*/  STL.64 [R1+0x1d08], R24 ;  /* 0x001d081801007387 */ /* 0x0041e40000100a00 */
[----:B0-----:R-:W2:Y:S01]  /*30660*/  LDL.LU R24, [R1+0x50] ;  /* 0x0000500001187983 */ /* 0x001ea20000300800 */
[----:B------:R-:W2:Y:S02]  /*30670*/  LDL.LU R25, [R1+0x54] ;  /* 0x0000540001197983 */ /* 0x000ea40000300800 */
[----:B------:R-:W4:Y:S02]  /*30680*/  LDL.LU R26, [R1+0x58] ;  /* 0x00005800011a7983 */ /* 0x000f240000300800 */
[----:B------:R-:W4:Y:S01]  /*30690*/  LDL.LU R27, [R1+0x5c] ;  /* 0x00005c00011b7983 */ /* 0x000f220000300800 */
[C---:B---3--:R-:W-:Y:S01]  /*306a0*/  HMMA.16816.F32.BF16 R12, R20.reuse, R18, R12 ;  /* 0x00000012140c723c */ /* 0x048fe2000004180c */
[----:B----4-:R-:W-:Y:S01]  /*306b0*/  STL.64 [R1+0x1d28], R26 ;  /* 0x001d281a01007387 */ /* 0x010fe20000100a00 */
[----:B--2---:R0:W-:Y:S03]  /*306c0*/  STL.64 [R1+0x1d20], R24 ;  /* 0x001d201801007387 */ /* 0x0041e60000100a00 */
[----:B0-----:R-:W2:Y:S01]  /*306d0*/  LDL.LU R24, [R1+0x60] ;  /* 0x0000600001187983 */ /* 0x001ea20000300800 */
[----:B------:R-:W2:Y:S02]  /*306e0*/  LDL.LU R25, [R1+0x64] ;  /* 0x0000640001197983 */ /* 0x000ea40000300800 */
[----:B------:R-:W2:Y:S02]  /*306f0*/  LDL.LU R26, [R1+0x68] ;  /* 0x00006800011a7983 */ /* 0x000ea40000300800 */
[----:B------:R-:W2:Y:S11]  /*30700*/  LDL.LU R27, [R1+0x6c] ;  /* 0x00006c00011b7983 */ /* 0x000eb60000300800 */
[----:B------:R-:W-:Y:S02]  /*30710*/  @!UPT UIADD3 URZ, URZ, URZ, URZ ;  /* 0x0000003f3f3ff290 */ /* 0x000fe4000fffe03f */
[----:B------:R0:W-:Y:S01]  /*30720*/  STL.64 [R1+0x260], R12 ;  /* 0x0002600c01007387 */ /* 0x0001e20000100a00 */
[----:B------:R1:W-:Y:S02]  /*30730*/  STL.64 [R1+0x268], R14 ;  /* 0x0002680e01007387 */ /* 0x0003e40000100a00 */
[----:B0-----:R-:W-:Y:S01]  /*30740*/  IMAD.MOV.U32 R13, RZ, RZ, R18 ;  /* 0x000000ffff0d7224 */ /* 0x001fe200078e0012 */
[----:B-1----:R-:W3:Y:S01]  /*30750*/  LDL.LU.64 R14, [R1+0x1d70] ;  /* 0x001d7000010e7983 */ /* 0x002ee20000300a00 */
[----:B------:R-:W-:Y:S02]  /*30760*/  IMAD.MOV.U32 R12, RZ, RZ, R19 ;  /* 0x000000ffff0c7224 */ /* 0x000fe400078e0013 */
[----:B------:R-:W4:Y:S02]  /*30770*/  LDL.LU.64 R18, [R1+0x1d68] ;  /* 0x001d680001127983 */ /* 0x000f240000300a00 */
[----:B------:R-:W-:Y:S02]  /*30780*/  IMAD.MOV.U32 R10, RZ, RZ, R3 ;  /* 0x000000ffff0a7224 */ /* 0x000fe400078e0003 */
[----:B------:R-:W-:Y:S01]  /*30790*/  IMAD.MOV.U32 R11, RZ, RZ, R2 ;  /* 0x000000ffff0b7224 */ /* 0x000fe200078e0002 */
        /* <DEDUP_REMOVED lines=8> */
[----:B------:R-:W4:Y:S02]  /*30820*/  LDL.LU.64 R18, [R1+0x1d50] ;  /* 0x001d500001127983 */ /* 0x000f240000300a00 */
[----:B----4-:R-:W-:Y:S11]  /*30830*/  HMMA.16816.F32.BF16 R4, R20, R18, R4 ;  /* 0x000000121404723c */ /* 0x010ff60000041804 */
[----:B------:R-:W-:Y:S11]  /*30840*/  @!UPT UIADD3 URZ, URZ, URZ, URZ ;  /* 0x0000003f3f3ff290 */ /* 0x000ff6000fffe03f */
[----:B------:R-:W-:Y:S01]  /*30850*/  @!UPT UIADD3 URZ, URZ, URZ, URZ ;  /* 0x0000003f3f3ff290 */ /* 0x000fe2000fffe03f */
[----:B------:R-:W-:Y:S01]  /*30860*/  STL.64 [R1+0x230], R4 ;  /* 0x0002300401007387 */ /* 0x000fe20000100a00 */
[----:B------:R0:W-:Y:S03]  /*30870*/  STL.64 [R1+0x238], R6 ;  /* 0x0002380601007387 */ /* 0x0001e60000100a00 */
[----:B0-----:R-:W3:Y:S01]  /*30880*/  LDL.LU.64 R6, [R1+0x1d48] ;  /* 0x001d480001067983 */ /* 0x001ee20000300a00 */
[----:B------:R-:W3:Y:S02]  /*30890*/  LDL.LU.64 R4, [R1+0x1d40] ;  /* 0x001d400001047983 */ /* 0x000ee40000300a00 */
[----:B------:R0:W-:Y:S02]  /*308a0*/  STL.64 [R1+0x1ce8], R18 ;  /* 0x001ce81201007387 */ /* 0x0001e40000100a00 */
[----:B0-----:R-:W-:Y:S02]  /*308b0*/  IMAD.MOV.U32 R18, RZ, RZ, R13 ;  /* 0x000000ffff127224 */ /* 0x001fe400078e000d */
[----:B------:R-:W-:-:S05]  /*308c0*/  IMAD.MOV.U32 R19, RZ, RZ, R12 ;  /* 0x000000ffff137224 */ /* 0x000fca00078e000c */
[----:B------:R0:W-:Y:S01]  /*308d0*/  STL.64 [R1+0x1cf0], R18 ;  /* 0x001cf01201007387 */ /* 0x0001e20000100a00 */
[----:B---3--:R-:W-:Y:S03]  /*308e0*/  HMMA.16816.F32.BF16 R20, R20, R14, R4 ;  /* 0x0000000e1414723c */ /* 0x008fe60000041804 */
[----:B------:R-:W2:Y:S01]  /*308f0*/  LDL.LU.64 R6, [R1+0x1d38] ;  /* 0x001d380001067983 */ /* 0x000ea20000300a00 */
[----:B------:R-:W2:Y:S02]  /*30900*/  LDL.LU.64 R4, [R1+0x1d30] ;  /* 0x001d300001047983 */ /* 0x000ea40000300a00 */
[----:B0-----:R-:W-:Y:S02]  /*30910*/  IMAD.MOV.U32 R18, RZ, RZ, R9 ;  /* 0x000000ffff127224 */ /* 0x001fe400078e0009 */
[----:B------:R-:W-:Y:S11]  /*30920*/  IMAD.MOV.U32 R19, RZ, RZ, R8 ;  /* 0x000000ffff137224 */ /* 0x000ff600078e0008 */
[----:B------:R-:W-:Y:S04]  /*30930*/  @!UPT UIADD3 URZ, URZ, URZ, URZ ;  /* 0x0000003f3f3ff290 */ /* 0x000fe8000fffe03f */
[----:B------:R0:W-:Y:S01]  /*30940*/  STL.64 [R1+0x200], R20 ;  /* 0x0002001401007387 */ /* 0x0001e20000100a00 */
[----:B------:R1:W-:Y:S03]  /*30950*/  STL.64 [R1+0x208], R22 ;  /* 0x0002081601007387 */ /* 0x0003e60000100a00 */
[----:B0-----:R-:W3:Y:S01]  /*30960*/  LDL.LU R20, [R1+0x40] ;  /* 0x0000400001147983 */ /* 0x001ee20000300800 */
[----:B------:R-:W3:Y:S02]  /*30970*/  LDL.LU R21, [R1+0x44] ;  /* 0x0000440001157983 */ /* 0x000ee40000300800 */
[----:B-1----:R-:W3:Y:S02]  /*30980*/  LDL.LU R22, [R1+0x48] ;  /* 0x0000480001167983 */ /* 0x002ee40000300800 */
[----:B------:R-:W3:Y:S01]  /*30990*/  LDL.LU R23, [R1+0x4c] ;  /* 0x00004c0001177983 */ /* 0x000ee20000300800 */
[C---:B--2---:R-:W-:Y:S01]  /*309a0*/  HMMA.16816.F32.BF16 R8, R4.reuse, R10, R24 ;  /* 0x0000000a0408723c */ /* 0x044fe20000041818 */
[----:B------:R-:W2:Y:S01]  /*309b0*/  LDL.LU.64 R26, [R1+0x1d28] ;  /* 0x001d2800011a7983 */ /* 0x000ea20000300a00 */
[----:B------:R-:W2:Y:S11]  /*309c0*/  LDL.LU.64 R24, [R1+0x1d20] ;  /* 0x001d200001187983 */ /* 0x000eb60000300a00 */
[----:B------:R-:W-:Y:S10]  /*309d0*/  @!UPT UIADD3 URZ, URZ, URZ, URZ ;  /* 0x0000003f3f3ff290 */ /* 0x000ff4000fffe03f */
[----:B------:R-:W-:Y:S01]  /*309e0*/  STL.64 [R1+0x1e0], R8 ;  /* 0x0001e00801007387 */ /* 0x000fe20000100a00 */
[----:B------:R0:W-:Y:S03]  /*309f0*/  STL.64 [R1+0x1e8], R10 ;  /* 0x0001e80a01007387 */ /* 0x0001e60000100a00 */
[----:B0-----:R-:W2:Y:S01]  /*30a00*/  LDL.LU.64 R10, [R1+0x1d18] ;  /* 0x001d1800010a7983 */ /* 0x001ea20000300a00 */
[C---:B---3--:R-:W-:Y:S08]  /*30a10*/  HMMA.16816.F32.BF16 R16, R4.reuse, R18, R20 ;  /* 0x000000120410723c */ /* 0x048ff00000041814 */
[C---:B--2---:R-:W-:Y:S01]  /*30a20*/  HMMA.16816.F32.BF16 R8, R4.reuse, R10, R24 ;  /* 0x0000000a0408723c */ /* 0x044fe20000041818 */
[----:B------:R-:W2:Y:S01]  /*30a30*/  LDL.LU.64 R26, [R1+0x1d10] ;  /* 0x001d1000011a7983 */ /* 0x000ea20000300a00 */
[----:B------:R-:W3:Y:S11]  /*30a40*/  LDL.LU.64 R24, [R1+0x1d08] ;  /* 0x001d080001187983 */ /* 0x000ef60000300a00 */
[----:B------:R-:W-:Y:S10]  /*30a50*/  @!UPT UIADD3 URZ, URZ, URZ, URZ ;  /* 0x0000003f3f3ff290 */ /* 0x000ff4000fffe03f */
[----:B------:R-:W-:Y:S01]  /*30a60*/  STL.64 [R1+0x1d0], R8 ;  /* 0x0001d00801007387 */ /* 0x000fe20000100a00 */
[----:B------:R0:W-:Y:S03]  /*30a70*/  STL.64 [R1+0x1d8], R10 ;  /* 0x0001d80a01007387 */ /* 0x0001e60000100a00 */
[----:B0-----:R-:W2:Y:S01]  /*30a80*/  LDL.LU.64 R10, [R1+0x1d00] ;  /* 0x001d0000010a7983 */ /* 0x001ea20000300a00 */
[----:B------:R-:W2:Y:S02]  /*30a90*/  LDL.LU.64 R8, [R1+0x1cf8] ;  /* 0x001cf80001087983 */ /* 0x000ea40000300a00 */
[----:B------:R-:W4:Y:S02]  /*30aa0*/  LDL R23, [R1+0x10e8] ;  /* 0x0010e80001177983 */ /* 0x000f240000100800 */
[----:B------:R-:W-:Y:S01]  /*30ab0*/  STL.64 [R1+0x1b0], R16 ;  /* 0x0001b01001007387 */ /* 0x000fe20000100a00 */
[----:B------:R-:W-:Y:S02]  /*30ac0*/  STL.64 [R1+0x1b8], R18 ;  /* 0x0001b81201007387 */ /* 0x000fe40000100a00 */
[----:B------:R-:W-:Y:S01]  /*30ad0*/  LDSM.16.M88.4 R16, [R0+0x80] ;  /* 0x000080000010783b */ /* 0x000fe20000000200 */
[----:B--2---:R-:W-:Y:S01]  /*30ae0*/  HMMA.16816.F32.BF16 R8, R4, R26, R8 ;  /* 0x0000001a0408723c */ /* 0x004fe20000041808 */
[----:B----4-:R-:W-:Y:S11]  /*30af0*/  STL [R1+0x1c48], R23 ;  /* 0x001c481701007387 */ /* 0x010ff60000100800 */
[----:B------:R-:W-:Y:S11]  /*30b00*/  @!UPT UIADD3 URZ, URZ, URZ, URZ ;  /* 0x0000003f3f3ff290 */ /* 0x000ff6000fffe03f */
[----:B------:R-:W-:Y:S01]  /*30b10*/  STL.64 [R1+0x1a0], R8 ;  /* 0x0001a00801007387 */ /* 0x000fe20000100a00 */
[----:B------:R-:W-:Y:S02]  /*30b20*/  STL.64 [R1+0x1a8], R10 ;  /* 0x0001a80a01007387 */ /* 0x000fe40000100a00 */
[----:B------:R-:W2:Y:S02]  /*30b30*/  LDL R27, [R1+0x38c] ;  /* 0x00038c00011b7983 */ /* 0x000ea40000100800 */
[----:B--2---:R-:W0:Y:S04]  /*30b40*/  LDSM.16.MT88.4 R8, [R27+0xa000] ;  /* 0x00a000001b08783b */ /* 0x004e280000004200 */
[----:B0-----:R-:W-:Y:S01]  /*30b50*/  STL.64 [R1+0x1cc8], R10 ;  /* 0x001cc80a01007387 */ /* 0x001fe20000100a00 */
[----:B------:R0:W-:Y:S03]  /*30b60*/  STL.64 [R1+0x1cc0], R8 ;  /* 0x001cc00801007387 */ /* 0x0001e60000100a00 */
[----:B0-----:R-:W2:Y:S01]  /*30b70*/  LDL.LU R8, [R1+0x190] ;  /* 0x0001900001087983 */ /* 0x001ea20000300800 */
[----:B------:R-:W2:Y:S02]  /*30b80*/  LDL.LU R9, [R1+0x194] ;  /* 0x0001940001097983 */ /* 0x000ea40000300800 */
[----:B------:R-:W4:Y:S02]  /*30b90*/  LDL.LU R10, [R1+0x198] ;  /* 0x00019800010a7983 */ /* 0x000f240000300800 */
[----:B------:R-:W4:Y:S02]  /*30ba0*/  LDL.LU R11, [R1+0x19c] ;  /* 0x00019c00010b7983 */ /* 0x000f240000300800 */
[----:B----4-:R-:W-:Y:S01]  /*30bb0*/  STL.64 [R1+0x1ce0], R10 ;  /* 0x001ce00a01007387 */ /* 0x010fe20000100a00 */
[----:B--2---:R0:W-:Y:S03]  /*30bc0*/  STL.64 [R1+0x1cd8], R8 ;  /* 0x001cd80801007387 */ /* 0x0041e60000100a00 */
[----:B0-----:R-:W2:Y:S01]  /*30bd0*/  LDL.LU R8, [R1+0x170] ;  /* 0x0001700001087983 */ /* 0x001ea20000300800 */
[----:B------:R-:W2:Y:S02]  /*30be0*/  LDL.LU R9, [R1+0x174] ;  /* 0x0001740001097983 */ /* 0x000ea40000300800 */
[----:B------:R-:W2:Y:S02]  /*30bf0*/  LDL.LU R10, [R1+0x178] ;  /* 0x00017800010a7983 */ /* 0x000ea40000300800 */
[----:B------:R-:W2:Y:S01]  /*30c00*/  LDL.LU R11, [R1+0x17c] ;  /* 0x00017c00010b7983 */ /* 0x000ea20000300800 */
[----:B------:R-:W-:Y:S01]  /*30c10*/  STL [R1+0x1c40], R27 ;  /* 0x001c401b01007387 */ /* 0x000fe20000100800 */
[----:B---3--:R0:W-:Y:S03]  /*30c20*/  STL.64 [R1+0x1c38], R24 ;  /* 0x001c381801007387 */ /* 0x0081e60000100a00 */
[----:B0-----:R-:W3:Y:S01]  /*30c30*/  LDL.LU R24, [R1+0x120] ;  /* 0x0001200001187983 */ /* 0x001ee20000300800 */
[----:B------:R-:W3:Y:S02]  /*30c40*/  LDL.LU R25, [R1+0x124] ;  /* 0x0001240001197983 */ /* 0x000ee40000300800 */
[----:B------:R-:W3:Y:S02]  /*30c50*/  LDL.LU R26, [R1+0x128] ;  /* 0x00012800011a7983 */ /* 0x000ee40000300800 */
[----:B------:R-:W3:Y:S01]  /*30c60*/  LDL.LU R27, [R1+0x12c] ;  /* 0x00012c00011b7983 */ /* 0x000ee20000300800 */
[----:B------:R-:W-:Y:S01]  /*30c70*/  STL.64 [R1+0xf0], R16 ;  /* 0x0000f01001007387 */ /* 0x000fe20000100a00 */
[----:B------:R0:W-:Y:S03]  /*30c80*/  STL.64 [R1+0xf8], R18 ;  /* 0x0000f81201007387 */ /* 0x0001e60000100a00 */
[----:B0-----:R-:W3:Y:S01]  /*30c90*/  LDL.LU.64 R18, [R1+0x1cf0] ;  /* 0x001cf00001127983 */ /* 0x001ee20000300a00 */
[----:B------:R-:W-:-:S02]  /*30ca0*/  IMAD.MOV.U32 R13, RZ, RZ, R16 ;  /* 0x000000ffff0d7224 */ /* 0x000fc400078e0010 */
[----:B------:R-:W-:Y:S02]  /*30cb0*/  IMAD.MOV.U32 R12, RZ, RZ, R17 ;  /* 0x000000ffff0c7224 */ /* 0x000fe400078e0011 */
[----:B---3--:R-:W-:Y:S01]  /*30cc0*/  HMMA.16816.F32.BF16 R16, R4, R18, R24 ;  /* 0x000000120410723c */ /* 0x008fe20000041818 */
[----:B------:R-:W3:Y:S11]  /*30cd0*/  LDL.LU R24, [R1+0x2d0] ;  /* 0x0002d00001187983 */ /* 0x000ef60000300800 */
[----:B------:R-:W-:Y:S11]  /*30ce0*/  @!UPT UIADD3 URZ, URZ, URZ, URZ ;  /* 0x0000003f3f3ff290 */ /* 0x000ff6000fffe03f */
[----:B------:R-:W-:Y:S01]  /*30cf0*/  STL.64 [R1+0x180], R16 ;  /* 0x0001801001007387 */ /* 0x000fe20000100a00 */
[----:B------:R-:W-:Y:S02]  /*30d00*/  STL.64 [R1+0x188], R18 ;  /* 0x0001881201007387 */ /* 0x000fe40000100a00 */
[----:B------:R-:W3:Y:S02]  /*30d10*/  LDL.LU R25, [R1+0x2d4] ;  /* 0x0002d40001197983 */ /* 0x000ee40000300800 */
[----:B------:R-:W4:Y:S01]  /*30d20*/  LDL.LU R26, [R1+0x2d8] ;  /* 0x0002d800011a7983 */ /* 0x000f220000300800 */
[----:B------:R-:W4:Y:S04]  /*30d30*/  LDL.LU R27, [R1+0x2dc] ;  /* 0x0002dc00011b7983 */ /* 0x000f280000300800 */
[----:B------:R-:W0:Y:S04]  /*30d40*/  LDSM.16.M88.4 R16, [R0+0x1080] ;  /* 0x001080000010783b */ /* 0x000e280000000200 */
[----:B----4-:R-:W-:Y:S01]  /*30d50*/  STL.64 [R1+0x1c58], R26 ;  /* 0x001c581a01007387 */ /* 0x010fe20000100a00 */
[----:B---3--:R1:W-:Y:S03]  /*30d60*/  STL.64 [R1+0x1c50], R24 ;  /* 0x001c501801007387 */ /* 0x0083e60000100a00 */
[----:B-1----:R-:W3:Y:S01]  /*30d70*/  LDL.LU R24, [R1+0x240] ;  /* 0x0002400001187983 */ /* 0x002ee20000300800 */
[----:B------:R-:W3:Y:S02]  /*30d80*/  LDL.LU R25, [R1+0x244] ;  /* 0x0002440001197983 */ /* 0x000ee40000300800 */
[----:B------:R-:W4:Y:S02]  /*30d90*/  LDL.LU R26, [R1+0x248] ;  /* 0x00024800011a7983 */ /* 0x000f240000300800 */
[----:B------:R-:W4:Y:S02]  /*30da0*/  LDL.LU R27, [R1+0x24c] ;  /* 0x00024c00011b7983 */ /* 0x000f240000300800 */
[----:B------:R-:W-:-:S02]  /*30db0*/  IMAD.MOV.U32 R22, RZ, RZ, R3 ;  /* 0x000000ffff167224 */ /* 0x000fc400078e0003 */
[----:B------:R-:W-:Y:S01]  /*30dc0*/  IMAD.MOV.U32 R23, RZ, RZ, R2 ;  /* 0x000000ffff177224 */ /* 0x000fe200078e0002 */
[----:B----4-:R-:W-:Y:S01]  /*30dd0*/  STL.64 [R1+0x1c68], R26 ;  /* 0x001c681a01007387 */ /* 0x010fe20000100a00 */
[----:B---3--:R1:W-:Y:S03]  /*30de0*/  STL.64 [R1+0x1c60], R24 ;  /* 0x001c601801007387 */ /* 0x0083e60000100a00 */
[----:B-1----:R-:W3:Y:S01]  /*30df0*/  LDL.LU R24, [R1+0x140] ;  /* 0x0001400001187983 */ /* 0x002ee20000300800 */
[----:B------:R-:W3:Y:S02]  /*30e00*/  LDL.LU R25, [R1+0x144] ;  /* 0x0001440001197983 */ /* 0x000ee40000300800 */
[----:B------:R-:W3:Y:S02]  /*30e10*/  LDL.LU R26, [R1+0x148] ;  /* 0x00014800011a7983 */ /* 0x000ee40000300800 */
[----:B------:R-:W3:Y:S01]  /*30e20*/  LDL.LU R27, [R1+0x14c] ;  /* 0x00014c00011b7983 */ /* 0x000ee20000300800 */
[----:B0-----:R-:W-:Y:S01]  /*30e30*/  STL.64 [R1+0xd0], R16 ;  /* 0x0000d01001007387 */ /* 0x001fe20000100a00 */
[----:B------:R0:W-:Y:S03]  /*30e40*/  STL.64 [R1+0xd8], R18 ;  /* 0x0000d81201007387 */ /* 0x0001e60000100a00 */
[----:B0-----:R-:W2:Y:S01]  /*30e50*/  LDL.LU.64 R18, [R1+0x1ce8] ;  /* 0x001ce80001127983 */ /* 0x001ea20000300a00 */
[----:B------:R-:W-:-:S02]  /*30e60*/  IMAD.MOV.U32 R3, RZ, RZ, R16 ;  /* 0x000000ffff037224 */ /* 0x000fc400078e0010 */
[----:B------:R-:W-:Y:S01]  /*30e70*/  IMAD.MOV.U32 R2, RZ, RZ, R17 ;  /* 0x000000ffff027224 */ /* 0x000fe200078e0011 */
[C---:B---3--:R-:W-:Y:S01]  /*30e80*/  HMMA.16816.F32.BF16 R20, R4.reuse, R22, R24 ;  /* 0x000000160414723c */ /* 0x048fe20000041818 */
[----:B------:R-:W0:Y:S07]  /*30e90*/  LDSM.16.M88.4 R24, [R0+0x2080] ;  /* 0x002080000018783b */ /* 0x000e2e0000000200 */
[----:B--2---:R-:W-:Y:S11]  /*30ea0*/  HMMA.16816.F32.BF16 R16, R4, R18, R8 ;  /* 0x000000120410723c */ /* 0x004ff60000041808 */
[----:B------:R-:W-:Y:S04]  /*30eb0*/  @!UPT UIADD3 URZ, URZ, URZ, URZ ;  /* 0x0000003f3f3ff290 */ /* 0x000fe8000fffe03f */
[----:B------:R-:W-:Y:S01]  /*30ec0*/  STL.64 [R1+0x160], R20 ;  /* 0x0001601401007387 */ /* 0x000fe20000100a00 */
[----:B------:R-:W-:Y:S02]  /*30ed0*/  STL.64 [R1+0x168], R22 ;  /* 0x0001681601007387 */ /* 0x000fe40000100a00 */
[----:B------:R-:W2:Y:S02]  /*30ee0*/  LDL.LU.64 R10, [R1+0x1ce0] ;  /* 0x001ce000010a7983 */ /* 0x000ea40000300a00 */
[----:B------:R-:W2:Y:S01]  /*30ef0*/  LDL.LU.64 R8, [R1+0x1cd8] ;  /* 0x001cd80001087983 */ /* 0x000ea20000300a00 */
[----:B------:R-:W1:Y:S04]  /*30f00*/  LDSM.16.M88.4 R20, [R0+0x3080] ;  /* 0x003080000014783b */ /* 0x000e680000000200 */
[----:B------:R-:W-:Y:S01]  /*30f10*/  STL.64 [R1+0x150], R16 ;  /* 0x0001501001007387 */ /* 0x000fe20000100a00 */
[----:B------:R-:W-:Y:S02]  /*30f20*/  STL.64 [R1+0x158], R18 ;  /* 0x0001581201007387 */ /* 0x000fe40000100a00 */
[----:B------:R-:W3:Y:S01]  /*30f30*/  LDSM.16.M88.4 R16, [R0+0x4080] ;  /* 0x004080000010783b */ /* 0x000ee20000000200 */
[----:B0-----:R-:W-:Y:S03]  /*30f40*/  STL.64 [R1+0xc0], R24 ;  /* 0x0000c01801007387 */ /* 0x001fe60000100a00 */
[----:B------:R-:W-:Y:S02]  /*30f50*/  STL.64 [R1+0xc8], R26 ;  /* 0x0000c81a01007387 */ /* 0x000fe40000100a00 */
[----:B------:R0:W-:Y:S02]  /*30f60*/  STL.64 [R1+0x1c78], R24 ;  /* 0x001c781801007387 */ /* 0x0001e40000100a00 */
[----:B0-----:R-:W-:-:S02]  /*30f70*/  IMAD.MOV.U32 R24, RZ, RZ, R3 ;  /* 0x000000ffff187224 */ /* 0x001fc400078e0003 */
[----:B------:R-:W-:Y:S01]  /*30f80*/  IMAD.MOV.U32 R25, RZ, RZ, R2 ;  /* 0x000000ffff197224 */ /* 0x000fe200078e0002 */
[----:B------:R-:W4:Y:S01]  /*30f90*/  LDL.LU R3, [R1+0x1cd4] ;  /* 0x001cd40001037983 */ /* 0x000f220000300800 */
[----:B------:R-:W3:Y:S03]  /*30fa0*/  LDL.LU R2, [R1+0x1cd0] ;  /* 0x001cd00001027983 */ /* 0x000ee60000300800 */
[----:B------:R-:W-:Y:S01]  /*30fb0*/  STL.64 [R1+0x1c98], R24 ;  /* 0x001c981801007387 */ /* 0x000fe20000100a00 */
[----:B--2---:R-:W-:Y:S03]  /*30fc0*/  HMMA.16816.F32.BF16 R4, R4, R14, R8 ;  /* 0x0000000e0404723c */ /* 0x004fe60000041808 */
[----:B------:R-:W2:Y:S01]  /*30fd0*/  LDL.LU.64 R10, [R1+0x1cc8] ;  /* 0x001cc800010a7983 */ /* 0x000ea20000300a00 */
[----:B------:R-:W2:Y:S02]  /*30fe0*/  LDL.LU.64 R8, [R1+0x1cc0] ;  /* 0x001cc00001087983 */ /* 0x000ea40000300a00 */
[----:B-1----:R-:W-:Y:S02]  /*30ff0*/  STL.64 [R1+0xb0], R20 ;  /* 0x0000b01401007387 */ /* 0x002fe40000100a00 */
[----:B------:R-:W-:Y:S11]  /*31000*/  STL.64 [R1+0xb8], R22 ;  /* 0x0000b81601007387 */ /* 0x000ff60000100a00 */
[----:B------:R-:W-:Y:S04]  /*31010*/  @!UPT UIADD3 URZ, URZ, URZ, URZ ;  /* 0x0000003f3f3ff290 */ /* 0x000fe8000fffe03f */
[----:B------:R-:W-:Y:S01]  /*31020*/  STL.64 [R1+0x140], R4 ;  /* 0x0001400401007387 */ /* 0x000fe20000100a00 */
[----:B------:R-:W-:Y:S02]  /*31030*/  STL.64 [R1+0x148], R6 ;  /* 0x0001480601007387 */ /* 0x000fe40000100a00 */
[----:B------:R0:W-:Y:S02]  /*31040*/  STL.64 [R1+0x1c70], R20 ;  /* 0x001c701401007387 */ /* 0x0001e40000100a00 */
[----:B0-----:R-:W2:Y:S01]  /*31050*/  LDL.LU R20, [R1+0x220] ;  /* 0x0002200001147983 */ /* 0x001ea20000300800 */
[----:B------:R-:W2:Y:S02]  /*31060*/  LDL.LU R21, [R1+0x224] ;  /* 0x0002240001157983 */ /* 0x000ea40000300800 */
[----:B------:R-:W2:Y:S02]  /*31070*/  LDL.LU R22, [R1+0x228] ;  /* 0x0002280001167983 */ /* 0x000ea40000300800 */
[----:B------:R-:W2:Y:S02]  /*31080*/  LDL.LU R23, [R1+0x22c] ;  /* 0x00022c0001177983 */ /* 0x000ea40000300800 */
[----:B--2---:R-:W-:Y:S01]  /*31090*/  STL.64 [R1+0x1c90], R22 ;  /* 0x001c901601007387 */ /* 0x004fe20000100a00 */
[----:B------:R0:W-:Y:S03]  /*310a0*/  STL.64 [R1+0x1c88], R20 ;  /* 0x001c881401007387 */ /* 0x0001e60000100a00 */
[----:B0-----:R-:W2:Y:S01]  /*310b0*/  LDL.LU R20, [R1+0x210] ;  /* 0x0002100001147983 */ /* 0x001ea20000300800 */
[----:B------:R-:W2:Y:S02]  /*310c0*/  LDL.LU R21, [R1+0x214] ;  /* 0x0002140001157983 */ /* 0x000ea40000300800 */
[----:B------:R-:W2:Y:S02]  /*310d0*/  LDL.LU R22, [R1+0x218] ;  /* 0x0002180001167983 */ /* 0x000ea40000300800 */
[----:B------:R-:W2:Y:S02]  /*310e0*/  LDL.LU R23, [R1+0x21c] ;  /* 0x00021c0001177983 */ /* 0x000ea40000300800 */
[----:B------:R-:W-:-:S02]  /*310f0*/  IMAD.MOV.U32 R24, RZ, RZ, R13 ;  /* 0x000000ffff187224 */ /* 0x000fc400078e000d */
[----:B------:R-:W-:Y:S02]  /*31100*/  IMAD.MOV.U32 R25, RZ, RZ, R12 ;  /* 0x000000ffff197224 */ /* 0x000fe400078e000c */
[----:B---3--:R-:W-:Y:S02]  /*31110*/  IMAD.MOV.U32 R4, RZ, RZ, R2 ;  /* 0x000000ffff047224 */ /* 0x008fe400078e0002 */
[----:B----4-:R-:W-:Y:S02]  /*31120*/  IMAD.MOV.U32 R5, RZ, RZ, R3 ;  /* 0x000000ffff057224 */ /* 0x010fe400078e0003 */
[----:B------:R-:W-:Y:S02]  /*31130*/  IMAD.MOV.U32 R6, RZ, RZ, R28 ;  /* 0x000000ffff067224 */ /* 0x000fe400078e001c */
[----:B------:R-:W-:Y:S01]  /*31140*/  IMAD.MOV.U32 R7, RZ, RZ, R29 ;  /* 0x000000ffff077224 */ /* 0x000fe200078e001d */
[----:B------:R-:W-:Y:S04]  /*31150*/  LDSM.16.M88.4 R12, [R0+0x5080] ;  /* 0x00508000000c783b */ /* 0x000fe80000000200 */
[----:B--2---:R-:W-:Y:S01]  /*31160*/  STL.64 [R1+0x1ca8], R22 ;  /* 0x001ca81601007387 */ /* 0x004fe20000100a00 */
[----:B------:R0:W-:Y:S03]  /*31170*/  STL.64 [R1+0x1ca0], R20 ;  /* 0x001ca01401007387 */ /* 0x0001e60000100a00 */
[----:B0-----:R-:W2:Y:S01]  /*31180*/  LDL.LU R20, [R1+0x1f0] ;  /* 0x0001f00001147983 */ /* 0x001ea20000300800 */
[----:B------:R-:W2:Y:S02]  /*31190*/  LDL.LU R21, [R1+0x1f4] ;  /* 0x0001f40001157983 */ /* 0x000ea40000300800 */
[----:B------:R-:W2:Y:S02]  /*311a0*/  LDL.LU R22, [R1+0x1f8] ;  /* 0x0001f80001167983 */ /* 0x000ea40000300800 */
[----:B------:R-:W2:Y:S01]  /*311b0*/  LDL.LU R23, [R1+0x1fc] ;  /* 0x0001fc0001177983 */ /* 0x000ea20000300800 */
[----:B------:R-:W3:Y:S01]  /*311c0*/  LDL.LU R2, [R1+0x1cbc] ;  /* 0x001cbc0001027983 */ /* 0x000ee20000300800 */
[----:B------:R-:W4:Y:S02]  /*311d0*/  LDL.LU R3, [R1+0x1cb8] ;  /* 0x001cb80001037983 */ /* 0x000f240000300800 */
[----:B------:R-:W-:Y:S02]  /*311e0*/  STL.64 [R1+0xa0], R16 ;  /* 0x0000a01001007387 */ /* 0x000fe40000100a00 */
[----:B------:R-:W-:Y:S01]  /*311f0*/  STL.64 [R1+0xa8], R18 ;  /* 0x0000a81201007387 */ /* 0x000fe20000100a00 */
[----:B------:R-:W3:Y:S01]  /*31200*/  LDL.LU R28, [R1+0x1cb4] ;  /* 0x001cb400011c7983 */ /* 0x000ee20000300800 */
[----:B------:R-:W3:Y:S01]  /*31210*/  LDL.LU R29, [R1+0x1cb0] ;  /* 0x001cb000011d7983 */ /* 0x000ee20000300800 */
[C---:B--2---:R-:W-:Y:S02]  /*31220*/  HMMA.16816.F32.BF16 R24, R8.reuse, R24, R20 ;  /* 0x000000180818723c */ /* 0x044fe40000041814 */
        /* <DEDUP_REMOVED lines=8> */
[----:B0-----:R-:W2:Y:S02]  /*312b0*/  LDL.LU.64 R24, [R1+0x1c98] ;  /* 0x001c980001187983 */ /* 0x001ea40000300a00 */
[C---:B--2---:R-:W-:Y:S02]  /*312c0*/  HMMA.16816.F32.BF16 R24, R8.reuse, R24, R20 ;  /* 0x000000180818723c */ /* 0x044fe40000041814 */
[----:B------:R-:W2:Y:S01]  /*312d0*/  LDL.LU.64 R22, [R1+0x1c90] ;  /* 0x001c900001167983 */ /* 0x000ea20000300a00 */
[----:B------:R-:W2:Y:S02]  /*312e0*/  LDL.LU.64 R20, [R1+0x1c88] ;  /* 0x001c880001147983 */ /* 0x000ea40000300a00 */
[----:B------:R-:W-:Y:S02]  /*312f0*/  STL.64 [R1+0x90], R12 ;  /* 0x0000900c01007387 */ /* 0x000fe40000100a00 */
[----:B------:R-:W-:Y:S11]  /*31300*/  STL.64 [R1+0x98], R14 ;  /* 0x0000980e01007387 */ /* 0x000ff60000100a00 */
[----:B------:R-:W-:Y:S05]  /*31310*/  @!UPT UIADD3 URZ, URZ, URZ, URZ ;  /* 0x0000003f3f3ff290 */ /* 0x000fea000fffe03f */
[----:B------:R-:W-:Y:S01]  /*31320*/  STL.64 [R1+0x120], R24 ;  /* 0x0001201801007387 */ /* 0x000fe20000100a00 */
[----:B------:R-:W-:Y:S02]  /*31330*/  STL.64 [R1+0x128], R26 ;  /* 0x0001281a01007387 */ /* 0x000fe40000100a00 */
[----:B------:R0:W1:Y:S02]  /*31340*/  LDSM.16.M88.4 R24, [R0+0x7080] ;  /* 0x007080000018783b */ /* 0x0000640000000200 */
[----:B0-----:R-:W2:Y:S04]  /*31350*/  LDL.LU R0, [R1+0x1c80] ;  /* 0x001c800001007983 */ /* 0x001ea80000300800 */
[----:B-1----:R0:W-:Y:S01]  /*31360*/  STL.64 [R1+0x70], R24 ;  /* 0x0000701801007387 */ /* 0x0021e20000100a00 */
        /* <DEDUP_REMOVED lines=13> */
[----:B------:R-:W-:Y:S01]  /*31440*/  STL.64 [R1+0x100], R20 ;  /* 0x0001001401007387 */ /* 0x000fe20000100a00 */
[----:B------:R0:W-:Y:S03]  /*31450*/  STL.64 [R1+0x108], R22 ;  /* 0x0001081601007387 */ /* 0x0001e60000100a00 */
[----:B0-----:R-:W2:Y:S04]  /*31460*/  LDL.LU R23, [R1+0x1c48] ;  /* 0x001c480001177983 */ /* 0x001ea80000300800 */
[----:B--2---:R-:W0:Y:S04]  /*31470*/  LDSM.16.MT88.4 R20, [R23+0xa000] ;  /* 0x00a000001714783b */ /* 0x004e280000004200 */
[----:B0-----:R4:W-:Y:S01]  /*31480*/  STL.64 [R1+0x1c20], R22 ;  /* 0x001c201601007387 */ /* 0x0019e20000100a00 */
[----:B------:R3:W-:Y:S02]  /*31490*/  STL.64 [R1+0x1c18], R20 ;  /* 0x001c181401007387 */ /* 0x0007e40000100a00 */
[----:B----4-:R-:W-:-:S02]  /*314a0*/  IMAD.MOV.U32 R22, RZ, RZ, R3 ;  /* 0x000000ffff167224 */ /* 0x010fc400078e0003 */
[----:B---3--:R-:W-:Y:S02]  /*314b0*/  IMAD.MOV.U32 R20, RZ, RZ, R29 ;  /* 0x000000ffff147224 */ /* 0x008fe400078e001d */
[----:B------:R-:W-:Y:S02]  /*314c0*/  IMAD.MOV.U32 R21, RZ, RZ, R28 ;  /* 0x000000ffff157224 */ /* 0x000fe400078e001c */
[----:B------:R-:W-:Y:S01]  /*314d0*/  IMAD.MOV.U32 R23, RZ, RZ, R2 ;  /* 0x000000ffff177224 */ /* 0x000fe200078e0002 */
[----:B------:R-:W2:Y:S06]  /*314e0*/  LDL.LU R29, [R1+0x1c44] ;  /* 0x001c4400011d7983 */ /* 0x000eac0000300800 */
[C---:B------:R-:W-:Y:S11]  /*314f0*/  HMMA.16816.F32.BF16 R20, R8.reuse, R16, R20 ;  /* 0x000000100814723c */ /* 0x040ff60000041814 */
[----:B------:R-:W-:Y:S11]  /*31500*/  @!UPT UIADD3 URZ, URZ, URZ, URZ ;  /* 0x0000003f3f3ff290 */ /* 0x000ff6000fffe03f */
[----:B------:R-:W-:Y:S01]  /*31510*/  @!UPT UIADD3 URZ, URZ, URZ, URZ ;  /* 0x0000003f3f3ff290 */ /* 0x000fe2000fffe03f */
[----:B------:R0:W-:Y:S02]  /*31520*/  STL.64 [R1+0xe0], R20 ;  /* 0x0000e01401007387 */ /* 0x0001e40000100a00 */
[----:B0-----:R-:W-:Y:S02]  /*31530*/  IMAD.MOV.U32 R21, RZ, RZ, R16 ;  /* 0x000000ffff157224 */ /* 0x001fe400078e0010 */
[----:B------:R-:W-:Y:S02]  /*31540*/  IMAD.MOV.U32 R20, RZ, RZ, R17 ;  /* 0x000000ffff147224 */ /* 0x000fe400078e0011 */
[----:B------:R-:W0:Y:S04]  /*31550*/  LDSM.16.MT88.4 R16, [R0+0xa000] ;  /* 0x00a000000010783b */ /* 0x000e280000004200 */
[----:B------:R-:W-:Y:S04]  /*31560*/  STL.64 [R1+0xe8], R22 ;  /* 0x0000e81601007387 */ /* 0x000fe80000100a00 */
[----:B0-----:R-:W-:Y:S01]  /*31570*/  STL.64 [R1+0x1b90], R18 ;  /* 0x001b901201007387 */ /* 0x001fe20000100a00 */
[----:B------:R0:W-:Y:S03]  /*31580*/  STL.64 [R1+0x1b88], R16 ;  /* 0x001b881001007387 */ /* 0x0001e60000100a00 */
[----:B0-----:R-:W3:Y:S01]  /*31590*/  LDL.LU.64 R16, [R1+0x80] ;  /* 0x0000800001107983 */ /* 0x001ee20000300a00 */
[----:B------:R-:W-:Y:S01]  /*315a0*/  HMMA.16816.F32.BF16 R24, R8, R12, R24 ;  /* 0x0000000c0818723c */ /* 0x000fe20000041818 */
[----:B------:R-:W-:-:S02]  /*315b0*/  IMAD.MOV.U32 R28, RZ, RZ, R12 ;  /* 0x000000ffff1c7224 */ /* 0x000fc400078e000c */
[----:B------:R-:W-:Y:S11]  /*315c0*/  IMAD.MOV.U32 R3, RZ, RZ, R13 ;  /* 0x000000ffff037224 */ /* 0x000ff600078e000d */
[----:B------:R-:W-:Y:S09]  /*315d0*/  @!UPT UIADD3 URZ, URZ, URZ, URZ ;  /* 0x0000003f3f3ff290 */ /* 0x000ff2000fffe03f */
[----:B------:R-:W-:Y:S01]  /*315e0*/  STL.64 [R1+0x60], R24 ;  /* 0x0000601801007387 */ /* 0x000fe20000100a00 */
[----:B------:R0:W-:Y:S03]  /*315f0*/  STL.64 [R1+0x68], R26 ;  /* 0x0000681a01007387 */ /* 0x0001e60000100a00 */
[----:B0-----:R-:W4:Y:S01]  /*31600*/  LDL.LU R27, [R1+0x1c40] ;  /* 0x001c4000011b7983 */ /* 0x001f220000300800 */
[----:B------:R-:W4:Y:S03]  /*31610*/  LDL.LU.64 R24, [R1+0x1c38] ;  /* 0x001c380001187983 */ /* 0x000f260000300a00 */
[----:B--2---:R-:W0:Y:S04]  /*31620*/  LDSM.16.MT88.4 R12, [R29+0xa000] ;  /* 0x00a000001d0c783b */ /* 0x004e280000004200 */
[----:B0-----:R-:W-:Y:S01]  /*31630*/  STL.64 [R1+0x1b10], R14 ;  /* 0x001b100e01007387 */ /* 0x001fe20000100a00 */
[----:B------:R0:W-:Y:S02]  /*31640*/  STL.64 [R1+0x1b08], R12 ;  /* 0x001b080c01007387 */ /* 0x0001e40000100a00 */
[----:B------:R-:W-:Y:S01]  /*31650*/  STL [R1+0x19b4], R29 ;  /* 0x0019b41d01007387 */ /* 0x000fe20000100800 */
[----:B---3--:R-:W-:Y:S11]  /*31660*/  HMMA.16816.F32.BF16 R4, R8, R16, R4 ;  /* 0x000000100804723c */ /* 0x008ff60000041804 */
[----:B------:R-:W-:Y:S11]  /*31670*/  @!UPT UIADD3 URZ, URZ, URZ, URZ ;  /* 0x0000003f3f3ff290 */ /* 0x000ff6000fffe03f */
[----:B------:R-:W-:Y:S02]  /*31680*/  @!UPT UIADD3 URZ, URZ, URZ, URZ ;  /* 0x0000003f3f3ff290 */ /* 0x000fe4000fffe03f */
[----:B------:R-:W-:Y:S02]  /*31690*/  IMAD.MOV.U32 R0, RZ, RZ, R7 ;  /* 0x000000ffff007224 */ /* 0x000fe400078e0007 */
[----:B------:R-:W-:Y:S01]  /*316a0*/  IMAD.MOV.U32 R2, RZ, RZ, R6 ;  /* 0x000000ffff027224 */ /* 0x000fe200078e0006 */
[----:B------:R-:W-:Y:S01]  /*316b0*/  STL.64 [R1+0x50], R4 ;  /* 0x0000500401007387 */ /* 0x000fe20000100a00 */
[----:B------:R1:W-:Y:S02]  /*316c0*/  STL.64 [R1+0x1b98], R16 ;  /* 0x001b981001007387 */ /* 0x0003e40000100a00 */
[----:B------:R-:W-:Y:S01]  /*316d0*/  STL [R1+0x1b84], R0 ;  /* 0x001b840001007387 */ /* 0x000fe20000100800 */
[----:B------:R-:W-:Y:S01]  /*316e0*/  STL [R1+0x1b80], R2 ;  /* 0x001b800201007387 */ /* 0x000fe20000100800 */
[----:B0-----:R-:W2:Y:S02]  /*316f0*/  LDL.LU R12, [R1+0x2c0] ;  /* 0x0002c000010c7983 */ /* 0x001ea40000300800 */
[----:B------:R-:W2:Y:S01]  /*31700*/  LDL.LU R13, [R1+0x2c4] ;  /* 0x0002c400010d7983 */ /* 0x000ea20000300800 */
[----:B----4-:R0:W3:Y:S01]  /*31710*/  LDSM.16.MT88.4 R4, [R27+0xa800] ;  /* 0x00a800001b04783b */ /* 0x0100e20000004200 */
[----:B------:R-:W-:-:S02]  /*31720*/  IMAD.MOV.U32 R14, RZ, RZ, R25 ;  /* 0x000000ffff0e7224 */ /* 0x000fc400078e0019 */
[----:B------:R-:W-:Y:S02]  /*31730*/  IMAD.MOV.U32 R15, RZ, RZ, R24 ;  /* 0x000000ffff0f7224 */ /* 0x000fe400078e0018 */
[----:B------:R-:W4:Y:S01]  /*31740*/  LDL.LU R25, [R1+0x1c34] ;  /* 0x001c340001197983 */ /* 0x000f220000300800 */
[----:B------:R-:W4:Y:S02]  /*31750*/  LDL.LU R24, [R1+0x1c30] ;  /* 0x001c300001187983 */ /* 0x000f240000300800 */
[----:B------:R-:W-:Y:S02]  /*31760*/  STL.64 [R1+0x1ba8], R14 ;  /* 0x001ba80e01007387 */ /* 0x000fe40000100a00 */
[----:B--2---:R-:W-:Y:S01]  /*31770*/  STL.64 [R1+0x1ba0], R12 ;  /* 0x001ba00c01007387 */ /* 0x004fe20000100a00 */
[----:B-1----:R-:W2:Y:S02]  /*31780*/  LDL.LU R16, [R1+0x1c0] ;  /* 0x0001c00001107983 */ /* 0x002ea40000300800 */
[----:B------:R-:W2:Y:S02]  /*31790*/  LDL.LU R17, [R1+0x1c4] ;  /* 0x0001c40001117983 */ /* 0x000ea40000300800 */
[----:B------:R-:W2:Y:S01]  /*317a0*/  LDL.LU R18, [R1+0x1c8] ;  /* 0x0001c80001127983 */ /* 0x000ea20000300800 */
[----:B------:R-:W2:Y:S01]  /*317b0*/  LDL.LU R19, [R1+0x1cc] ;  /* 0x0001cc0001137983 */ /* 0x000ea20000300800 */
[----:B------:R-:W2:Y:S02]  /*317c0*/  LDL.LU R26, [R1+0x328] ;  /* 0x00032800011a7983 */ /* 0x000ea40000300800 */
[----:B0-----:R-:W2:Y:S02]  /*317d0*/  LDL.LU R27, [R1+0x32c] ;  /* 0x00032c00011b7983 */ /* 0x001ea40000300800 */
[----:B--2---:R-:W-:Y:S01]  /*317e0*/  STL.64 [R1+0x1bd8], R26 ;  /* 0x001bd81a01007387 */ /* 0x004fe20000100a00 */
[----:B----4-:R0:W-:Y:S03]  /*317f0*/  STL.64 [R1+0x1bd0], R24 ;  /* 0x001bd01801007387 */ /* 0x0101e60000100a00 */
[----:B0-----:R-:W2:Y:S04]  /*31800*/  LDL.LU.64 R24, [R1+0xc0] ;  /* 0x0000c00001187983 */ /* 0x001ea80000300a00 */
[----:B--2---:R0:W-:Y:S04]  /*31810*/  STL.64 [R1+0x1be8], R24 ;  /* 0x001be81801007387 */ /* 0x0041e80000100a00 */
[----:B0-----:R-:W2:Y:S04]  /*31820*/  LDL R24, [R1+0xd0] ;  /* 0x0000d00001187983 */ /* 0x001ea80000100800 */
[----:B------:R-:W2:Y:S04]  /*31830*/  LDL R25, [R1+0xd4] ;  /* 0x0000d40001197983 */ /* 0x000ea80000100800 */
[----:B--2---:R0:W-:Y:S01]  /*31840*/  STL.64 [R1+0x1c00], R24 ;  /* 0x001c001801007387 */ /* 0x0041e20000100a00 */
[----:B------:R-:W-:Y:S02]  /*31850*/  STL.64 [R1+0x1bb8], R18 ;  /* 0x001bb81201007387 */ /* 0x000fe40000100a00 */
[----:B------:R-:W-:Y:S01]  /*31860*/  STL.64 [R1+0x1bb0], R16 ;  /* 0x001bb01001007387 */ /* 0x000fe20000100a00 */
[----:B0-----:R-:W2:Y:S04]  /*31870*/  LDL R24, [R1+0xf0] ;  /* 0x0000f00001187983 */ /* 0x001ea80000100800 */
[----:B------:R-:W2:Y:S01]  /*31880*/  LDL R25, [R1+0xf4] ;  /* 0x0000f40001197983 */ /* 0x000ea20000100800 */
[----:B------:R-:W-:-:S02]  /*31890*/  IMAD.MOV.U32 R12, RZ, RZ, R21 ;  /* 0x000000ffff0c7224 */ /* 0x000fc400078e0015 */
[----:B------:R-:W-:Y:S01]  /*318a0*/  IMAD.MOV.U32 R13, RZ, RZ, R20 ;  /* 0x000000ffff0d7224 */ /* 0x000fe200078e0014 */
[----:B--2---:R0:W-:Y:S04]  /*318b0*/  STL.64 [R1+0x1c28], R24 ;  /* 0x001c281801007387 */ /* 0x0041e80000100a00 */
[----:B0-----:R-:W2:Y:S01]  /*318c0*/  LDL.LU R24, [R1+0x2e0] ;  /* 0x0002e00001187983 */ /* 0x001ea20000300800 */
[----:B------:R-:W2:Y:S02]  /*318d0*/  LDL.LU R25, [R1+0x2e4] ;  /* 0x0002e40001197983 */ /* 0x000ea40000300800 */
[----:B------:R-:W2:Y:S02]  /*318e0*/  LDL.LU R26, [R1+0x2e8] ;  /* 0x0002e800011a7983 */ /* 0x000ea40000300800 */
[----:B------:R-:W2:Y:S01]  /*318f0*/  LDL.LU R27, [R1+0x2ec] ;  /* 0x0002ec00011b7983 */ /* 0x000ea20000300800 */
[----:B------:R-:W2:Y:S01]  /*31900*/  LDL.LU.64 R20, [R1+0x70] ;  /* 0x0000700001147983 */ /* 0x000ea20000300a00 */
[----:B------:R-:W4:Y:S02]  /*31910*/  LDL R29, [R1+0x10e8] ;  /* 0x0010e800011d7983 */ /* 0x000f240000100800 */
        /* <DEDUP_REMOVED lines=10> */
[----:B------:R-:W2:Y:S01]  /*319c0*/  LDL.LU R15, [R1+0x34c] ;  /* 0x00034c00010f7983 */ /* 0x000ea20000300800 */
[----:B------:R-:W-:Y:S01]  /*319d0*/  HMMA.16816.F32.BF16 R8, R8, R20, R24 ;  /* 0x000000140808723c */ /* 0x000fe20000041818 */
[----:B--2---:R-:W-:Y:S01]  /*319e0*/  STL.64 [R1+0x1c10], R14 ;  /* 0x001c100e01007387 */ /* 0x004fe20000100a00 */
[----:B------:R0:W-:Y:S03]  /*319f0*/  STL.64 [R1+0x1c08], R12 ;  /* 0x001c080c01007387 */ /* 0x0001e60000100a00 */
[----:B0-----:R-:W2:Y:S01]  /*31a00*/  LDL.LU R12, [R1+0x350] ;  /* 0x00035000010c7983 */ /* 0x001ea20000300800 */
[----:B------:R-:W2:Y:S02]  /*31a10*/  LDL.LU R13, [R1+0x354] ;  /* 0x00035400010d7983 */ /* 0x000ea40000300800 */
[----:B------:R-:W2:Y:S02]  /*31a20*/  LDL.LU R14, [R1+0x358] ;  /* 0x00035800010e7983 */ /* 0x000ea40000300800 */
[----:B------:R-:W2:Y:S01]  /*31a30*/  LDL.LU R15, [R1+0x35c] ;  /* 0x00035c00010f7983 */ /* 0x000ea20000300800 */
[----:B------:R-:W2:Y:S01]  /*31a40*/  LDL.LU R16, [R1+0x310] ;  /* 0x0003100001107983 */ /* 0x000ea20000300800 */
[----:B------:R-:W2:Y:S02]  /*31a50*/  LDL.LU R17, [R1+0x314] ;  /* 0x0003140001117983 */ /* 0x000ea40000300800 */
[----:B------:R-:W2:Y:S02]  /*31a60*/  LDL.LU R18, [R1+0x318] ;  /* 0x0003180001127983 */ /* 0x000ea40000300800 */
[----:B------:R-:W2:Y:S02]  /*31a70*/  LDL.LU R19, [R1+0x31c] ;  /* 0x00031c0001137983 */ /* 0x000ea40000300800 */
[----:B------:R-:W-:-:S02]  /*31a80*/  IMAD.MOV.U32 R2, RZ, RZ, R20 ;  /* 0x000000ffff027224 */ /* 0x000fc400078e0014 */
[----:B------:R-:W-:Y:S01]  /*31a90*/  IMAD.MOV.U32 R0, RZ, RZ, R21 ;  /* 0x000000ffff007224 */ /* 0x000fe200078e0015 */
[----:B--2---:R-:W-:Y:S01]  /*31aa0*/  STL.64 [R1+0x1bc8], R18 ;  /* 0x001bc81201007387 */ /* 0x004fe20000100a00 */
[----:B------:R0:W-:Y:S03]  /*31ab0*/  STL.64 [R1+0x1bc0], R16 ;  /* 0x001bc01001007387 */ /* 0x0001e60000100a00 */
[----:B0-----:R-:W2:Y:S01]  /*31ac0*/  LDL.LU.64 R16, [R1+0xb0] ;  /* 0x0000b00001107983 */ /* 0x001ea20000300a00 */
[----:B---3--:R-:W-:Y:S02]  /*31ad0*/  STL.64 [R1+0x1a68], R6 ;  /* 0x001a680601007387 */ /* 0x008fe40000100a00 */
[----:B------:R0:W-:Y:S02]  /*31ae0*/  STL.64 [R1+0x1a60], R4 ;  /* 0x001a600401007387 */ /* 0x0001e40000100a00 */
[----:B0-----:R-:W3:Y:S01]  /*31af0*/  LDL.LU R4, [R1+0x300] ;  /* 0x0003000001047983 */ /* 0x001ee20000300800 */
[----:B------:R-:W3:Y:S02]  /*31b00*/  LDL.LU R5, [R1+0x304] ;  /* 0x0003040001057983 */ /* 0x000ee40000300800 */
[----:B------:R-:W3:Y:S02]  /*31b10*/  LDL.LU R6, [R1+0x308] ;  /* 0x0003080001067983 */ /* 0x000ee40000300800 */
[----:B------:R-:W3:Y:S01]  /*31b20*/  LDL.LU R7, [R1+0x30c] ;  /* 0x00030c0001077983 */ /* 0x000ee20000300800 */
[----:B------:R-:W2:Y:S01]  /*31b30*/  LDL.LU.64 R24, [R1+0x1c28] ;  /* 0x001c280001187983 */ /* 0x000ea20000300a00 */
[----:B------:R-:W-:Y:S02]  /*31b40*/  STL.64 [R1+0x30], R8 ;  /* 0x0000300801007387 */ /* 0x000fe40000100a00 */
[----:B------:R-:W-:Y:S02]  /*31b50*/  STL.64 [R1+0x38], R10 ;  /* 0x0000380a01007387 */ /* 0x000fe40000100a00 */
[----:B------:R-:W2:Y:S01]  /*31b60*/  LDL.LU.64 R22, [R1+0x1c20] ;  /* 0x001c200001167983 */ /* 0x000ea20000300a00 */
[----:B------:R-:W2:Y:S04]  /*31b70*/  LDL.LU.64 R20, [R1+0x1c18] ;  /* 0x001c180001147983 */ /* 0x000ea80000300a00 */
[----:B----4-:R-:W0:Y:S04]  /*31b80*/  LDSM.16.MT88.4 R8, [R29+0xa800] ;  /* 0x00a800001d08783b */ /* 0x010e280000004200 */
[----:B0-----:R0:W-:Y:S01]  /*31b90*/  STL.64 [R1+0x1a08], R10 ;  /* 0x001a080a01007387 */ /* 0x0011e20000100a00 */
[----:B------:R-:W-:Y:S03]  /*31ba0*/  STL.64 [R1+0x1a00], R8 ;  /* 0x001a000801007387 */ /* 0x000fe60000100a00 */
[----:B0-----:R-:W4:Y:S04]  /*31bb0*/  LDL R10, [R1+0x78] ;  /* 0x00007800010a7983 */ /* 0x001f280000100800 */
[----:B------:R-:W4:Y:S01]  /*31bc0*/  LDL R11, [R1+0x7c] ;  /* 0x00007c00010b7983 */ /* 0x000f220000100800 */
[C---:B--2---:R-:W-:Y:S03]  /*31bd0*/  HMMA.16816.F32.BF16 R24, R20.reuse, R24, R12 ;  /* 0x000000181418723c */ /* 0x044fe6000004180c */
[----:B------:R-:W2:Y:S01]  /*31be0*/  LDL.LU.64 R14, [R1+0x1c10] ;  /* 0x001c1000010e7983 */ /* 0x000ea20000300a00 */
[----:B------:R-:W2:Y:S11]  /*31bf0*/  LDL.LU.64 R12, [R1+0x1c08] ;  /* 0x001c0800010c7983 */ /* 0x000eb60000300a00 */
[----:B------:R-:W-:Y:S08]  /*31c00*/  @!UPT UIADD3 URZ, URZ, URZ, URZ ;  /* 0x0000003f3f3ff290 */ /* 0x000ff0000fffe03f */
        /* <DEDUP_REMOVED lines=9> */
[----:B0-----:R-:W2:Y:S02]  /*31ca0*/  LDL.LU.64 R24, [R1+0x1be8] ;  /* 0x001be80001187983 */ /* 0x001ea40000300a00 */
[----:B--2---:R-:W-:Y:S11]  /*31cb0*/  HMMA.16816.F32.BF16 R12, R20, R24, R12 ;  /* 0x00000018140c723c */ /* 0x004ff6000004180c */
[----:B------:R-:W-:Y:S11]  /*31cc0*/  @!UPT UIADD3 URZ, URZ, URZ, URZ ;  /* 0x0000003f3f3ff290 */ /* 0x000ff6000fffe03f */
[----:B------:R-:W-:Y:S01]  /*31cd0*/  @!UPT UIADD3 URZ, URZ, URZ, URZ ;  /* 0x0000003f3f3ff290 */ /* 0x000fe2000fffe03f */
[----:B------:R0:W-:Y:S01]  /*31ce0*/  STL.64 [R1], R12 ;  /* 0x0000000c01007387 */ /* 0x0001e20000100a00 */
[----:B------:R1:W-:Y:S03]  /*31cf0*/  STL.64 [R1+0x8], R14 ;  /* 0x0000080e01007387 */ /* 0x0003e60000100a00 */
[----:B0-----:R-:W2:Y:S01]  /*31d00*/  LDL.LU.64 R12, [R1+0x1be0] ;  /* 0x001be000010c7983 */ /* 0x001ea20000300a00 */
[----:B-1----:R-:W-:Y:S02]  /*31d10*/  IMAD.MOV.U32 R15, RZ, RZ, R24 ;  /* 0x000000ffff0f7224 */ /* 0x002fe400078e0018 */
[----:B------:R-:W-:Y:S02]  /*31d20*/  IMAD.MOV.U32 R14, RZ, RZ, R25 ;  /* 0x000000ffff0e7224 */ /* 0x000fe400078e0019 */
[----:B------:R-:W2:Y:S01]  /*31d30*/  LDL.LU.64 R26, [R1+0x1bd8] ;  /* 0x001bd800011a7983 */ /* 0x000ea20000300a00 */
[----:B------:R-:W2:Y:S01]  /*31d40*/  LDL.LU.64 R24, [R1+0x1bd0] ;  /* 0x001bd00001187983 */ /* 0x000ea20000300a00 */
[----:B------:R-:W-:-:S02]  /*31d50*/  IMAD.MOV.U32 R8, RZ, RZ, R2 ;  /* 0x000000ffff087224 */ /* 0x000fc400078e0002 */
[----:B------:R-:W-:Y:S02]  /*31d60*/  IMAD.MOV.U32 R9, RZ, RZ, R0 ;  /* 0x000000ffff097224 */ /* 0x000fe400078e0000 */
[----:B------:R-:W-:Y:S02]  /*31d70*/  IMAD.MOV.U32 R0, RZ, RZ, R16 ;  /* 0x000000ffff007224 */ /* 0x000fe400078e0010 */
[----:B------:R-:W-:Y:S01]  /*31d80*/  IMAD.MOV.U32 R2, RZ, RZ, R17 ;  /* 0x000000ffff027224 */ /* 0x000fe200078e0011 */
[----:B------:R-:W3:Y:S01]  /*31d90*/  LDL.LU.64 R18, [R1+0x1bc8] ;  /* 0x001bc80001127983 */ /* 0x000ee20000300a00 */
[----:B--2---:R-:W-:Y:S03]  /*31da0*/  HMMA.16816.F32.BF16 R24, R20, R16, R24 ;  /* 0x000000101418723c */ /* 0x004fe60000041818 */
[----:B------:R-:W3:Y:S11]  /*31db0*/  LDL.LU.64 R16, [R1+0x1bc0] ;  /* 0x001bc00001107983 */ /* 0x000ef60000300a00 */
[----:B------:R-:W-:Y:S09]  /*31dc0*/  @!UPT UIADD3 URZ, URZ, URZ, URZ ;  /* 0x0000003f3f3ff290 */ /* 0x000ff2000fffe03f */
[----:B------:R0:W-:Y:S01]  /*31dd0*/  STL.64 [R1+0x19c0], R26 ;  /* 0x0019c01a01007387 */ /* 0x0001e20000100a00 */
[----:B------:R1:W-:Y:S03]  /*31de0*/  STL.64 [R1+0x19b8], R24 ;  /* 0x0019b81801007387 */ /* 0x0003e60000100a00 */
[----:B0-----:R-:W2:Y:S04]  /*31df0*/  LDL R26, [R1+0xc8] ;  /* 0x0000c800011a7983 */ /* 0x001ea80000100800 */
[----:B------:R-:W2:Y:S01]  /*31e00*/  LDL R27, [R1+0xcc] ;  /* 0x0000cc00011b7983 */ /* 0x000ea20000100800 */
[----:B-1----:R-:W-:Y:S02]  /*31e10*/  IMAD.MOV.U32 R24, RZ, RZ, R15 ;  /* 0x000000ffff187224 */ /* 0x002fe400078e000f */
[----:B------:R-:W-:-:S02]  /*31e20*/  IMAD.MOV.U32 R25, RZ, RZ, R14 ;  /* 0x000000ffff197224 */ /* 0x000fc400078e000e */
[C---:B---3--:R-:W-:Y:S01]  /*31e30*/  HMMA.16816.F32.BF16 R12, R20.reuse, R12, R16 ;  /* 0x0000000c140c723c */ /* 0x048fe20000041810 */
[----:B--2---:R-:W-:Y:S02]  /*31e40*/  STL.64 [R1+0x1b60], R26 ;  /* 0x001b601a01007387 */ /* 0x004fe40000100a00 */
[----:B------:R0:W-:Y:S02]  /*31e50*/  STL.64 [R1+0x1b58], R24 ;  /* 0x001b581801007387 */ /* 0x0001e40000100a00 */
[----:B------:R-:W2:Y:S02]  /*31e60*/  LDL.LU.64 R18, [R1+0x1bb8] ;  /* 0x001bb80001127983 */ /* 0x000ea40000300a00 */
[----:B------:R-:W2:Y:S11]  /*31e70*/  LDL.LU.64 R16, [R1+0x1bb0] ;  /* 0x001bb00001107983 */ /* 0x000eb60000300a00 */
[----:B------:R-:W-:Y:S05]  /*31e80*/  @!UPT UIADD3 URZ, URZ, URZ, URZ ;  /* 0x0000003f3f3ff290 */ /* 0x000fea000fffe03f */
[----:B------:R-:W-:Y:S01]  /*31e90*/  STL.64 [R1+0x40], R12 ;  /* 0x0000400c01007387 */ /* 0x000fe20000100a00 */
[----:B------:R1:W-:Y:S02]  /*31ea0*/  STL.64 [R1+0x48], R14 ;  /* 0x0000480e01007387 */ /* 0x0003e40000100a00 */
[----:B0-----:R-:W-:Y:S02]  /*31eb0*/  IMAD.MOV.U32 R24, RZ, RZ, R28 ;  /* 0x000000ffff187224 */ /* 0x001fe400078e001c */
[----:B------:R-:W-:Y:S01]  /*31ec0*/  IMAD.MOV.U32 R25, RZ, RZ, R3 ;  /* 0x000000ffff197224 */ /* 0x000fe200078e0003 */
[----:B-1----:R-:W3:Y:S01]  /*31ed0*/  LDL.LU.64 R14, [R1+0x1ba8] ;  /* 0x001ba800010e7983 */ /* 0x002ee20000300a00 */
[----:B------:R-:W3:Y:S05]  /*31ee0*/  LDL.LU.64 R12, [R1+0x1ba0] ;  /* 0x001ba000010c7983 */ /* 0x000eea0000300a00 */
[C---:B--2---:R-:W-:Y:S01]  /*31ef0*/  HMMA.16816.F32.BF16 R24, R20.reuse, R24, R16 ;  /* 0x000000181418723c */ /* 0x044fe20000041810 */
[----:B------:R-:W2:Y:S07]  /*31f00*/  LDL.LU.64 R16, [R1+0x1b98] ;  /* 0x001b980001107983 */ /* 0x000eae0000300a00 */
[C---:B---3--:R-:W-:Y:S11]  /*31f10*/  HMMA.16816.F32.BF16 R12, R20.reuse, R8, R12 ;  /* 0x00000008140c723c */ /* 0x048ff6000004180c */
[----:B------:R-:W-:Y:S04]  /*31f20*/  @!UPT UIADD3 URZ, URZ, URZ, URZ ;  /* 0x0000003f3f3ff290 */ /* 0x000fe8000fffe03f */
[----:B------:R-:W-:Y:S01]  /*31f30*/  STL.64 [R1+0x1c0], R24 ;  /* 0x0001c01801007387 */ /* 0x000fe20000100a00 */
[----:B------:R2:W-:Y:S02]  /*31f40*/  STL.64 [R1+0x1c8], R26 ;  /* 0x0001c81a01007387 */ /* 0x0005e40000100a00 */
[----:B------:R-:W3:Y:S06]  /*31f50*/  LDL.LU.64 R18, [R1+0x1b90] ;  /* 0x001b900001127983 */ /* 0x000eec0000300a00 */
[----:B------:R-:W-:Y:S02]  /*31f60*/  IMAD.MOV.U32 R28, RZ, RZ, R14 ;  /* 0x000000ffff1c7224 */ /* 0x000fe400078e000e */
[----:B------:R-:W-:Y:S01]  /*31f70*/  IMAD.MOV.U32 R3, RZ, RZ, R15 ;  /* 0x000000ffff037224 */ /* 0x000fe200078e000f */
[----:B--2---:R-:W-:Y:S07]  /*31f80*/  HMMA.16816.F32.BF16 R24, R20, R16, R4 ;  /* 0x000000101418723c */ /* 0x004fee0000041804 */
[----:B------:R-:W-:-:S02]  /*31f90*/  IMAD.MOV.U32 R5, RZ, RZ, R17 ;  /* 0x000000ffff057224 */ /* 0x000fc400078e0011 */
[----:B------:R-:W-:Y:S02]  /*31fa0*/  IMAD.MOV.U32 R4, RZ, RZ, R16 ;  /* 0x000000ffff047224 */ /* 0x000fe400078e0010 */
[----:B------:R-:W3:Y:S11]  /*31fb0*/  LDL.LU.64 R16, [R1+0x1b88] ;  /* 0x001b880001107983 */ /* 0x000ef60000300a00 */
[----:B------:R-:W-:Y:S01]  /*31fc0*/  @!UPT UIADD3 URZ, URZ, URZ, URZ ;  /* 0x0000003f3f3ff290 */ /* 0x000fe2000fffe03f */
[----:B------:R-:W-:Y:S01]  /*31fd0*/  STL.64 [R1+0x300], R24 ;  /* 0x0003001801007387 */ /* 0x000fe20000100a00 */
[----:B------:R-:W-:Y:S02]  /*31fe0*/  STL [R1+0x308], R26 ;  /* 0x0003081a01007387 */ /* 0x000fe40000100800 */
[----:B------:R0:W-:Y:S02]  /*31ff0*/  STL.64 [R1+0x2f0], R12 ;  /* 0x0002f00c01007387 */ /* 0x0001e40000100a00 */
[----:B0-----:R-:W2:Y:S01]  /*32000*/  LDL.LU R12, [R1+0x290] ;  /* 0x00029000010c7983 */ /* 0x001ea20000300800 */
[----:B------:R-:W2:Y:S02]  /*32010*/  LDL.LU R13, [R1+0x294] ;  /* 0x00029400010d7983 */ /* 0x000ea40000300800 */
[----:B------:R-:W2:Y:S02]  /*32020*/  LDL.LU R14, [R1+0x298] ;  /* 0x00029800010e7983 */ /* 0x000ea40000300800 */
[----:B------:R-:W2:Y:S02]  /*32030*/  LDL.LU R15, [R1+0x29c] ;  /* 0x00029c00010f7983 */ /* 0x000ea40000300800 */
[----:B--2---:R-:W-:Y:S01]  /*32040*/  STL.64 [R1+0x1b70], R14 ;  /* 0x001b700e01007387 */ /* 0x004fe20000100a00 */
[----:B------:R0:W-:Y:S03]  /*32050*/  STL.64 [R1+0x1b68], R12 ;  /* 0x001b680c01007387 */ /* 0x0001e60000100a00 */
[----:B0-----:R-:W3:Y:S01]  /*32060*/  LDL.LU.64 R12, [R1+0xf0] ;  /* 0x0000f000010c7983 */ /* 0x001ee20000300a00 */
[----:B------:R-:W2:Y:S02]  /*32070*/  LDL.LU.64 R24, [R1+0xd0] ;  /* 0x0000d00001187983 */ /* 0x000ea40000300a00 */
[----:B------:R-:W-:Y:S01]  /*32080*/  IMAD.MOV.U32 R29, RZ, RZ, R27 ;  /* 0x000000ffff1d7224 */ /* 0x000fe200078e001b */
[----:B--2---:R0:W-:Y:S04]  /*32090*/  STL.64 [R1+0x1b78], R24 ;  /* 0x001b781801007387 */ /* 0x0041e80000100a00 */
[----:B0-----:R-:W3:Y:S01]  /*320a0*/  LDL.LU R24, [R1+0x2b0] ;  /* 0x0002b00001187983 */ /* 0x001ee20000300800 */
[----:B------:R-:W3:Y:S02]  /*320b0*/  LDL.LU R25, [R1+0x2b4] ;  /* 0x0002b40001197983 */ /* 0x000ee40000300800 */
[----:B------:R-:W3:Y:S02]  /*320c0*/  LDL.LU R26, [R1+0x2b8] ;  /* 0x0002b800011a7983 */ /* 0x000ee40000300800 */
[----:B------:R-:W3:Y:S01]  /*320d0*/  LDL.LU R27, [R1+0x2bc] ;  /* 0x0002bc00011b7983 */ /* 0x000ee20000300800 */
[----:B----4-:R-:W-:Y:S01]  /*320e0*/  STL.64 [R1+0x1b20], R10 ;  /* 0x001b200a01007387 */ /* 0x010fe20000100a00 */
[----:B------:R0:W-:Y:S03]  /*320f0*/  STL.64 [R1+0x1b18], R8 ;  /* 0x001b180801007387 */ /* 0x0001e60000100a00 */
[----:B0-----:R-:W2:Y:S01]  /*32100*/  LDL.LU.64 R8, [R1+0x90] ;  /* 0x0000900001087983 */ /* 0x001ea20000300a00 */
[----:B------:R-:W-:-:S02]  /*32110*/  IMAD.MOV.U32 R22, RZ, RZ, R4 ;  /* 0x000000ffff167224 */ /* 0x000fc400078e0004 */
[----:B------:R-:W-:Y:S01]  /*32120*/  IMAD.MOV.U32 R23, RZ, RZ, R5 ;  /* 0x000000ffff177224 */ /* 0x000fe200078e0005 */
[----:B--2---:R0:W-:Y:S01]  /*32130*/  STL.64 [R1+0x1b38], R8 ;  /* 0x001b380801007387 */ /* 0x0041e20000100a00 */
[----:B------:R-:W2:Y:S02]  /*32140*/  LDL.LU R4, [R1+0x140] ;  /* 0x0001400001047983 */ /* 0x000ea40000300800 */
[----:B------:R-:W2:Y:S02]  /*32150*/  LDL.LU R5, [R1+0x144] ;  /* 0x0001440001057983 */ /* 0x000ea40000300800 */
[----:B------:R-:W4:Y:S01]  /*32160*/  LDL.LU R6, [R1+0x148] ;  /* 0x0001480001067983 */ /* 0x000f220000300800 */
[----:B------:R-:W4:Y:S04]  /*32170*/  LDL.LU R7, [R1+0x14c] ;  /* 0x00014c0001077983 */ /* 0x000f280000300800 */
[----:B0-----:R-:W2:Y:S01]  /*32180*/  LDL.LU.64 R8, [R1+0xa0] ;  /* 0x0000a00001087983 */ /* 0x001ea20000300a00 */
[----:B---3--:R-:W-:Y:S03]  /*32190*/  HMMA.16816.F32.BF16 R24, R16, R12, R24 ;  /* 0x0000000c1018723c */ /* 0x008fe60000041818 */
[----:B--2---:R0:W-:Y:S04]  /*321a0*/  STL.64 [R1+0x1b40], R8 ;  /* 0x001b400801007387 */ /* 0x0041e80000100a00 */
        /* <DEDUP_REMOVED lines=12> */
[----:B----4-:R-:W-:Y:S01]  /*32270*/  STL.64 [R1+0x1a78], R6 ;  /* 0x001a780601007387 */ /* 0x010fe20000100a00 */
[----:B------:R0:W-:Y:S02]  /*32280*/  STL.64 [R1+0x1a70], R4 ;  /* 0x001a700401007387 */ /* 0x0001e40000100a00 */
[----:B------:R-:W3:Y:S02]  /*32290*/  LDL.LU R0, [R1+0x1b84] ;  /* 0x001b840001007983 */ /* 0x000ee40000300800 */
[----:B------:R-:W4:Y:S02]  /*322a0*/  LDL.LU R2, [R1+0x1b80] ;  /* 0x001b800001027983 */ /* 0x000f240000300800 */
[----:B0-----:R-:W-:-:S02]  /*322b0*/  IMAD.MOV.U32 R4, RZ, RZ, R22 ;  /* 0x000000ffff047224 */ /* 0x001fc400078e0016 */
[----:B------:R-:W-:Y:S01]  /*322c0*/  IMAD.MOV.U32 R5, RZ, RZ, R23 ;  /* 0x000000ffff057224 */ /* 0x000fe200078e0017 */
[----:B------:R-:W2:Y:S04]  /*322d0*/  LDL R22, [R1+0xb8] ;  /* 0x0000b80001167983 */ /* 0x000ea80000100800 */
[----:B------:R-:W2:Y:S01]  /*322e0*/  LDL R23, [R1+0xbc] ;  /* 0x0000bc0001177983 */ /* 0x000ea20000100800 */
[----:B------:R0:W-:Y:S02]  /*322f0*/  STL.64 [R1+0x350], R24 ;  /* 0x0003501801007387 */ /* 0x0001e40000100a00 */
[----:B------:R-:W-:Y:S02]  /*32300*/  STL.64 [R1+0x358], R26 ;  /* 0x0003581a01007387 */ /* 0x000fe40000100a00 */
[----:B------:R-:W-:-:S02]  /*32310*/  IMAD.MOV.U32 R7, RZ, RZ, R12 ;  /* 0x000000ffff077224 */ /* 0x000fc400078e000c */
[----:B------:R-:W-:Y:S01]  /*32320*/  IMAD.MOV.U32 R6, RZ, RZ, R13 ;  /* 0x000000ffff067224 */ /* 0x000fe200078e000d */
        /* <DEDUP_REMOVED lines=9> */
[C---:B--2---:R-:W-:Y:S11]  /*323c0*/  HMMA.16816.F32.BF16 R12, R16.reuse, R24, R12 ;  /* 0x00000018100c723c */ /* 0x044ff6000004180c */
[----:B------:R-:W-:Y:S11]  /*323d0*/  @!UPT UIADD3 URZ, URZ, URZ, URZ ;  /* 0x0000003f3f3ff290 */ /* 0x000ff6000fffe03f */
[----:B------:R-:W-:Y:S01]  /*323e0*/  @!UPT UIADD3 URZ, URZ, URZ, URZ ;  /* 0x0000003f3f3ff290 */ /* 0x000fe2000fffe03f */
[----:B------:R0:W-:Y:S01]  /*323f0*/  STL.64 [R1+0x340], R12 ;  /* 0x0003400c01007387 */ /* 0x0001e20000100a00 */
[----:B------:R-:W-:Y:S02]  /*32400*/  STL.64 [R1+0x348], R14 ;  /* 0x0003480e01007387 */ /* 0x000fe40000100a00 */
[----:B------:R-:W2:Y:S02]  /*32410*/  LDL.LU.64 R26, [R1+0x1b60] ;  /* 0x001b6000011a7983 */ /* 0x000ea40000300a00 */
[----:B0-----:R-:W-:Y:S02]  /*32420*/  IMAD.MOV.U32 R13, RZ, RZ, R24 ;  /* 0x000000ffff0d7224 */ /* 0x001fe400078e0018 */
[----:B------:R-:W-:Y:S02]  /*32430*/  IMAD.MOV.U32 R12, RZ, RZ, R25 ;  /* 0x000000ffff0c7224 */ /* 0x000fe400078e0019 */
[----:B------:R-:W2:Y:S02]  /*32440*/  LDL.LU.64 R24, [R1+0x1b58] ;  /* 0x001b580001187983 */ /* 0x000ea40000300a00 */
[C---:B--2---:R-:W-:Y:S11]  /*32450*/  HMMA.16816.F32.BF16 R8, R16.reuse, R24, R8 ;  /* 0x000000181008723c */ /* 0x044ff60000041808 */
[----:B------:R-:W-:Y:S11]  /*32460*/  @!UPT UIADD3 URZ, URZ, URZ, URZ ;  /* 0x0000003f3f3ff290 */ /* 0x000ff6000fffe03f */
[----:B------:R-:W-:Y:S01]  /*32470*/  @!UPT UIADD3 URZ, URZ, URZ, URZ ;  /* 0x0000003f3f3ff290 */ /* 0x000fe2000fffe03f */
[----:B------:R-:W-:Y:S01]  /*32480*/  STL.64 [R1+0x330], R8 ;  /* 0x0003300801007387 */ /* 0x000fe20000100a00 */
[----:B------:R0:W-:Y:S03]  /*32490*/  STL.64 [R1+0x338], R10 ;  /* 0x0003380a01007387 */ /* 0x0001e60000100a00 */
[----:B0-----:R-:W2:Y:S01]  /*324a0*/  LDL.LU.64 R10, [R1+0x1b50] ;  /* 0x001b5000010a7983 */ /* 0x001ea20000300a00 */
[----:B------:R-:W2:Y:S02]  /*324b0*/  LDL.LU.64 R8, [R1+0x1b48] ;  /* 0x001b480001087983 */ /* 0x000ea40000300a00 */
[----:B------:R-:W-:Y:S02]  /*324c0*/  STL.64 [R1+0x1ad8], R26 ;  /* 0x001ad81a01007387 */ /* 0x000fe40000100a00 */
[----:B------:R0:W-:Y:S02]  /*324d0*/  STL.64 [R1+0x1ad0], R24 ;  /* 0x001ad01801007387 */ /* 0x0001e40000100a00 */
        /* <DEDUP_REMOVED lines=8> */
[----:B------:R-:W-:Y:S03]  /*32560*/  STL.64 [R1+0x328], R10 ;  /* 0x0003280a01007387 */ /* 0x000fe60000100a00 */
[----:B0-----:R-:W3:Y:S01]  /*32570*/  LDL.LU.64 R8, [R1+0x1b40] ;  /* 0x001b400001087983 */ /* 0x001ee20000300a00 */
[----:B------:R-:W-:Y:S02]  /*32580*/  STL.64 [R1+0x1ac8], R22 ;  /* 0x001ac81601007387 */ /* 0x000fe40000100a00 */
[----:B------:R0:W-:Y:S02]  /*32590*/  STL.64 [R1+0x1ac0], R20 ;  /* 0x001ac01401007387 */ /* 0x0001e40000100a00 */
[----:B0-----:R-:W2:Y:S01]  /*325a0*/  LDL.LU R20, [R1+0x230] ;  /* 0x0002300001147983 */ /* 0x001ea20000300800 */
[----:B------:R-:W2:Y:S02]  /*325b0*/  LDL.LU R21, [R1+0x234] ;  /* 0x0002340001157983 */ /* 0x000ea40000300800 */
[----:B------:R-:W2:Y:S02]  /*325c0*/  LDL.LU R22, [R1+0x238] ;  /* 0x0002380001167983 */ /* 0x000ea40000300800 */
[----:B------:R-:W2:Y:S01]  /*325d0*/  LDL.LU R23, [R1+0x23c] ;  /* 0x00023c0001177983 */ /* 0x000ea20000300800 */
[C---:B---3--:R-:W-:Y:S11]  /*325e0*/  HMMA.16816.F32.BF16 R24, R16.reuse, R8, R24 ;  /* 0x000000081018723c */ /* 0x048ff60000041818 */
[----:B------:R-:W-:Y:S11]  /*325f0*/  @!UPT UIADD3 URZ, URZ, URZ, URZ ;  /* 0x0000003f3f3ff290 */ /* 0x000ff6000fffe03f */
[----:B------:R-:W-:Y:S01]  /*32600*/  @!UPT UIADD3 URZ, URZ, URZ, URZ ;  /* 0x0000003f3f3ff290 */ /* 0x000fe2000fffe03f */
[----:B------:R-:W-:Y:S01]  /*32610*/  STL.64 [R1+0x290], R24 ;  /* 0x0002901801007387 */ /* 0x000fe20000100a00 */
[----:B------:R0:W-:Y:S02]  /*32620*/  STL.64 [R1+0x298], R26 ;  /* 0x0002981a01007387 */ /* 0x0001e40000100a00 */
[----:B0-----:R-:W-:Y:S02]  /*32630*/  IMAD.MOV.U32 R27, RZ, RZ, R8 ;  /* 0x000000ffff1b7224 */ /* 0x001fe400078e0008 */
[----:B------:R-:W-:Y:S02]  /*32640*/  IMAD.MOV.U32 R26, RZ, RZ, R9 ;  /* 0x000000ffff1a7224 */ /* 0x000fe400078e0009 */
[----:B------:R-:W3:Y:S02]  /*32650*/  LDL.LU.64 R8, [R1+0x1b38] ;  /* 0x001b380001087983 */ /* 0x000ee40000300a00 */
[----:B---3--:R-:W-:Y:S11]  /*32660*/  HMMA.16816.F32.BF16 R4, R16, R8, R4 ;  /* 0x000000081004723c */ /* 0x008ff60000041804 */
[----:B------:R-:W-:Y:S11]  /*32670*/  @!UPT UIADD3 URZ, URZ, URZ, URZ ;  /* 0x0000003f3f3ff290 */ /* 0x000ff6000fffe03f */
[----:B------:R-:W-:Y:S01]  /*32680*/  @!UPT UIADD3 URZ, URZ, URZ, URZ ;  /* 0x0000003f3f3ff290 */ /* 0x000fe2000fffe03f */
[----:B------:R-:W-:Y:S01]  /*32690*/  STL.64 [R1+0x310], R4 ;  /* 0x0003100401007387 */ /* 0x000fe20000100a00 */
[----:B------:R0:W-:Y:S03]  /*326a0*/  STL.64 [R1+0x318], R6 ;  /* 0x0003180601007387 */ /* 0x0001e60000100a00 */
[----:B0-----:R-:W3:Y:S01]  /*326b0*/  LDL.LU.64 R6, [R1+0x1b30] ;  /* 0x001b300001067983 */ /* 0x001ee20000300a00 */
[----:B------:R-:W2:Y:S02]  /*326c0*/  LDL.LU.64 R4, [R1+0x1b28] ;  /* 0x001b280001047983 */ /* 0x000ea40000300a00 */
[----:B------:R-:W-:Y:S02]  /*326d0*/  IMAD.MOV.U32 R15, RZ, RZ, R8 ;  /* 0x000000ffff0f7224 */ /* 0x000fe400078e0008 */
[----:B------:R-:W-:Y:S01]  /*326e0*/  IMAD.MOV.U32 R14, RZ, RZ, R9 ;  /* 0x000000ffff0e7224 */ /* 0x000fe200078e0009 */
[----:B------:R-:W3:Y:S01]  /*326f0*/  LDL.LU.64 R10, [R1+0x1b20] ;  /* 0x001b2000010a7983 */ /* 0x000ee20000300a00 */
[----:B------:R-:W3:Y:S02]  /*32700*/  LDL.LU.64 R8, [R1+0x1b18] ;  /* 0x001b180001087983 */ /* 0x000ee40000300a00 */
[----:B------:R-:W-:-:S02]  /*32710*/  IMAD.MOV.U32 R24, RZ, RZ, R13 ;  /* 0x000000ffff187224 */ /* 0x000fc400078e000d */
[----:B------:R-:W-:Y:S01]  /*32720*/  IMAD.MOV.U32 R25, RZ, RZ, R12 ;  /* 0x000000ffff197224 */ /* 0x000fe200078e000c */
[----:B--2---:R-:W-:Y:S01]  /*32730*/  HMMA.16816.F32.BF16 R20, R16, R4, R20 ;  /* 0x000000041014723c */ /* 0x004fe20000041814 */
[----:B------:R0:W-:Y:S06]  /*32740*/  STL.64 [R1+0x1a90], R4 ;  /* 0x001a900401007387 */ /* 0x0001ec0000100a00 */
[----:B0-----:R-:W-:Y:S02]  /*32750*/  IMAD.MOV.U32 R5, RZ, RZ, R14 ;  /* 0x000000ffff057224 */ /* 0x001fe400078e000e */
[----:B------:R-:W-:Y:S11]  /*32760*/  IMAD.MOV.U32 R4, RZ, RZ, R15 ;  /* 0x000000ffff047224 */ /* 0x000ff600078e000f */
[----:B------:R-:W-:Y:S03]  /*32770*/  @!UPT UIADD3 URZ, URZ, URZ, URZ ;  /* 0x0000003f3f3ff290 */ /* 0x000fe6000fffe03f */
[----:B------:R0:W-:Y:S01]  /*32780*/  STL.64 [R1+0x2e0], R20 ;  /* 0x0002e01401007387 */ /* 0x0001e20000100a00 */
[----:B------:R1:W-:Y:S02]  /*32790*/  STL.64 [R1+0x2e8], R22 ;  /* 0x0002e81601007387 */ /* 0x0003e40000100a00 */
[----:B------:R-:W2:Y:S02]  /*327a0*/  LDL.LU R12, [R1+0x200] ;  /* 0x00020000010c7983 */ /* 0x000ea40000300800 */
[----:B------:R-:W2:Y:S01]  /*327b0*/  LDL.LU R13, [R1+0x204] ;  /* 0x00020400010d7983 */ /* 0x000ea20000300800 */
[----:B------:R-:W2:Y:S01]  /*327c0*/  LDL.LU R14, [R1+0x208] ;  /* 0x00020800010e7983 */ /* 0x000ea20000300800 */
[----:B------:R-:W2:Y:S02]  /*327d0*/  LDL.LU R15, [R1+0x20c] ;  /* 0x00020c00010f7983 */ /* 0x000ea40000300800 */
[----:B------:R-:W-:Y:S01]  /*327e0*/  STL.64 [R1+0x1af0], R24 ;  /* 0x001af01801007387 */ /* 0x000fe20000100a00 */
[----:B0-----:R-:W2:Y:S01]  /*327f0*/  LDL.LU R20, [R1+0x1b0] ;  /* 0x0001b00001147983 */ /* 0x001ea20000300800 */
[----:B------:R-:W2:Y:S02]  /*32800*/  LDL.LU R21, [R1+0x1b4] ;  /* 0x0001b40001157983 */ /* 0x000ea40000300800 */
[----:B-1----:R-:W2:Y:S02]  /*32810*/  LDL.LU R22, [R1+0x1b8] ;  /* 0x0001b80001167983 */ /* 0x002ea40000300800 */
[----:B------:R-:W2:Y:S02]  /*32820*/  LDL.LU R23, [R1+0x1bc] ;  /* 0x0001bc0001177983 */ /* 0x000ea40000300800 */
[----:B--2---:R-:W-:Y:S01]  /*32830*/  STL.64 [R1+0x1ae8], R22 ;  /* 0x001ae81601007387 */ /* 0x004fe20000100a00 */
[----:B------:R0:W-:Y:S03]  /*32840*/  STL.64 [R1+0x1ae0], R20 ;  /* 0x001ae01401007387 */ /* 0x0001e60000100a00 */
[----:B0-----:R-:W2:Y:S01]  /*32850*/  LDL.LU R20, [R1+0x1d0] ;  /* 0x0001d00001147983 */ /* 0x001ea20000300800 */
[----:B------:R-:W2:Y:S02]  /*32860*/  LDL.LU R21, [R1+0x1d4] ;  /* 0x0001d40001157983 */ /* 0x000ea40000300800 */
[----:B------:R-:W2:Y:S02]  /*32870*/  LDL.LU R22, [R1+0x1d8] ;  /* 0x0001d80001167983 */ /* 0x000ea40000300800 */
[----:B------:R-:W2:Y:S02]  /*32880*/  LDL.LU R23, [R1+0x1dc] ;  /* 0x0001dc0001177983 */ /* 0x000ea40000300800 */
[----:B---3--:R-:W-:-:S02]  /*32890*/  IMAD.MOV.U32 R25, RZ, RZ, R6 ;  /* 0x000000ffff197224 */ /* 0x008fc400078e0006 */
[----:B------:R-:W-:Y:S01]  /*328a0*/  IMAD.MOV.U32 R24, RZ, RZ, R7 ;  /* 0x000000ffff187224 */ /* 0x000fe200078e0007 */
[----:B--2---:R-:W-:Y:S01]  /*328b0*/  STL.64 [R1+0x1b00], R22 ;  /* 0x001b001601007387 */ /* 0x004fe20000100a00 */
[----:B------:R0:W-:Y:S03]  /*328c0*/  STL.64 [R1+0x1af8], R20 ;  /* 0x001af81401007387 */ /* 0x0001e60000100a00 */
[----:B0-----:R-:W2:Y:S01]  /*328d0*/  LDL.LU R20, [R1+0x1e0] ;  /* 0x0001e00001147983 */ /* 0x001ea20000300800 */
[----:B------:R-:W2:Y:S02]  /*328e0*/  LDL.LU R21, [R1+0x1e4] ;  /* 0x0001e40001157983 */ /* 0x000ea40000300800 */
[----:B------:R-:W2:Y:S02]  /*328f0*/  LDL.LU R22, [R1+0x1e8] ;  /* 0x0001e80001167983 */ /* 0x000ea40000300800 */
[----:B------:R-:W2:Y:S01]  /*32900*/  LDL.LU R23, [R1+0x1ec] ;  /* 0x0001ec0001177983 */ /* 0x000ea20000300800 */
[----:B------:R0:W-:Y:S04]  /*32910*/  STL.64 [R1+0x1aa8], R4 ;  /* 0x001aa80401007387 */ /* 0x0001e80000100a00 */
[----:B0-----:R-:W3:Y:S01]  /*32920*/  LDL.LU R4, [R1+0x180] ;  /* 0x0001800001047983 */ /* 0x001ee20000300800 */
[----:B------:R-:W3:Y:S02]  /*32930*/  LDL.LU R5, [R1+0x184] ;  /* 0x0001840001057983 */ /* 0x000ee40000300800 */
[----:B------:R-:W2:Y:S02]  /*32940*/  LDL.LU R6, [R1+0x188] ;  /* 0x0001880001067983 */ /* 0x000ea40000300800 */
[----:B------:R-:W2:Y:S01]  /*32950*/  LDL.LU R7, [R1+0x18c] ;  /* 0x00018c0001077983 */ /* 0x000ea20000300800 */
[----:B------:R-:W-:Y:S01]  /*32960*/  HMMA.16816.F32.BF16 R16, R16, R8, R12 ;  /* 0x000000081010723c */ /* 0x000fe2000004180c */
[----:B--2---:R-:W-:Y:S01]  /*32970*/  STL.64 [R1+0x1ab8], R6 ;  /* 0x001ab80601007387 */ /* 0x004fe20000100a00 */
[----:B---3--:R0:W-:Y:S03]  /*32980*/  STL.64 [R1+0x1ab0], R4 ;  /* 0x001ab00401007387 */ /* 0x0081e60000100a00 */
[----:B0-----:R-:W2:Y:S01]  /*32990*/  LDL.LU R4, [R1+0x1a0] ;  /* 0x0001a00001047983 */ /* 0x001ea20000300800 */
[----:B------:R-:W2:Y:S02]  /*329a0*/  LDL.LU R5, [R1+0x1a4] ;  /* 0x0001a40001057983 */ /* 0x000ea40000300800 */
[----:B------:R-:W2:Y:S02]  /*329b0*/  LDL.LU R6, [R1+0x1a8] ;  /* 0x0001a80001067983 */ /* 0x000ea40000300800 */
[----:B------:R-:W2:Y:S01]  /*329c0*/  LDL.LU R7, [R1+0x1ac] ;  /* 0x0001ac0001077983 */ /* 0x000ea20000300800 */
[----:B------:R-:W3:Y:S01]  /*329d0*/  LDL.LU.64 R14, [R1+0x1b10] ;  /* 0x001b1000010e7983 */ /* 0x000ee20000300a00 */
[----:B------:R-:W3:Y:S02]  /*329e0*/  LDL.LU.64 R12, [R1+0x1b08] ;  /* 0x001b0800010c7983 */ /* 0x000ee40000300a00 */
[----:B------:R-:W-:Y:S02]  /*329f0*/  STL.64 [R1+0x1a88], R10 ;  /* 0x001a880a01007387 */ /* 0x000fe40000100a00 */
[----:B------:R0:W-:Y:S07]  /*32a00*/  STL.64 [R1+0x1a80], R8 ;  /* 0x001a800801007387 */ /* 0x0001ee0000100a00 */
[----:B------:R1:W-:Y:S01]  /*32a10*/  STL.64 [R1+0x2d0], R16 ;  /* 0x0002d01001007387 */ /* 0x0003e20000100a00 */
[----:B------:R-:W-:Y:S03]  /*32a20*/  STL.64 [R1+0x2d8], R18 ;  /* 0x0002d81201007387 */ /* 0x000fe60000100a00 */
[----:B0-----:R-:W2:Y:S01]  /*32a30*/  LDL.LU R8, [R1+0x150] ;  /* 0x0001500001087983 */ /* 0x001ea20000300800 */
[----:B------:R-:W2:Y:S02]  /*32a40*/  LDL.LU R9, [R1+0x154] ;  /* 0x0001540001097983 */ /* 0x000ea40000300800 */
[----:B------:R-:W2:Y:S02]  /*32a50*/  LDL.LU R10, [R1+0x158] ;  /* 0x00015800010a7983 */ /* 0x000ea40000300800 */
[----:B------:R-:W2:Y:S02]  /*32a60*/  LDL.LU R11, [R1+0x15c] ;  /* 0x00015c00010b7983 */ /* 0x000ea40000300800 */
[----:B-1----:R-:W-:-:S02]  /*32a70*/  IMAD.MOV.U32 R16, RZ, RZ, R27 ;  /* 0x000000ffff107224 */ /* 0x002fc400078e001b */
[----:B------:R-:W-:Y:S02]  /*32a80*/  IMAD.MOV.U32 R17, RZ, RZ, R26 ;  /* 0x000000ffff117224 */ /* 0x000fe400078e001a */
[C---:B---3--:R-:W-:Y:S01]  /*32a90*/  HMMA.16816.F32.BF16 R24, R12.reuse, R24, R20 ;  /* 0x000000180c18723c */ /* 0x048fe20000041814 */
[----:B--2---:R-:W-:Y:S01]  /*32aa0*/  STL.64 [R1+0x1aa0], R10 ;  /* 0x001aa00a01007387 */ /* 0x004fe20000100a00 */
[----:B------:R0:W-:Y:S03]  /*32ab0*/  STL.64 [R1+0x1a98], R8 ;  /* 0x001a980801007387 */ /* 0x0001e60000100a00 */
[----:B0-----:R-:W2:Y:S01]  /*32ac0*/  LDL.LU R8, [R1+0x160] ;  /* 0x0001600001087983 */ /* 0x001ea20000300800 */
[----:B------:R-:W2:Y:S02]  /*32ad0*/  LDL.LU R9, [R1+0x164] ;  /* 0x0001640001097983 */ /* 0x000ea40000300800 */
[----:B------:R-:W2:Y:S02]  /*32ae0*/  LDL.LU R10, [R1+0x168] ;  /* 0x00016800010a7983 */ /* 0x000ea40000300800 */
[----:B------:R-:W2:Y:S01]  /*32af0*/  LDL.LU R11, [R1+0x16c] ;  /* 0x00016c00010b7983 */ /* 0x000ea20000300800 */
[----:B------:R-:W3:Y:S04]  /*32b00*/  LDL R18, [R1+0xa8] ;  /* 0x0000a80001127983 */ /* 0x000ee80000100800 */
[----:B------:R-:W3:Y:S01]  /*32b10*/  LDL R19, [R1+0xac] ;  /* 0x0000ac0001137983 */ /* 0x000ee20000100800 */
[----:B------:R-:W2:Y:S02]  /*32b20*/  LDL.LU.64 R22, [R1+0x1b00] ;  /* 0x001b000001167983 */ /* 0x000ea40000300a00 */
[----:B------:R-:W2:Y:S05]  /*32b30*/  LDL.LU.64 R20, [R1+0x1af8] ;  /* 0x001af80001147983 */ /* 0x000eaa0000300a00 */
        /* <DEDUP_REMOVED lines=18> */
[----:B------:R0:W-:Y:S02]  /*32c60*/  STL.64 [R1+0x1a50], R26 ;  /* 0x001a501a01007387 */ /* 0x0001e40000100a00 */
[----:B0-----:R-:W3:Y:S04]  /*32c70*/  LDL R26, [R1+0xf8] ;  /* 0x0000f800011a7983 */ /* 0x001ee80000100800 */
[----:B------:R-:W3:Y:S01]  /*32c80*/  LDL R27, [R1+0xfc] ;  /* 0x0000fc00011b7983 */ /* 0x000ee20000100800 */
        /* <DEDUP_REMOVED lines=8> */
[----:B------:R-:W3:Y:S01]  /*32d10*/  LDL.LU R20, [R1+0x130] ;  /* 0x0001300001147983 */ /* 0x000ee20000300800 */
[----:B------:R-:W3:Y:S04]  /*32d20*/  LDL.LU R21, [R1+0x134] ;  /* 0x0001340001157983 */ /* 0x000ee80000300800 */
[----:B0-----:R-:W3:Y:S01]  /*32d30*/  LDL.LU R22, [R1+0x138] ;  /* 0x0001380001167983 */ /* 0x001ee20000300800 */
[----:B------:R-:W3:Y:S01]  /*32d40*/  LDL.LU R23, [R1+0x13c] ;  /* 0x00013c0001177983 */ /* 0x000ee20000300800 */
[C---:B--2---:R-:W-:Y:S11]  /*32d50*/  HMMA.16816.F32.BF16 R4, R12.reuse, R16, R4 ;  /* 0x000000100c04723c */ /* 0x044ff60000041804 */
[----:B------:R-:W-:Y:S11]  /*32d60*/  @!UPT UIADD3 URZ, URZ, URZ, URZ ;  /* 0x0000003f3f3ff290 */ /* 0x000ff6000fffe03f */
[----:B------:R-:W-:Y:S01]  /*32d70*/  @!UPT UIADD3 URZ, URZ, URZ, URZ ;  /* 0x0000003f3f3ff290 */ /* 0x000fe2000fffe03f */
[----:B------:R0:W-:Y:S01]  /*32d80*/  STL.64 [R1+0x270], R4 ;  /* 0x0002700401007387 */ /* 0x0001e20000100a00 */
[----:B------:R-:W-:Y:S03]  /*32d90*/  STL.64 [R1+0x278], R6 ;  /* 0x0002780601007387 */ /* 0x000fe60000100a00 */
[----:B0-----:R-:W2:Y:S01]  /*32da0*/  LDL.LU.64 R4, [R1+0x1aa8] ;  /* 0x001aa80001047983 */ /* 0x001ea20000300a00 */
[----:B---3--:R0:W-:Y:S03]  /*32db0*/  STL.64 [R1+0x1a48], R18 ;  /* 0x001a481201007387 */ /* 0x0081e60000100a00 */
[----:B0-----:R-:W3:Y:S01]  /*32dc0*/  LDL.64 R18, [R1+0xd8] ;  /* 0x0000d80001127983 */ /* 0x001ee20000100a00 */
        /* <DEDUP_REMOVED lines=21> */
[----:B0-----:R-:W3:Y:S01]  /*32f20*/  LDL.LU R12, [R1+0x110] ;  /* 0x00011000010c7983 */ /* 0x001ee20000300800 */
[----:B------:R-:W3:Y:S02]  /*32f30*/  LDL.LU R13, [R1+0x114] ;  /* 0x00011400010d7983 */ /* 0x000ee40000300800 */
[----:B-1----:R-:W3:Y:S02]  /*32f40*/  LDL.LU R14, [R1+0x118] ;  /* 0x00011800010e7983 */ /* 0x002ee40000300800 */
[----:B------:R-:W3:Y:S01]  /*32f50*/  LDL.LU R15, [R1+0x11c] ;  /* 0x00011c00010f7983 */ /* 0x000ee20000300800 */
[----:B------:R0:W-:Y:S01]  /*32f60*/  STL.64 [R1+0x1a18], R10 ;  /* 0x001a180a01007387 */ /* 0x0001e20000100a00 */
[----:B------:R-:W3:Y:S02]  /*32f70*/  LDL.LU R8, [R1+0x120] ;  /* 0x0001200001087983 */ /* 0x000ee40000300800 */
[----:B------:R-:W3:Y:S01]  /*32f80*/  LDL.LU R9, [R1+0x124] ;  /* 0x0001240001097983 */ /* 0x000ee20000300800 */
[----:B0-----:R-:W3:Y:S01]  /*32f90*/  LDL.LU R10, [R1+0x128] ;  /* 0x00012800010a7983 */ /* 0x001ee20000300800 */
[----:B------:R-:W3:Y:S01]  /*32fa0*/  LDL.LU R11, [R1+0x12c] ;  /* 0x00012c00010b7983 */ /* 0x000ee20000300800 */
[C---:B--2---:R-:W-:Y:S02]  /*32fb0*/  HMMA.16816.F32.BF16 R24, R4.reuse, R26, R20 ;  /* 0x0000001a0418723c */ /* 0x044fe40000041814 */
[----:B------:R-:W2:Y:S11]  /*32fc0*/  LDL.LU.64 R22, [R1+0x1a58] ;  /* 0x001a580001167983 */ /* 0x000eb60000300a00 */
[----:B------:R-:W-:Y:S10]  /*32fd0*/  @!UPT UIADD3 URZ, URZ, URZ, URZ ;  /* 0x0000003f3f3ff290 */ /* 0x000ff4000fffe03f */
[----:B------:R-:W-:Y:S01]  /*32fe0*/  STL.64 [R1+0x230], R24 ;  /* 0x0002301801007387 */ /* 0x000fe20000100a00 */
[----:B------:R0:W-:Y:S03]  /*32ff0*/  STL.64 [R1+0x238], R26 ;  /* 0x0002381a01007387 */ /* 0x0001e60000100a00 */
[----:B0-----:R-:W2:Y:S01]  /*33000*/  LDL.LU.64 R26, [R1+0x1a50] ;  /* 0x001a5000011a7983 */ /* 0x001ea20000300a00 */
[C---:B---3--:R-:W-:Y:S11]  /*33010*/  HMMA.16816.F32.BF16 R8, R4.reuse, R18, R8 ;  /* 0x000000120408723c */ /* 0x048ff60000041808 */
[----:B------:R-:W-:Y:S11]  /*33020*/  @!UPT UIADD3 URZ, URZ, URZ, URZ ;  /* 0x0000003f3f3ff290 */ /* 0x000ff6000fffe03f */
[----:B------:R-:W-:Y:S01]  /*33030*/  @!UPT UIADD3 URZ, URZ, URZ, URZ ;  /* 0x0000003f3f3ff290 */ /* 0x000fe2000fffe03f */
[----:B------:R0:W-:Y:S01]  /*33040*/  STL.64 [R1+0x220], R8 ;  /* 0x0002200801007387 */ /* 0x0001e20000100a00 */
[----:B------:R1:W-:Y:S02]  /*33050*/  STL.64 [R1+0x228], R10 ;  /* 0x0002280a01007387 */ /* 0x0003e40000100a00 */
[----:B------:R-:W3:Y:S02]  /*33060*/  LDL.LU R16, [R1+0x100] ;  /* 0x0001000001107983 */ /* 0x000ee40000300800 */
[----:B------:R-:W3:Y:S02]  /*33070*/  LDL.LU R17, [R1+0x104] ;  /* 0x0001040001117983 */ /* 0x000ee40000300800 */
[----:B0-----:R-:W-:Y:S02]  /*33080*/  IMAD.MOV.U32 R9, RZ, RZ, R18 ;  /* 0x000000ffff097224 */ /* 0x001fe400078e0012 */
[----:B------:R-:W-:Y:S01]  /*33090*/  IMAD.MOV.U32 R8, RZ, RZ, R19 ;  /* 0x000000ffff087224 */ /* 0x000fe200078e0013 */
[----:B------:R-:W3:Y:S01]  /*330a0*/  LDL.LU R18, [R1+0x108] ;  /* 0x0001080001127983 */ /* 0x000ee20000300800 */
[----:B------:R-:W3:Y:S01]  /*330b0*/  LDL.LU R19, [R1+0x10c] ;  /* 0x00010c0001137983 */ /* 0x000ee20000300800 */
[C---:B--2---:R-:W-:Y:S02]  /*330c0*/  HMMA.16816.F32.BF16 R12, R4.reuse, R26, R12 ;  /* 0x0000001a040c723c */ /* 0x044fe4000004180c */
[----:B------:R0:W-:Y:S11]  /*330d0*/  STL.64 [R1+0x19d0], R26 ;  /* 0x0019d01a01007387 */ /* 0x0001f60000100a00 */
[----:B------:R-:W-:Y:S10]  /*330e0*/  @!UPT UIADD3 URZ, URZ, URZ, URZ ;  /* 0x0000003f3f3ff290 */ /* 0x000ff4000fffe03f */
[----:B------:R-:W-:Y:S01]  /*330f0*/  STL.64 [R1+0x210], R12 ;  /* 0x0002100c01007387 */ /* 0x000fe20000100a00 */
[----:B------:R-:W-:Y:S02]  /*33100*/  STL.64 [R1+0x218], R14 ;  /* 0x0002180e01007387 */ /* 0x000fe40000100a00 */
[----:B-1----:R-:W2:Y:S02]  /*33110*/  LDL.64 R10, [R1+0x88] ;  /* 0x00008800010a7983 */ /* 0x002ea40000100a00 */
[----:B0-----:R-:W-:Y:S02]  /*33120*/  IMAD.MOV.U32 R26, RZ, RZ, R9 ;  /* 0x000000ffff1a7224 */ /* 0x001fe400078e0009 */
[----:B------:R-:W-:Y:S01]  /*33130*/  IMAD.MOV.U32 R27, RZ, RZ, R8 ;  /* 0x000000ffff1b7224 */ /* 0x000fe200078e0008 */
[----:B--2---:R-:W-:Y:S04]  /*33140*/  STL.64 [R1+0x1a30], R10 ;  /* 0x001a300a01007387 */ /* 0x004fe80000100a00 */
[----:B------:R0:W-:Y:S02]  /*33150*/  STL.64 [R1+0x19e8], R26 ;  /* 0x0019e81a01007387 */ /* 0x0001e40000100a00 */
[----:B0-----:R-:W2:Y:S01]  /*33160*/  LDL.64 R26, [R1+0xf8] ;  /* 0x0000f800011a7983 */ /* 0x001ea20000100a00 */
[----:B---3--:R-:W-:Y:S03]  /*33170*/  HMMA.16816.F32.BF16 R16, R4, R22, R16 ;  /* 0x000000160410723c */ /* 0x008fe60000041810 */
[----:B--2---:R0:W-:Y:S01]  /*33180*/  STL.64 [R1+0x1a10], R26 ;  /* 0x001a101a01007387 */ /* 0x0041e20000100a00 */
[----:B------:R-:W2:Y:S02]  /*33190*/  LDL.LU R24, [R1+0x30] ;  /* 0x0000300001187983 */ /* 0x000ea40000300800 */
[----:B------:R-:W2:Y:S01]  /*331a0*/  LDL.LU R25, [R1+0x34] ;  /* 0x0000340001197983 */ /* 0x000ea20000300800 */
[----:B0-----:R-:W3:Y:S01]  /*331b0*/  LDL.LU R26, [R1+0x38] ;  /* 0x00003800011a7983 */ /* 0x001ee20000300800 */
[----:B------:R-:W3:Y:S02]  /*331c0*/  LDL.LU R27, [R1+0x3c] ;  /* 0x00003c00011b7983 */ /* 0x000ee40000300800 */
[----:B------:R-:W2:Y:S02]  /*331d0*/  LDL.LU R8, [R1+0x60] ;  /* 0x0000600001087983 */ /* 0x000ea40000300800 */
[----:B------:R-:W2:Y:S01]  /*331e0*/  LDL.LU R9, [R1+0x64] ;  /* 0x0000640001097983 */ /* 0x000ea20000300800 */
[----:B------:R-:W2:Y:S01]  /*331f0*/  LDL.LU R10, [R1+0x68] ;  /* 0x00006800010a7983 */ /* 0x000ea20000300800 */
[----:B------:R-:W2:Y:S03]  /*33200*/  LDL.LU R11, [R1+0x6c] ;  /* 0x00006c00010b7983 */ /* 0x000ea60000300800 */
[----:B--2---:R-:W-:Y:S01]  /*33210*/  STL.64 [R1+0x1a40], R10 ;  /* 0x001a400a01007387 */ /* 0x004fe20000100a00 */
[----:B------:R0:W-:Y:S03]  /*33220*/  STL.64 [R1+0x1a38], R8 ;  /* 0x001a380801007387 */ /* 0x0001e60000100a00 */
[----:B0-----:R-:W2:Y:S01]  /*33230*/  LDL.LU R8, [R1+0xe0] ;  /* 0x0000e00001087983 */ /* 0x001ea20000300800 */
[----:B------:R-:W2:Y:S02]  /*33240*/  LDL.LU R9, [R1+0xe4] ;  /* 0x0000e40001097983 */ /* 0x000ea40000300800 */
[----:B------:R-:W2:Y:S02]  /*33250*/  LDL.LU R10, [R1+0xe8] ;  /* 0x0000e800010a7983 */ /* 0x000ea40000300800 */
[----:B------:R-:W2:Y:S01]  /*33260*/  LDL.LU R11, [R1+0xec] ;  /* 0x0000ec00010b7983 */ /* 0x000ea20000300800 */
[----:B------:R-:W2:Y:S01]  /*33270*/  LDL.64 R14, [R1+0x98] ;  /* 0x00009800010e7983 */ /* 0x000ea20000100a00 */
[----:B---3--:R4:W-:Y:S02]  /*33280*/  STL.64 [R1+0x1a28], R26 ;  /* 0x001a281a01007387 */ /* 0x0089e40000100a00 */
[----:B------:R0:W-:Y:S02]  /*33290*/  STL.64 [R1+0x1a20], R24 ;  /* 0x001a201801007387 */ /* 0x0001e40000100a00 */
[----:B----4-:R-:W-:Y:S01]  /*332a0*/  IMAD.MOV.U32 R26, RZ, RZ, R2 ;  /* 0x000000ffff1a7224 */ /* 0x010fe200078e0002 */
[----:B0-----:R-:W3:Y:S01]  /*332b0*/  LDL.LU R24, [R1+0x50] ;  /* 0x0000500001187983 */ /* 0x001ee20000300800 */
[----:B------:R-:W3:Y:S02]  /*332c0*/  LDL.LU R25, [R1+0x54] ;  /* 0x0000540001197983 */ /* 0x000ee40000300800 */
[----:B------:R-:W-:-:S02]  /*332d0*/  IMAD.MOV.U32 R27, RZ, RZ, R0 ;  /* 0x000000ffff1b7224 */ /* 0x000fc400078e0000 */
[----:B------:R-:W-:Y:S01]  /*332e0*/  IMAD.MOV.U32 R2, RZ, RZ, R18 ;  /* 0x000000ffff027224 */ /* 0x000fe200078e0012 */
[----:B------:R-:W-:Y:S01]  /*332f0*/  STL.64 [R1+0x200], R16 ;  /* 0x0002001001007387 */ /* 0x000fe20000100a00 */
[----:B------:R-:W-:Y:S02]  /*33300*/  IMAD.MOV.U32 R0, RZ, RZ, R19 ;  /* 0x000000ffff007224 */ /* 0x000fe400078e0013 */
[----:B------:R-:W2:Y:S02]  /*33310*/  LDL.LU.64 R18, [R1+0x1a48] ;  /* 0x001a480001127983 */ /* 0x000ea40000300a00 */
[----:B------:R0:W-:Y:S01]  /*33320*/  STL.64 [R1+0x19c8], R22 ;  /* 0x0019c81601007387 */ /* 0x0001e20000100a00 */
[----:B------:R-:W4:Y:S01]  /*33330*/  LDL.LU R20, [R1] ;  /* 0x0000000001147983 */ /* 0x000f220000300800 */
[----:B------:R-:W4:Y:S03]  /*33340*/  LDL.LU R21, [R1+0x4] ;  /* 0x0000040001157983 */ /* 0x000f260000300800 */
[----:B0-----:R-:W2:Y:S01]  /*33350*/  LDL.LU R22, [R1+0x8] ;  /* 0x0000080001167983 */ /* 0x001ea20000300800 */
[----:B------:R-:W2:Y:S03]  /*33360*/  LDL.LU R23, [R1+0xc] ;  /* 0x00000c0001177983 */ /* 0x000ea60000300800 */
[----:B--2---:R-:W-:Y:S01]  /*33370*/  STL.64 [R1+0x19e0], R22 ;  /* 0x0019e01601007387 */ /* 0x004fe20000100a00 */
[----:B----4-:R0:W-:Y:S03]  /*33380*/  STL.64 [R1+0x19d8], R20 ;  /* 0x0019d81401007387 */ /* 0x0101e60000100a00 */
[----:B0-----:R-:W2:Y:S01]  /*33390*/  LDL.LU R20, [R1+0x10] ;  /* 0x0000100001147983 */ /* 0x001ea20000300800 */
[----:B------:R-:W2:Y:S02]  /*333a0*/  LDL.LU R21, [R1+0x14] ;  /* 0x0000140001157983 */ /* 0x000ea40000300800 */
[----:B------:R-:W4:Y:S02]  /*333b0*/  LDL.LU R22, [R1+0x18] ;  /* 0x0000180001167983 */ /* 0x000f240000300800 */
[----:B------:R-:W4:Y:S01]  /*333c0*/  LDL.LU R23, [R1+0x1c] ;  /* 0x00001c0001177983 */ /* 0x000f220000300800 */
[C---:B------:R-:W-:Y:S01]  /*333d0*/  HMMA.16816.F32.BF16 R8, R4.reuse, R18, R8 ;  /* 0x000000120408723c */ /* 0x040fe20000041808 */
[----:B----4-:R-:W-:Y:S01]  /*333e0*/  STL.64 [R1+0x19f8], R22 ;  /* 0x0019f81601007387 */ /* 0x010fe20000100a00 */
[----:B--2---:R0:W-:Y:S03]  /*333f0*/  STL.64 [R1+0x19f0], R20 ;  /* 0x0019f01401007387 */ /* 0x0041e60000100a00 */
[----:B0-----:R-:W2:Y:S01]  /*33400*/  LDL.LU R20, [R1+0x20] ;  /* 0x0000200001147983 */ /* 0x001ea20000300800 */
[----:B------:R-:W2:Y:S02]  /*33410*/  LDL.LU R21, [R1+0x24] ;  /* 0x0000240001157983 */ /* 0x000ea40000300800 */
[----:B------:R-:W2:Y:S02]  /*33420*/  LDL.LU R22, [R1+0x28] ;  /* 0x0000280001167983 */ /* 0x000ea40000300800 */
[----:B------:R-:W2:Y:S01]  /*33430*/  LDL.LU R23, [R1+0x2c] ;  /* 0x00002c0001177983 */ /* 0x000ea20000300800 */
[----:B------:R0:W-:Y:S04]  /*33440*/  STL [R1+0x1904], R0 ;  /* 0x0019040001007387 */ /* 0x0001e80000100800 */
[----:B0-----:R-:W4:Y:S01]  /*33450*/  LDL R0, [R1+0x10e4] ;  /* 0x0010e40001007983 */ /* 0x001f220000100800 */
[----:B------:R-:W-:Y:S07]  /*33460*/  STL [R1+0x1900], R2 ;  /* 0x0019000201007387 */ /* 0x000fee0000100800 */
        /* <DEDUP_REMOVED lines=9> */
[----:B0-----:R-:W3:Y:S02]  /*33500*/  LDL.LU.64 R10, [R1+0x1a30] ;  /* 0x001a3000010a7983 */ /* 0x001ee40000300a00 */
[----:B---3--:R-:W-:Y:S01]  /*33510*/  HMMA.16816.F32.BF16 R24, R4, R10, R24 ;  /* 0x0000000a0418723c */ /* 0x008fe20000041818 */
[----:B------:R-:W-:Y:S02]  /*33520*/  IMAD.MOV.U32 R13, RZ, RZ, R10 ;  /* 0x000000ffff0d7224 */ /* 0x000fe400078e000a */
[----:B------:R-:W-:Y:S11]  /*33530*/  IMAD.MOV.U32 R12, RZ, RZ, R11 ;  /* 0x000000ffff0c7224 */ /* 0x000ff600078e000b */
[----:B------:R-:W-:Y:S09]  /*33540*/  @!UPT UIADD3 URZ, URZ, URZ, URZ ;  /* 0x0000003f3f3ff290 */ /* 0x000ff2000fffe03f */
[----:B------:R-:W-:Y:S01]  /*33550*/  STL.64 [R1+0x1d0], R24 ;  /* 0x0001d01801007387 */ /* 0x000fe20000100a00 */
[----:B------:R0:W-:Y:S03]  /*33560*/  STL.64 [R1+0x1d8], R26 ;  /* 0x0001d81a01007387 */ /* 0x0001e60000100a00 */
[----:B0-----:R-:W2:Y:S01]  /*33570*/  LDL.LU.64 R26, [R1+0x1a28] ;  /* 0x001a2800011a7983 */ /* 0x001ea20000300a00 */
[----:B------:R-:W2:Y:S02]  /*33580*/  LDL.LU.64 R24, [R1+0x1a20] ;  /* 0x001a200001187983 */ /* 0x000ea40000300a00 */
[----:B------:R-:W2:Y:S02]  /*33590*/  LDL.LU.64 R10, [R1+0x1a18] ;  /* 0x001a1800010a7983 */ /* 0x000ea40000300a00 */
[----:B------:R-:W-:Y:S02]  /*335a0*/  IMAD.MOV.U32 R16, RZ, RZ, R14 ;  /* 0x000000ffff107224 */ /* 0x000fe400078e000e */
[----:B------:R-:W-:-:S02]  /*335b0*/  IMAD.MOV.U32 R14, RZ, RZ, R15 ;  /* 0x000000ffff0e7224 */ /* 0x000fc400078e000f */
[----:B------:R-:W3:Y:S01]  /*335c0*/  LDL R15, [R1+0x38c] ;  /* 0x00038c00010f7983 */ /* 0x000ee20000100800 */
[----:B--2---:R-:W-:Y:S03]  /*335d0*/  HMMA.16816.F32.BF16 R4, R4, R10, R24 ;  /* 0x0000000a0404723c */ /* 0x004fe60000041818 */
[----:B------:R-:W2:Y:S01]  /*335e0*/  LDL.LU.64 R26, [R1+0x1a10] ;  /* 0x001a1000011a7983 */ /* 0x000ea20000300a00 */
[----:B------:R-:W2:Y:S02]  /*335f0*/  LDL.LU.64 R10, [R1+0x1a08] ;  /* 0x001a0800010a7983 */ /* 0x000ea40000300a00 */
[----:B------:R-:W2:Y:S11]  /*33600*/  LDL.LU.64 R8, [R1+0x1a00] ;  /* 0x001a000001087983 */ /* 0x000eb60000300a00 */
[----:B------:R-:W-:Y:S06]  /*33610*/  @!UPT UIADD3 URZ, URZ, URZ, URZ ;  /* 0x0000003f3f3ff290 */ /* 0x000fec000fffe03f */
[----:B------:R0:W-:Y:S01]  /*33620*/  STL.64 [R1+0x1b0], R4 ;  /* 0x0001b00401007387 */ /* 0x0001e20000100a00 */
[----:B------:R1:W-:Y:S03]  /*33630*/  STL.64 [R1+0x1b8], R6 ;  /* 0x0001b80601007387 */ /* 0x0003e60000100a00 */
[----:B0-----:R-:W3:Y:S01]  /*33640*/  LDL.LU R4, [R1+0x40] ;  /* 0x0000400001047983 */ /* 0x001ee20000300800 */
[----:B------:R-:W3:Y:S02]  /*33650*/  LDL.LU R5, [R1+0x44] ;  /* 0x0000440001057983 */ /* 0x000ee40000300800 */
[----:B-1----:R-:W3:Y:S02]  /*33660*/  LDL.LU R6, [R1+0x48] ;  /* 0x0000480001067983 */ /* 0x002ee40000300800 */
[----:B------:R-:W3:Y:S01]  /*33670*/  LDL.LU R7, [R1+0x4c] ;  /* 0x00004c0001077983 */ /* 0x000ee20000300800 */
[C---:B--2---:R-:W-:Y:S01]  /*33680*/  HMMA.16816.F32.BF16 R20, R8.reuse, R26, R20 ;  /* 0x0000001a0814723c */ /* 0x044fe20000041814 */
[----:B------:R-:W-:Y:S11]  /*33690*/  IMAD.MOV.U32 R2, RZ, RZ, R27 ;  /* 0x000000ffff027224 */ /* 0x000ff600078e001b */
[----:B------:R-:W-:Y:S11]  /*336a0*/  @!UPT UIADD3 URZ, URZ, URZ, URZ ;  /* 0x0000003f3f3ff290 */ /* 0x000ff6000fffe03f */
        /* <DEDUP_REMOVED lines=19> */
[----:B--2---:R-:W-:Y:S11]  /*337e0*/  HMMA.16816.F32.BF16 R20, R8, R22, R24 ;  /* 0x000000160814723c */ /* 0x004ff60000041818 */
[----:B------:R-:W-:Y:S11]  /*337f0*/  @!UPT UIADD3 URZ, URZ, URZ, URZ ;  /* 0x0000003f3f3ff290 */ /* 0x000ff6000fffe03f */
[----:B------:R-:W-:Y:S01]  /*33800*/  @!UPT UIADD3 URZ, URZ, URZ, URZ ;  /* 0x0000003f3f3ff290 */ /* 0x000fe2000fffe03f */
[----:B------:R-:W-:Y:S01]  /*33810*/  STL.64 [R1+0x160], R20 ;  /* 0x0001601401007387 */ /* 0x000fe20000100a00 */
[----:B------:R-:W-:Y:S02]  /*33820*/  STL.64 [R1+0x168], R22 ;  /* 0x0001681601007387 */ /* 0x000fe40000100a00 */
[----:B----4-:R-:W0:Y:S04]  /*33830*/  LDSM.16.MT88.4 R20, [R0+0xa800] ;  /* 0x00a800000014783b */ /* 0x010e280000004200 */
[----:B------:R-:W-:Y:S02]  /*33840*/  IMAD.MOV.U32 R26, RZ, RZ, R16 ;  /* 0x000000ffff1a7224 */ /* 0x000fe400078e0010 */
[----:B------:R-:W-:-:S05]  /*33850*/  IMAD.MOV.U32 R27, RZ, RZ, R14 ;  /* 0x000000ffff1b7224 */ /* 0x000fca00078e000e */
[----:B------:R-:W-:Y:S04]  /*33860*/  STL.64 [R1+0x19a8], R26 ;  /* 0x0019a81a01007387 */ /* 0x000fe80000100a00 */
[----:B0-----:R-:W-:Y:S01]  /*33870*/  STL.64 [R1+0x1990], R22 ;  /* 0x0019901601007387 */ /* 0x001fe20000100a00 */
[----:B------:R0:W-:Y:S03]  /*33880*/  STL.64 [R1+0x1988], R20 ;  /* 0x0019881401007387 */ /* 0x0001e60000100a00 */
[----:B0-----:R-:W2:Y:S01]  /*33890*/  LDL.LU R20, [R1+0x300] ;  /* 0x0003000001147983 */ /* 0x001ea20000300800 */
[----:B------:R-:W2:Y:S02]  /*338a0*/  LDL.LU R21, [R1+0x304] ;  /* 0x0003040001157983 */ /* 0x000ea40000300800 */
[----:B------:R-:W4:Y:S02]  /*338b0*/  LDL.LU R22, [R1+0x308] ;  /* 0x0003080001167983 */ /* 0x000f240000300800 */
[----:B------:R-:W-:-:S02]  /*338c0*/  IMAD.MOV.U32 R23, RZ, RZ, R29 ;  /* 0x000000ffff177224 */ /* 0x000fc400078e001d */
[----:B------:R-:W2:Y:S01]  /*338d0*/  LDL.LU R29, [R1+0x19b4] ;  /* 0x0019b400011d7983 */ /* 0x000ea20000300800 */
[----:B---3--:R-:W-:Y:S03]  /*338e0*/  HMMA.16816.F32.BF16 R4, R8, R18, R4 ;  /* 0x000000120804723c */ /* 0x008fe60000041804 */
[----:B----4-:R-:W-:Y:S01]  /*338f0*/  STL.64 [R1+0x19a0], R22 ;  /* 0x0019a01601007387 */ /* 0x010fe20000100a00 */
[----:B--2---:R0:W-:Y:S03]  /*33900*/  STL.64 [R1+0x1998], R20 ;  /* 0x0019981401007387 */ /* 0x0041e60000100a00 */
[----:B------:R1:W2:Y:S04]  /*33910*/  LDSM.16.MT88.4 R16, [R29+0xa800] ;  /* 0x00a800001d10783b */ /* 0x0002a80000004200 */
[----:B0-----:R-:W3:Y:S01]  /*33920*/  LDL.LU R20, [R1+0x1c0] ;  /* 0x0001c00001147983 */ /* 0x001ee20000300800 */
[----:B------:R-:W3:Y:S02]  /*33930*/  LDL.LU R21, [R1+0x1c4] ;  /* 0x0001c40001157983 */ /* 0x000ee40000300800 */
[----:B------:R-:W3:Y:S02]  /*33940*/  LDL.LU R22, [R1+0x1c8] ;  /* 0x0001c80001167983 */ /* 0x000ee40000300800 */
[----:B------:R-:W3:Y:S01]  /*33950*/  LDL.LU R23, [R1+0x1cc] ;  /* 0x0001cc0001177983 */ /* 0x000ee20000300800 */
[----:B-1----:R-:W4:Y:S06]  /*33960*/  LDL.LU R29, [R1+0x19b0] ;  /* 0x0019b000011d7983 */ /* 0x002f2c0000300800 */
[----:B------:R-:W-:Y:S02]  /*33970*/  STL.64 [R1+0x150], R4 ;  /* 0x0001500401007387 */ /* 0x000fe40000100a00 */
[----:B------:R0:W-:Y:S02]  /*33980*/  STL.64 [R1+0x158], R6 ;  /* 0x0001580601007387 */ /* 0x0001e40000100a00 */
[----:B0-----:R-:W3:Y:S04]  /*33990*/  LDL R7, [R1+0x10e8] ;  /* 0x0010e80001077983 */ /* 0x001ee80000100800 */
[----:B--2---:R0:W-:Y:S01]  /*339a0*/  STL [R1+0x190c], R18 ;  /* 0x00190c1201007387 */ /* 0x0041e20000100800 */
[----:B------:R1:W-:Y:S02]  /*339b0*/  STL [R1+0x1908], R19 ;  /* 0x0019081301007387 */ /* 0x0003e40000100800 */
[----:B0-----:R-:W-:-:S02]  /*339c0*/  IMAD.MOV.U32 R18, RZ, RZ, R13 ;  /* 0x000000ffff127224 */ /* 0x001fc400078e000d */
[----:B-1----:R-:W-:Y:S02]  /*339d0*/  IMAD.MOV.U32 R19, RZ, RZ, R12 ;  /* 0x000000ffff137224 */ /* 0x002fe400078e000c */
[----:B------:R-:W0:Y:S04]  /*339e0*/  LDSM.16.MT88.4 R12, [R15+0xb000] ;  /* 0x00b000000f0c783b */ /* 0x000e280000004200 */
[----:B------:R-:W-:Y:S04]  /*339f0*/  STL.64 [R1+0x1928], R16 ;  /* 0x0019281001007387 */ /* 0x000fe80000100a00 */
[----:B0-----:R-:W-:Y:S01]  /*33a00*/  STL.64 [R1+0x1870], R14 ;  /* 0x0018700e01007387 */ /* 0x001fe20000100a00 */
[----:B------:R0:W-:Y:S03]  /*33a10*/  STL.64 [R1+0x1868], R12 ;  /* 0x0018680c01007387 */ /* 0x0001e60000100a00 */
[----:B0-----:R-:W2:Y:S01]  /*33a20*/  LDL.LU R12, [R1+0x2f0] ;  /* 0x0002f000010c7983 */ /* 0x001ea20000300800 */
[----:B------:R-:W2:Y:S03]  /*33a30*/  LDL.LU R13, [R1+0x2f4] ;  /* 0x0002f400010d7983 */ /* 0x000ea60000300800 */
[----:B----4-:R-:W0:Y:S04]  /*33a40*/  LDSM.16.M88.4 R24, [R29+0x80] ;  /* 0x000080001d18783b */ /* 0x010e280000000200 */
[----:B---3--:R-:W-:Y:S04]  /*33a50*/  LDSM.16.MT88.4 R4, [R7+0xb000] ;  /* 0x00b000000704783b */ /* 0x008fe80000004200 */
[----:B0-----:R-:W-:Y:S01]  /*33a60*/  STL.64 [R1+0x60], R24 ;  /* 0x0000601801007387 */ /* 0x001fe20000100a00 */
[----:B------:R0:W-:Y:S03]  /*33a70*/  STL.64 [R1+0x68], R26 ;  /* 0x0000681a01007387 */ /* 0x0001e60000100a00 */
[----:B0-----:R-:W3:Y:S01]  /*33a80*/  LDL.LU.64 R26, [R1+0x19a8] ;  /* 0x0019a800011a7983 */ /* 0x001ee20000300a00 */
[----:B------:R-:W-:-:S02]  /*33a90*/  IMAD.MOV.U32 R14, RZ, RZ, R28 ;  /* 0x000000ffff0e7224 */ /* 0x000fc400078e001c */
[----:B------:R-:W-:Y:S01]  /*33aa0*/  IMAD.MOV.U32 R15, RZ, RZ, R3 ;  /* 0x000000ffff0f7224 */ /* 0x000fe200078e0003 */
[----:B---3--:R-:W-:Y:S01]  /*33ab0*/  HMMA.16816.F32.BF16 R24, R8, R26, R20 ;  /* 0x0000001a0818723c */ /* 0x008fe20000041814 */
[----:B------:R-:W3:Y:S01]  /*33ac0*/  LDL.LU.64 R22, [R1+0x19a0] ;  /* 0x0019a00001167983 */ /* 0x000ee20000300a00 */
[----:B------:R-:W3:Y:S11]  /*33ad0*/  LDL.LU.64 R20, [R1+0x1998] ;  /* 0x0019980001147983 */ /* 0x000ef60000300a00 */
[----:B------:R-:W-:Y:S10]  /*33ae0*/  @!UPT UIADD3 URZ, URZ, URZ, URZ ;  /* 0x0000003f3f3ff290 */ /* 0x000ff4000fffe03f */
[----:B------:R-:W-:Y:S01]  /*33af0*/  STL.64 [R1+0x140], R24 ;  /* 0x0001401801007387 */ /* 0x000fe20000100a00 */
[----:B------:R-:W-:Y:S02]  /*33b00*/  STL.64 [R1+0x148], R26 ;  /* 0x0001481a01007387 */ /* 0x000fe40000100a00 */
[----:B------:R-:W0:Y:S02]  /*33b10*/  LDSM.16.M88.4 R24, [R29+0x1080] ;  /* 0x001080001d18783b */ /* 0x000e240000000200 */
[----:B0-----:R-:W-:Y:S02]  /*33b20*/  STL.64 [R1+0x50], R24 ;  /* 0x0000501801007387 */ /* 0x001fe40000100a00 */
[----:B------:R-:W-:Y:S02]  /*33b30*/  STL.64 [R1+0x58], R26 ;  /* 0x0000581a01007387 */ /* 0x000fe40000100a00 */
[----:B------:R-:W0:Y:S02]  /*33b40*/  LDSM.16.M88.4 R24, [R29+0x2080] ;  /* 0x002080001d18783b */ /* 0x000e240000000200 */
[----:B0-----:R-:W-:Y:S02]  /*33b50*/  STL.64 [R1+0x40], R24 ;  /* 0x0000401801007387 */ /* 0x001fe40000100a00 */
[----:B------:R-:W-:Y:S02]  /*33b60*/  STL.64 [R1+0x48], R26 ;  /* 0x0000481a01007387 */ /* 0x000fe40000100a00 */
[----:B------:R-:W0:Y:S02]  /*33b70*/  LDSM.16.M88.4 R24, [R29+0x3080] ;  /* 0x003080001d18783b */ /* 0x000e240000000200 */
[----:B0-----:R-:W-:Y:S02]  /*33b80*/  STL.64 [R1+0x30], R24 ;  /* 0x0000301801007387 */ /* 0x001fe40000100a00 */
[----:B------:R-:W-:-:S02]  /*33b90*/  IMAD.MOV.U32 R28, RZ, RZ, R26 ;  /* 0x000000ffff1c7224 */ /* 0x000fc400078e001a */
[----:B------:R-:W-:Y:S02]  /*33ba0*/  STL.64 [R1+0x38], R26 ;  /* 0x0000381a01007387 */ /* 0x000fe40000100a00 */
[----:B------:R-:W-:Y:S02]  /*33bb0*/  IMAD.MOV.U32 R3, RZ, RZ, R27 ;  /* 0x000000ffff037224 */ /* 0x000fe400078e001b */
[----:B------:R-:W0:Y:S04]  /*33bc0*/  LDSM.16.M88.4 R24, [R29+0x4080] ;  /* 0x004080001d18783b */ /* 0x000e280000000200 */
[----:B------:R-:W-:Y:S01]  /*33bd0*/  STL [R1+0x1654], R3 ;  /* 0x0016540301007387 */ /* 0x000fe20000100800 */
[----:B------:R-:W-:Y:S03]  /*33be0*/  STL [R1+0x1650], R28 ;  /* 0x0016501c01007387 */ /* 0x000fe60000100800 */
[----:B0-----:R-:W-:Y:S01]  /*33bf0*/  STL.64 [R1+0x20], R24 ;  /* 0x0000201801007387 */ /* 0x001fe20000100a00 */
[----:B------:R-:W-:Y:S02]  /*33c00*/  STL.64 [R1+0x28], R26 ;  /* 0x0000281a01007387 */ /* 0x000fe40000100a00 */
[----:B------:R-:W0:Y:S02]  /*33c10*/  LDSM.16.M88.4 R24, [R29+0x5080] ;  /* 0x005080001d18783b */ /* 0x000e240000000200 */
[----:B0-----:R-:W-:Y:S02]  /*33c20*/  STL.64 [R1+0x10], R24 ;  /* 0x0000101801007387 */ /* 0x001fe40000100a00 */
[----:B------:R-:W-:Y:S02]  /*33c30*/  STL.64 [R1+0x18], R26 ;  /* 0x0000181a01007387 */ /* 0x000fe40000100a00 */
[----:B------:R-:W0:Y:S02]  /*33c40*/  LDSM.16.M88.4 R24, [R29+0x6080] ;  /* 0x006080001d18783b */ /* 0x000e240000000200 */
[----:B0-----:R-:W-:Y:S02]  /*33c50*/  STL.64 [R1], R24 ;  /* 0x0000001801007387 */ /* 0x001fe40000100a00 */
[----:B------:R-:W-:Y:S02]  /*33c60*/  STL.64 [R1+0x8], R26 ;  /* 0x0000081a01007387 */ /* 0x000fe40000100a00 */
[----:B------:R-:W0:Y:S01]  /*33c70*/  LDSM.16.M88.4 R24, [R29+0x7080] ;  /* 0x007080001d18783b */ /* 0x000e220000000200 */
[----:B---3--:R-:W-:Y:S01]  /*33c80*/  HMMA.16816.F32.BF16 R16, R8, R18, R20 ;  /* 0x000000120810723c */ /* 0x008fe20000041814 */
[----:B0-----:R0:W-:Y:S02]  /*33c90*/  STL [R1+0x15dc], R26 ;  /* 0x0015dc1a01007387 */ /* 0x0011e40000100800 */
[----:B------:R1:W-:Y:S02]  /*33ca0*/  STL [R1+0x15d8], R27 ;  /* 0x0015d81b01007387 */ /* 0x0003e40000100800 */
[----:B------:R-:W3:Y:S02]  /*33cb0*/  LDL.LU.64 R22, [R1+0x1990] ;  /* 0x0019900001167983 */ /* 0x000ee40000300a00 */
[----:B------:R-:W3:Y:S11]  /*33cc0*/  LDL.LU.64 R20, [R1+0x1988] ;  /* 0x0019880001147983 */ /* 0x000ef60000300a00 */
[----:B------:R-:W-:Y:S05]  /*33cd0*/  @!UPT UIADD3 URZ, URZ, URZ, URZ ;  /* 0x0000003f3f3ff290 */ /* 0x000fea000fffe03f */
[----:B------:R-:W-:Y:S01]  /*33ce0*/  STL [R1+0x130], R16 ;  /* 0x0001301001007387 */ /* 0x000fe20000100800 */
[----:B0-----:R-:W-:Y:S02]  /*33cf0*/  IMAD.MOV.U32 R26, RZ, RZ, R19 ;  /* 0x000000ffff1a7224 */ /* 0x001fe400078e0013 */
[----:B-1----:R-:W-:-:S05]  /*33d00*/  IMAD.MOV.U32 R27, RZ, RZ, R18 ;  /* 0x000000ffff1b7224 */ /* 0x002fca00078e0012 */
[----:B------:R0:W-:Y:S01]  /*33d10*/  STL.64 [R1+0x1820], R26 ;  /* 0x0018201a01007387 */ /* 0x0001e20000100a00 */
[----:B------:R-:W-:Y:S03]  /*33d20*/  STL.64 [R1+0x1818], R24 ;  /* 0x0018181801007387 */ /* 0x000fe60000100a00 */
[----:B0-----:R-:W2:Y:S01]  /*33d30*/  LDL.LU R26, [R1+0x78] ;  /* 0x00007800011a7983 */ /* 0x001ea20000300800 */
[----:B------:R-:W2:Y:S02]  /*33d40*/  LDL.LU R27, [R1+0x7c] ;  /* 0x00007c00011b7983 */ /* 0x000ea40000300800 */
[----:B------:R-:W4:Y:S01]  /*33d50*/  LDL.LU.64 R18, [R1+0xa8] ;  /* 0x0000a80001127983 */ /* 0x000f220000300a00 */
[----:B--2---:R-:W-:Y:S01]  /*33d60*/  HMMA.16816.F32.BF16 R8, R8, R26, R12 ;  /* 0x0000001a0808723c */ /* 0x004fe2000004180c */
[----:B----4-:R-:W-:Y:S01]  /*33d70*/  STL.64 [R1+0x1940], R18 ;  /* 0x0019401201007387 */ /* 0x010fe20000100a00 */
[----:B------:R0:W-:Y:S02]  /*33d80*/  STL.64 [R1+0x1810], R6 ;  /* 0x0018100601007387 */ /* 0x0001e40000100a00 */
[----:B------:R-:W-:Y:S01]  /*33d90*/  STL.64 [R1+0x1808], R4 ;  /* 0x0018080401007387 */ /* 0x000fe20000100a00 */
[----:B0-----:R-:W3:Y:S01]  /*33da0*/  LDL.LU R6, [R1+0xf8] ;  /* 0x0000f80001067983 */ /* 0x001ee20000300800 */
[----:B------:R0:W-:Y:S02]  /*33db0*/  STL.64 [R1+0x1948], R26 ;  /* 0x0019481a01007387 */ /* 0x0001e40000100a00 */
[----:B------:R-:W2:Y:S11]  /*33dc0*/  LDL.LU R24, [R1+0x320] ;  /* 0x0003200001187983 */ /* 0x000eb60000300800 */
[----:B------:R-:W-:Y:S04]  /*33dd0*/  @!UPT UIADD3 URZ, URZ, URZ, URZ ;  /* 0x0000003f3f3ff290 */ /* 0x000fe8000fffe03f */
[----:B------:R-:W-:Y:S01]  /*33de0*/  STL.64 [R1+0x120], R8 ;  /* 0x0001200801007387 */ /* 0x000fe20000100a00 */
[----:B------:R-:W-:Y:S02]  /*33df0*/  STL.64 [R1+0x128], R10 ;  /* 0x0001280a01007387 */ /* 0x000fe40000100a00 */
[----:B------:R-:W2:Y:S02]  /*33e00*/  LDL.LU R25, [R1+0x324] ;  /* 0x0003240001197983 */ /* 0x000ea40000300800 */
[----:B------:R-:W-:Y:S01]  /*33e10*/  IMAD.MOV.U32 R29, RZ, RZ, R17 ;  /* 0x000000ffff1d7224 */ /* 0x000fe200078e0011 */
[----:B0-----:R-:W4:Y:S01]  /*33e20*/  LDL.LU R26, [R1+0x328] ;  /* 0x00032800011a7983 */ /* 0x001f220000300800 */
[----:B------:R-:W4:Y:S03]  /*33e30*/  LDL.LU R27, [R1+0x32c] ;  /* 0x00032c00011b7983 */ /* 0x000f260000300800 */
[----:B------:R-:W0:Y:S04]  /*33e40*/  LDSM.16.MT88.4 R8, [R0+0xb000] ;  /* 0x00b000000008783b */ /* 0x000e280000004200 */
[----:B----4-:R1:W-:Y:S01]  /*33e50*/  STL.64 [R1+0x1958], R26 ;  /* 0x0019581a01007387 */ /* 0x0103e20000100a00 */
[----:B--2---:R-:W-:Y:S03]  /*33e60*/  STL.64 [R1+0x1950], R24 ;  /* 0x0019501801007387 */ /* 0x004fe60000100a00 */
[----:B-1----:R-:W2:Y:S04]  /*33e70*/  LDL.LU.64 R26, [R1+0xc8] ;  /* 0x0000c800011a7983 */ /* 0x002ea80000300a00 */
[----:B--2---:R1:W-:Y:S04]  /*33e80*/  STL.64 [R1+0x1968], R26 ;  /* 0x0019681a01007387 */ /* 0x0043e80000100a00 */
[----:B-1----:R-:W2:Y:S04]  /*33e90*/  LDL.LU.64 R26, [R1+0xd8] ;  /* 0x0000d800011a7983 */ /* 0x002ea80000300a00 */
[----:B--2---:R-:W-:Y:S01]  /*33ea0*/  STL.64 [R1+0x1980], R26 ;  /* 0x0019801a01007387 */ /* 0x004fe20000100a00 */
[----:B------:R-:W2:Y:S03]  /*33eb0*/  LDL.LU.64 R18, [R1+0xb8] ;  /* 0x0000b80001127983 */ /* 0x000ea60000300a00 */
[----:B--2---:R1:W-:Y:S01]  /*33ec0*/  STL.64 [R1+0x1960], R18 ;  /* 0x0019601201007387 */ /* 0x0043e20000100a00 */
[----:B------:R-:W2:Y:S02]  /*33ed0*/  LDL.LU R16, [R1+0x330] ;  /* 0x0003300001107983 */ /* 0x000ea40000300800 */
[----:B------:R-:W2:Y:S01]  /*33ee0*/  LDL.LU R17, [R1+0x334] ;  /* 0x0003340001117983 */ /* 0x000ea20000300800 */
[----:B-1----:R-:W4:Y:S01]  /*33ef0*/  LDL.LU R18, [R1+0x338] ;  /* 0x0003380001127983 */ /* 0x002f220000300800 */
[----:B------:R-:W4:Y:S02]  /*33f00*/  LDL.LU R19, [R1+0x33c] ;  /* 0x00033c0001137983 */ /* 0x000f240000300800 */
[----:B------:R-:W3:Y:S02]  /*33f10*/  LDL.LU R24, [R1+0x350] ;  /* 0x0003500001187983 */ /* 0x000ee40000300800 */
[----:B------:R-:W3:Y:S01]  /*33f20*/  LDL.LU R25, [R1+0x354] ;  /* 0x0003540001197983 */ /* 0x000ee20000300800 */
[----:B------:R-:W3:Y:S01]  /*33f30*/  LDL.LU R26, [R1+0x358] ;  /* 0x00035800011a7983 */ /* 0x000ee20000300800 */
[----:B------:R-:W3:Y:S03]  /*33f40*/  LDL.LU R27, [R1+0x35c] ;  /* 0x00035c00011b7983 */ /* 0x000ee60000300800 */
[----:B----4-:R-:W-:Y:S01]  /*33f50*/  STL.64 [R1+0x1978], R18 ;  /* 0x0019781201007387 */ /* 0x010fe20000100a00 */
[----:B--2---:R1:W-:Y:S03]  /*33f60*/  STL.64 [R1+0x1970], R16 ;  /* 0x0019701001007387 */ /* 0x0043e60000100a00 */
[----:B-1----:R-:W2:Y:S01]  /*33f70*/  LDL.LU R16, [R1+0x340] ;  /* 0x0003400001107983 */ /* 0x002ea20000300800 */
[----:B------:R-:W2:Y:S02]  /*33f80*/  LDL.LU R17, [R1+0x344] ;  /* 0x0003440001117983 */ /* 0x000ea40000300800 */
[----:B------:R-:W2:Y:S02]  /*33f90*/  LDL.LU R18, [R1+0x348] ;  /* 0x0003480001127983 */ /* 0x000ea40000300800 */
[----:B------:R-:W2:Y:S01]  /*33fa0*/  LDL.LU R19, [R1+0x34c] ;  /* 0x00034c0001137983 */ /* 0x000ea20000300800 */
[----:B------:R-:W4:Y:S01]  /*33fb0*/  LDL.LU R12, [R1+0x2d0] ;  /* 0x0002d000010c7983 */ /* 0x000f220000300800 */
[----:B------:R-:W4:Y:S02]  /*33fc0*/  LDL.LU R13, [R1+0x2d4] ;  /* 0x0002d400010d7983 */ /* 0x000f240000300800 */
[----:B------:R-:W2:Y:S02]  /*33fd0*/  LDL.LU R14, [R1+0x2d8] ;  /* 0x0002d800010e7983 */ /* 0x000ea40000300800 */
[----:B------:R-:W2:Y:S02]  /*33fe0*/  LDL.LU R15, [R1+0x2dc] ;  /* 0x0002dc00010f7983 */ /* 0x000ea40000300800 */
[----:B--2---:R1:W-:Y:S01]  /*33ff0*/  STL.64 [R1+0x1918], R14 ;  /* 0x0019180e01007387 */ /* 0x0043e20000100a00 */
[----:B----4-:R2:W-:Y:S03]  /*34000*/  STL.64 [R1+0x1910], R12 ;  /* 0x0019100c01007387 */ /* 0x0105e60000100a00 */
[----:B-1----:R-:W4:Y:S01]  /*34010*/  LDL.LU.64 R14, [R1+0x88] ;  /* 0x00008800010e7983 */ /* 0x002f220000300a00 */
[----:B------:R-:W-:-:S07]  /*34020*/  IMAD.MOV.U32 R7, RZ, RZ, R2 ;  /* 0x000000ffff077224 */ /* 0x000fce00078e0002 */
[C---:B---3--:R-:W-:Y:S01]  /*34030*/  HMMA.16816.F32.BF16 R24, R20.reuse, R6, R24 ;  /* 0x000000061418723c */ /* 0x048fe20000041818 */
[----:B----4-:R1:W-:Y:S01]  /*34040*/  STL.64 [R1+0x1920], R14 ;  /* 0x0019200e01007387 */ /* 0x0103e20000100a00 */
[----:B--2---:R-:W2:Y:S02]  /*34050*/  LDL.LU R12, [R1+0x310] ;  /* 0x00031000010c7983 */ /* 0x004ea40000300800 */
[----:B------:R-:W2:Y:S01]  /*34060*/  LDL.LU R13, [R1+0x314] ;  /* 0x00031400010d7983 */ /* 0x000ea20000300800 */
[----:B-1----:R-:W3:Y:S01]  /*34070*/  LDL.LU R14, [R1+0x318] ;  /* 0x00031800010e7983 */ /* 0x002ee20000300800 */
[----:B------:R-:W3:Y:S03]  /*34080*/  LDL.LU R15, [R1+0x31c] ;  /* 0x00031c00010f7983 */ /* 0x000ee60000300800 */
[----:B---3--:R-:W-:Y:S01]  /*34090*/  STL.64 [R1+0x1938], R14 ;  /* 0x0019380e01007387 */ /* 0x008fe20000100a00 */
[----:B--2---:R1:W-:Y:S03]  /*340a0*/  STL.64 [R1+0x1930], R12 ;  /* 0x0019300c01007387 */ /* 0x0043e60000100a00 */
[----:B-1----:R-:W2:Y:S01]  /*340b0*/  LDL.LU R12, [R1+0x290] ;  /* 0x00029000010c7983 */ /* 0x002ea20000300800 */
[----:B------:R-:W2:Y:S02]  /*340c0*/  LDL.LU R13, [R1+0x294] ;  /* 0x00029400010d7983 */ /* 0x000ea40000300800 */
[----:B------:R-:W2:Y:S02]  /*340d0*/  LDL.LU R14, [R1+0x298] ;  /* 0x00029800010e7983 */ /* 0x000ea40000300800 */
[----:B------:R-:W2:Y:S01]  /*340e0*/  LDL.LU R15, [R1+0x29c] ;  /* 0x00029c00010f7983 */ /* 0x000ea20000300800 */
[----:B0-----:R-:W-:Y:S01]  /*340f0*/  STL [R1+0x177c], R8 ;  /* 0x00177c0801007387 */ /* 0x001fe20000100800 */
[----:B------:R-:W-:Y:S02]  /*34100*/  STL [R1+0x1778], R9 ;  /* 0x0017780901007387 */ /* 0x000fe40000100800 */
[----:B------:R-:W-:Y:S02]  /*34110*/  STL [R1+0x1774], R10 ;  /* 0x0017740a01007387 */ /* 0x000fe40000100800 */
[----:B------:R0:W-:Y:S02]  /*34120*/  STL [R1+0x1770], R11 ;  /* 0x0017700b01007387 */ /* 0x0001e40000100800 */
[----:B0-----:R-:W3:Y:S01]  /*34130*/  LDL.LU.64 R10, [R1+0x98] ;  /* 0x00009800010a7983 */ /* 0x001ee20000300a00 */
[----:B------:R-:W-:Y:S02]  /*34140*/  STL.64 [R1+0x110], R24 ;  /* 0x0001101801007387 */ /* 0x000fe40000100a00 */
[----:B------:R0:W-:Y:S02]  /*34150*/  STL.64 [R1+0x118], R26 ;  /* 0x0001181a01007387 */ /* 0x0001e40000100a00 */
[----:B0-----:R-:W4:Y:S02]  /*34160*/  LDL.LU.64 R26, [R1+0x1980] ;  /* 0x00198000011a7983 */ /* 0x001f240000300a00 */
        /* <DEDUP_REMOVED lines=21> */
[----:B------:R0:W-:Y:S01]  /*342c0*/  STL.64 [R1+0x180], R24 ;  /* 0x0001801801007387 */ /* 0x0001e20000100a00 */
[----:B------:R1:W-:Y:S02]  /*342d0*/  STL.64 [R1+0x188], R26 ;  /* 0x0001881a01007387 */ /* 0x0003e40000100a00 */
[----:B0-----:R-:W-:Y:S01]  /*342e0*/  IMAD.MOV.U32 R25, RZ, RZ, R18 ;  /* 0x000000ffff197224 */ /* 0x001fe200078e0012 */
[----:B-1----:R-:W4:Y:S01]  /*342f0*/  LDL.LU.64 R26, [R1+0x1948] ;  /* 0x00194800011a7983 */ /* 0x002f220000300a00 */
        /* <DEDUP_REMOVED lines=10> */
[----:B------:R-:W-:Y:S02]  /*343a0*/  IMAD.MOV.U32 R2, RZ, RZ, R19 ;  /* 0x000000ffff027224 */ /* 0x000fe400078e0013 */
[----:B---3--:R-:W-:-:S02]  /*343b0*/  IMAD.MOV.U32 R18, RZ, RZ, R10 ;  /* 0x000000ffff127224 */ /* 0x008fc400078e000a */
[----:B------:R-:W-:Y:S01]  /*343c0*/  IMAD.MOV.U32 R19, RZ, RZ, R11 ;  /* 0x000000ffff137224 */ /* 0x000fe200078e000b */
[----:B------:R-:W3:Y:S01]  /*343d0*/  LDL.LU.64 R16, [R1+0x1928] ;  /* 0x0019280001107983 */ /* 0x000ee20000300a00 */
[C---:B--2---:R-:W-:Y:S11]  /*343e0*/  HMMA.16816.F32.BF16 R12, R20.reuse, R10, R12 ;  /* 0x0000000a140c723c */ /* 0x044ff6000004180c */
[----:B------:R-:W-:Y:S11]  /*343f0*/  @!UPT UIADD3 URZ, URZ, URZ, URZ ;  /* 0x0000003f3f3ff290 */ /* 0x000ff6000fffe03f */
[----:B------:R-:W-:Y:S02]  /*34400*/  @!UPT UIADD3 URZ, URZ, URZ, URZ ;  /* 0x0000003f3f3ff290 */ /* 0x000fe4000fffe03f */
[----:B------:R-:W-:Y:S02]  /*34410*/  IMAD.MOV.U32 R10, RZ, RZ, R14 ;  /* 0x000000ffff0a7224 */ /* 0x000fe400078e000e */
[----:B------:R-:W-:Y:S02]  /*34420*/  IMAD.MOV.U32 R11, RZ, RZ, R15 ;  /* 0x000000ffff0b7224 */ /* 0x000fe400078e000f */
[----:B------:R-:W-:Y:S02]  /*34430*/  IMAD.MOV.U32 R8, RZ, RZ, R12 ;  /* 0x000000ffff087224 */ /* 0x000fe400078e000c */
[----:B------:R-:W-:Y:S01]  /*34440*/  IMAD.MOV.U32 R9, RZ, RZ, R13 ;  /* 0x000000ffff097224 */ /* 0x000fe200078e000d */
[----:B------:R-:W2:Y:S01]  /*34450*/  LDL.LU.64 R14, [R1+0x1920] ;  /* 0x00192000010e7983 */ /* 0x000ea20000300a00 */
[----:B------:R-:W-:Y:S03]  /*34460*/  STL.64 [R1+0x1788], R10 ;  /* 0x0017880a01007387 */ /* 0x000fe60000100a00 */
[----:B------:R0:W-:Y:S04]  /*34470*/  STL.64 [R1+0x1780], R8 ;  /* 0x0017800801007387 */ /* 0x0001e80000100a00 */
[----:B0-----:R-:W2:Y:S01]  /*34480*/  LDL.LU R8, [R1+0x2e0] ;  /* 0x0002e00001087983 */ /* 0x001ea20000300800 */
[----:B------:R-:W2:Y:S02]  /*34490*/  LDL.LU R9, [R1+0x2e4] ;  /* 0x0002e40001097983 */ /* 0x000ea40000300800 */
[----:B------:R-:W2:Y:S02]  /*344a0*/  LDL.LU R10, [R1+0x2e8] ;  /* 0x0002e800010a7983 */ /* 0x000ea40000300800 */
[----:B------:R-:W2:Y:S02]  /*344b0*/  LDL.LU R11, [R1+0x2ec] ;  /* 0x0002ec00010b7983 */ /* 0x000ea40000300800 */
[C---:B--2---:R-:W-:Y:S11]  /*344c0*/  HMMA.16816.F32.BF16 R8, R20.reuse, R14, R8 ;  /* 0x0000000e1408723c */ /* 0x044ff60000041808 */
[----:B------:R-:W-:Y:S11]  /*344d0*/  @!UPT UIADD3 URZ, URZ, URZ, URZ ;  /* 0x0000003f3f3ff290 */ /* 0x000ff6000fffe03f */
[----:B------:R-:W-:Y:S01]  /*344e0*/  @!UPT UIADD3 URZ, URZ, URZ, URZ ;  /* 0x0000003f3f3ff290 */ /* 0x000fe2000fffe03f */
[----:B------:R0:W-:Y:S01]  /*344f0*/  STL.64 [R1+0x320], R8 ;  /* 0x0003200801007387 */ /* 0x0001e20000100a00 */
[----:B------:R-:W-:Y:S02]  /*34500*/  STL.64 [R1+0x328], R10 ;  /* 0x0003280a01007387 */ /* 0x000fe40000100a00 */
[----:B0-----:R-:W-:Y:S02]  /*34510*/  IMAD.MOV.U32 R9, RZ, RZ, R14 ;  /* 0x000000ffff097224 */ /* 0x001fe400078e000e */
[----:B------:R-:W-:Y:S02]  /*34520*/  IMAD.MOV.U32 R8, RZ, RZ, R15 ;  /* 0x000000ffff087224 */ /* 0x000fe400078e000f */
[----:B------:R-:W2:Y:S01]  /*34530*/  LDL.LU.64 R14, [R1+0x1918] ;  /* 0x00191800010e7983 */ /* 0x000ea20000300a00 */
[----:B------:R-:W2:Y:S02]  /*34540*/  LDL.LU.64 R12, [R1+0x1910] ;  /* 0x00191000010c7983 */ /* 0x000ea40000300a00 */
[----:B----4-:R0:W-:Y:S01]  /*34550*/  STL.64 [R1+0x1878], R26 ;  /* 0x0018781a01007387 */ /* 0x0101e20000100a00 */
[----:B--2---:R-:W-:Y:S01]  /*34560*/  HMMA.16816.F32.BF16 R20, R20, R26, R12 ;  /* 0x0000001a1414723c */ /* 0x004fe2000004180c */
[----:B------:R-:W2:Y:S11]  /*34570*/  LDL.LU R12, [R1+0x240] ;  /* 0x00024000010c7983 */ /* 0x000eb60000300800 */
[----:B------:R-:W-:Y:S11]  /*34580*/  @!UPT UIADD3 URZ, URZ, URZ, URZ ;  /* 0x0000003f3f3ff290 */ /* 0x000ff6000fffe03f */
[----:B------:R-:W-:Y:S01]  /*34590*/  STL.64 [R1+0x310], R20 ;  /* 0x0003101401007387 */ /* 0x000fe20000100a00 */
[----:B------:R-:W-:Y:S02]  /*345a0*/  STL.64 [R1+0x318], R22 ;  /* 0x0003181601007387 */ /* 0x000fe40000100a00 */
[----:B------:R-:W2:Y:S02]  /*345b0*/  LDL.LU R13, [R1+0x244] ;  /* 0x00024400010d7983 */ /* 0x000ea40000300800 */
[----:B------:R-:W4:Y:S01]  /*345c0*/  LDL.LU R14, [R1+0x248] ;  /* 0x00024800010e7983 */ /* 0x000f220000300800 */
[----:B------:R-:W4:Y:S01]  /*345d0*/  LDL.LU R15, [R1+0x24c] ;  /* 0x00024c00010f7983 */ /* 0x000f220000300800 */
[----:B0-----:R-:W-:Y:S02]  /*345e0*/  IMAD.MOV.U32 R26, RZ, RZ, R9 ;  /* 0x000000ffff1a7224 */ /* 0x001fe400078e0009 */
[----:B------:R-:W-:Y:S01]  /*345f0*/  IMAD.MOV.U32 R27, RZ, RZ, R8 ;  /* 0x000000ffff1b7224 */ /* 0x000fe200078e0008 */
[----:B----4-:R-:W-:Y:S01]  /*34600*/  STL.64 [R1+0x1888], R14 ;  /* 0x0018880e01007387 */ /* 0x010fe20000100a00 */
[----:B--2---:R0:W-:Y:S03]  /*34610*/  STL.64 [R1+0x1880], R12 ;  /* 0x0018800c01007387 */ /* 0x0041e60000100a00 */
[----:B------:R1:W-:Y:S01]  /*34620*/  STL.64 [R1+0x1890], R26 ;  /* 0x0018901a01007387 */ /* 0x0003e20000100a00 */
[----:B0-----:R-:W2:Y:S01]  /*34630*/  LDL.LU R12, [R1+0x250] ;  /* 0x00025000010c7983 */ /* 0x001ea20000300800 */
[----:B------:R-:W2:Y:S02]  /*34640*/  LDL.LU R13, [R1+0x254] ;  /* 0x00025400010d7983 */ /* 0x000ea40000300800 */
[----:B------:R-:W4:Y:S02]  /*34650*/  LDL.LU R14, [R1+0x258] ;  /* 0x00025800010e7983 */ /* 0x000f240000300800 */
[----:B------:R-:W4:Y:S02]  /*34660*/  LDL.LU R15, [R1+0x25c] ;  /* 0x00025c00010f7983 */ /* 0x000f240000300800 */
[----:B-1----:R-:W-:-:S02]  /*34670*/  IMAD.MOV.U32 R26, RZ, RZ, R18 ;  /* 0x000000ffff1a7224 */ /* 0x002fc400078e0012 */
[----:B------:R-:W-:Y:S01]  /*34680*/  IMAD.MOV.U32 R27, RZ, RZ, R19 ;  /* 0x000000ffff1b7224 */ /* 0x000fe200078e0013 */
[----:B----4-:R-:W-:Y:S01]  /*34690*/  STL.64 [R1+0x18a0], R14 ;  /* 0x0018a00e01007387 */ /* 0x010fe20000100a00 */
[----:B--2---:R-:W-:Y:S02]  /*346a0*/  STL.64 [R1+0x1898], R12 ;  /* 0x0018980c01007387 */ /* 0x004fe40000100a00 */
[----:B------:R-:W3:Y:S02]  /*346b0*/  LDL.LU R18, [R1+0x190c] ;  /* 0x00190c0001127983 */ /* 0x000ee40000300800 */
[----:B------:R-:W3:Y:S01]  /*346c0*/  LDL.LU R19, [R1+0x1908] ;  /* 0x0019080001137983 */ /* 0x000ee20000300800 */
[----:B------:R0:W-:Y:S02]  /*346d0*/  STL.64 [R1+0x18a8], R26 ;  /* 0x0018a81a01007387 */ /* 0x0001e40000100a00 */
[----:B0-----:R-:W-:Y:S02]  /*346e0*/  IMAD.MOV.U32 R26, RZ, RZ, R0 ;  /* 0x000000ffff1a7224 */ /* 0x001fe400078e0000 */
[----:B------:R-:W-:Y:S01]  /*346f0*/  IMAD.MOV.U32 R27, RZ, RZ, R2 ;  /* 0x000000ffff1b7224 */ /* 0x000fe200078e0002 */
[----:B------:R-:W2:Y:S01]  /*34700*/  LDL.LU R0, [R1+0x1904] ;  /* 0x0019040001007983 */ /* 0x000ea20000300800 */
[----:B------:R-:W4:Y:S03]  /*34710*/  LDL.LU R2, [R1+0x1900] ;  /* 0x0019000001027983 */ /* 0x000f260000300800 */
[----:B------:R0:W-:Y:S01]  /*34720*/  STL.64 [R1+0x18c0], R26 ;  /* 0x0018c01a01007387 */ /* 0x0001e20000100a00 */
[----:B------:R-:W2:Y:S02]  /*34730*/  LDL.LU R12, [R1+0x260] ;  /* 0x00026000010c7983 */ /* 0x000ea40000300800 */
[----:B------:R-:W2:Y:S02]  /*34740*/  LDL.LU R13, [R1+0x264] ;  /* 0x00026400010d7983 */ /* 0x000ea40000300800 */
[----:B------:R-:W2:Y:S01]  /*34750*/  LDL.LU R14, [R1+0x268] ;  /* 0x00026800010e7983 */ /* 0x000ea20000300800 */
[----:B------:R-:W2:Y:S01]  /*34760*/  LDL.LU R15, [R1+0x26c] ;  /* 0x00026c00010f7983 */ /* 0x000ea20000300800 */
[----:B0-----:R-:W-:-:S02]  /*34770*/  IMAD.MOV.U32 R26, RZ, RZ, R25 ;  /* 0x000000ffff1a7224 */ /* 0x001fc400078e0019 */
[----:B------:R-:W-:-:S05]  /*34780*/  IMAD.MOV.U32 R27, RZ, RZ, R24 ;  /* 0x000000ffff1b7224 */ /* 0x000fca00078e0018 */
[----:B------:R0:W-:Y:S01]  /*34790*/  STL.64 [R1+0x18d8], R26 ;  /* 0x0018d81a01007387 */ /* 0x0001e20000100a00 */
[----:B------:R-:W2:Y:S02]  /*347a0*/  LDL.LU R24, [R1+0x2a0] ;  /* 0x0002a00001187983 */ /* 0x000ea40000300800 */
[----:B------:R-:W2:Y:S01]  /*347b0*/  LDL.LU R25, [R1+0x2a4] ;  /* 0x0002a40001197983 */ /* 0x000ea20000300800 */
[----:B0-----:R-:W2:Y:S01]  /*347c0*/  LDL.LU R26, [R1+0x2a8] ;  /* 0x0002a800011a7983 */ /* 0x001ea20000300800 */
[----:B------:R-:W2:Y:S03]  /*347d0*/  LDL.LU R27, [R1+0x2ac] ;  /* 0x0002ac00011b7983 */ /* 0x000ea60000300800 */
[----:B--2---:R-:W-:Y:S01]  /*347e0*/  STL.64 [R1+0x18e8], R26 ;  /* 0x0018e81a01007387 */ /* 0x004fe20000100a00 */
[----:B------:R-:W-:Y:S02]  /*347f0*/  STL.64 [R1+0x18e0], R24 ;  /* 0x0018e01801007387 */ /* 0x000fe40000100a00 */
        /* <DEDUP_REMOVED lines=18> */
[----:B------:R-:W2:Y:S04]  /*34920*/  LDL.64 R8, [R1] ;  /* 0x0000000001087983 */ /* 0x000ea80000100a00 */
[----:B--2---:R-:W-:Y:S01]  /*34930*/  STL.64 [R1+0x1828], R8 ;  /* 0x0018280801007387 */ /* 0x004fe20000100a00 */
[----:B------:R-:W2:Y:S03]  /*34940*/  LDL.LU.64 R20, [R1+0x30] ;  /* 0x0000300001147983 */ /* 0x000ea60000300a00 */
[----:B--2---:R0:W-:Y:S04]  /*34950*/  STL.64 [R1+0x1840], R20 ;  /* 0x0018401401007387 */ /* 0x0041e80000100a00 */
[----:B0-----:R-:W2:Y:S04]  /*34960*/  LDL.64 R20, [R1+0x40] ;  /* 0x0000400001147983 */ /* 0x001ea80000100a00 */
[----:B--2---:R0:W-:Y:S04]  /*34970*/  STL.64 [R1+0x1848], R20 ;  /* 0x0018481401007387 */ /* 0x0041e80000100a00 */
[----:B0-----:R-:W3:Y:S01]  /*34980*/  LDL.LU R20, [R1+0x2c0] ;  /* 0x0002c00001147983 */ /* 0x001ee20000300800 */
[----:B------:R-:W3:Y:S02]  /*34990*/  LDL.LU R21, [R1+0x2c4] ;  /* 0x0002c40001157983 */ /* 0x000ee40000300800 */
[----:B------:R-:W3:Y:S02]  /*349a0*/  LDL.LU R22, [R1+0x2c8] ;  /* 0x0002c80001167983 */ /* 0x000ee40000300800 */
[----:B------:R-:W3:Y:S02]  /*349b0*/  LDL.LU R23, [R1+0x2cc] ;  /* 0x0002cc0001177983 */ /* 0x000ee40000300800 */
[----:B------:R-:W-:-:S02]  /*349c0*/  IMAD.MOV.U32 R10, RZ, RZ, R4 ;  /* 0x000000ffff0a7224 */ /* 0x000fc400078e0004 */
[----:B------:R-:W2:Y:S01]  /*349d0*/  LDL.LU R4, [R1+0x220] ;  /* 0x0002200001047983 */ /* 0x000ea20000300800 */
[----:B------:R-:W-:Y:S01]  /*349e0*/  IMAD.MOV.U32 R27, RZ, RZ, R5 ;  /* 0x000000ffff1b7224 */ /* 0x000fe200078e0005 */
[----:B---3--:R-:W-:Y:S11]  /*349f0*/  HMMA.16816.F32.BF16 R20, R16, R6, R20 ;  /* 0x000000061014723c */ /* 0x008ff60000041814 */
[----:B------:R-:W-:Y:S11]  /*34a00*/  @!UPT UIADD3 URZ, URZ, URZ, URZ ;  /* 0x0000003f3f3ff290 */ /* 0x000ff6000fffe03f */
[----:B------:R-:W-:Y:S01]  /*34a10*/  @!UPT UIADD3 URZ, URZ, URZ, URZ ;  /* 0x0000003f3f3ff290 */ /* 0x000fe2000fffe03f */
[----:B------:R-:W-:Y:S01]  /*34a20*/  STL.64 [R1+0x300], R20 ;  /* 0x0003001401007387 */ /* 0x000fe20000100a00 */
[----:B------:R-:W-:Y:S02]  /*34a30*/  STL.64 [R1+0x308], R22 ;  /* 0x0003081601007387 */ /* 0x000fe40000100a00 */
[----:B------:R-:W2:Y:S02]  /*34a40*/  LDL.LU R5, [R1+0x224] ;  /* 0x0002240001057983 */ /* 0x000ea40000300800 */
[----:B------:R-:W3:Y:S01]  /*34a50*/  LDL.LU R6, [R1+0x228] ;  /* 0x0002280001067983 */ /* 0x000ee20000300800 */
[----:B------:R-:W3:Y:S01]  /*34a60*/  LDL.LU R7, [R1+0x22c] ;  /* 0x00022c0001077983 */ /* 0x000ee20000300800 */
[----:B------:R-:W-:-:S07]  /*34a70*/  IMAD.MOV.U32 R26, RZ, RZ, R28 ;  /* 0x000000ffff1a7224 */ /* 0x000fce00078e001c */
[----:B------:R-:W-:Y:S01]  /*34a80*/  HMMA.16816.F32.BF16 R24, R16, R26, R12 ;  /* 0x0000001a1018723c */ /* 0x000fe2000004180c */
[----:B---3--:R-:W-:Y:S01]  /*34a90*/  STL.64 [R1+0x1858], R6 ;  /* 0x0018580601007387 */ /* 0x008fe20000100a00 */
[----:B--2---:R0:W-:Y:S03]  /*34aa0*/  STL.64 [R1+0x1850], R4 ;  /* 0x0018500401007387 */ /* 0x0041e60000100a00 */
[----:B0-----:R-:W2:Y:S01]  /*34ab0*/  LDL.LU R4, [R1+0x230] ;  /* 0x0002300001047983 */ /* 0x001ea20000300800 */
[----:B------:R-:W2:Y:S02]  /*34ac0*/  LDL.LU R5, [R1+0x234] ;  /* 0x0002340001057983 */ /* 0x000ea40000300800 */
[----:B------:R-:W2:Y:S02]  /*34ad0*/  LDL.LU R6, [R1+0x238] ;  /* 0x0002380001067983 */ /* 0x000ea40000300800 */
[----:B------:R-:W2:Y:S01]  /*34ae0*/  LDL.LU R7, [R1+0x23c] ;  /* 0x00023c0001077983 */ /* 0x000ea20000300800 */
[----:B------:R-:W3:Y:S04]  /*34af0*/  LDL.64 R20, [R1+0x50] ;  /* 0x0000500001147983 */ /* 0x000ee80000100a00 */
[----:B---3--:R0:W-:Y:S04]  /*34b00*/  STL.64 [R1+0x1860], R20 ;  /* 0x0018601401007387 */ /* 0x0081e80000100a00 */
[----:B0-----:R-:W3:Y:S01]  /*34b10*/  LDL.64 R20, [R1+0x60] ;  /* 0x0000600001147983 */ /* 0x001ee20000100a00 */
[----:B------:R-:W2:Y:S02]  /*34b20*/  LDL.LU.64 R14, [R1+0x18f8] ;  /* 0x0018f800010e7983 */ /* 0x000ea40000300a00 */
[----:B------:R-:W2:Y:S02]  /*34b30*/  LDL.LU.64 R12, [R1+0x18f0] ;  /* 0x0018f000010c7983 */ /* 0x000ea40000300a00 */
[----:B------:R-:W-:Y:S01]  /*34b40*/  STL.64 [R1+0x2e0], R24 ;  /* 0x0002e01801007387 */ /* 0x000fe20000100a00 */
[----:B------:R0:W-:Y:S04]  /*34b50*/  STL.64 [R1+0x2e8], R26 ;  /* 0x0002e81a01007387 */ /* 0x0001e80000100a00 */
[----:B0-----:R-:W2:Y:S01]  /*34b60*/  LDL.LU.64 R26, [R1+0x18e8] ;  /* 0x0018e800011a7983 */ /* 0x001ea20000300a00 */
[----:B------:R-:W2:Y:S02]  /*34b70*/  LDL.LU.64 R24, [R1+0x18e0] ;  /* 0x0018e00001187983 */ /* 0x000ea40000300a00 */
[----:B------:R-:W-:-:S07]  /*34b80*/  IMAD.MOV.U32 R11, RZ, RZ, R3 ;  /* 0x000000ffff0b7224 */ /* 0x000fce00078e0003 */
[C---:B--2---:R-:W-:Y:S01]  /*34b90*/  HMMA.16816.F32.BF16 R8, R16.reuse, R10, R24 ;  /* 0x0000000a1008723c */ /* 0x044fe20000041818 */
[----:B------:R-:W2:Y:S11]  /*34ba0*/  LDL.LU.64 R26, [R1+0x18d8] ;  /* 0x0018d800011a7983 */ /* 0x000eb60000300a00 */
[----:B------:R-:W-:Y:S11]  /*34bb0*/  @!UPT UIADD3 URZ, URZ, URZ, URZ ;  /* 0x0000003f3f3ff290 */ /* 0x000ff6000fffe03f */
[----:B------:R0:W-:Y:S01]  /*34bc0*/  STL.64 [R1+0x2d0], R8 ;  /* 0x0002d00801007387 */ /* 0x0001e20000100a00 */
[----:B------:R-:W-:Y:S03]  /*34bd0*/  STL.64 [R1+0x2d8], R10 ;  /* 0x0002d80a01007387 */ /* 0x000fe60000100a00 */
[----:B0-----:R-:W3:Y:S01]  /*34be0*/  LDL.LU R8, [R1+0x200] ;  /* 0x0002000001087983 */ /* 0x001ee20000300800 */
[----:B------:R-:W3:Y:S01]  /*34bf0*/  LDL.LU R9, [R1+0x204] ;  /* 0x0002040001097983 */ /* 0x000ee20000300800 */
[C---:B--2---:R-:W-:Y:S02]  /*34c00*/  HMMA.16816.F32.BF16 R24, R16.reuse, R26, R12 ;  /* 0x0000001a1018723c */ /* 0x044fe4000004180c */
[----:B------:R-:W2:Y:S01]  /*34c10*/  LDL.LU.64 R14, [R1+0x18d0] ;  /* 0x0018d000010e7983 */ /* 0x000ea20000300a00 */
[----:B------:R-:W2:Y:S11]  /*34c20*/  LDL.LU.64 R12, [R1+0x18c8] ;  /* 0x0018c800010c7983 */ /* 0x000eb60000300a00 */
[----:B------:R-:W-:Y:S09]  /*34c30*/  @!UPT UIADD3 URZ, URZ, URZ, URZ ;  /* 0x0000003f3f3ff290 */ /* 0x000ff2000fffe03f */
[----:B------:R-:W-:Y:S01]  /*34c40*/  STL.64 [R1+0x2c0], R24 ;  /* 0x0002c01801007387 */ /* 0x000fe20000100a00 */
[----:B------:R0:W-:Y:S03]  /*34c50*/  STL.64 [R1+0x2c8], R26 ;  /* 0x0002c81a01007387 */ /* 0x0001e60000100a00 */
[----:B0-----:R-:W2:Y:S01]  /*34c60*/  LDL.LU.64 R26, [R1+0x18c0] ;  /* 0x0018c000011a7983 */ /* 0x001ea20000300a00 */
[----:B----4-:R-:W-:Y:S02]  /*34c70*/  IMAD.MOV.U32 R10, RZ, RZ, R2 ;  /* 0x000000ffff0a7224 */ /* 0x010fe400078e0002 */
[----:B------:R-:W-:Y:S01]  /*34c80*/  IMAD.MOV.U32 R11, RZ, RZ, R0 ;  /* 0x000000ffff0b7224 */ /* 0x000fe200078e0000 */
[C---:B--2---:R-:W-:Y:S01]  /*34c90*/  HMMA.16816.F32.BF16 R24, R16.reuse, R26, R12 ;  /* 0x0000001a1018723c */ /* 0x044fe2000004180c */
[----:B------:R-:W2:Y:S01]  /*34ca0*/  LDL.LU.64 R14, [R1+0x18b8] ;  /* 0x0018b800010e7983 */ /* 0x000ea20000300a00 */
[----:B------:R-:W2:Y:S11]  /*34cb0*/  LDL.LU.64 R12, [R1+0x18b0] ;  /* 0x0018b000010c7983 */ /* 0x000eb60000300a00 */
[----:B------:R-:W-:Y:S10]  /*34cc0*/  @!UPT UIADD3 URZ, URZ, URZ, URZ ;  /* 0x0000003f3f3ff290 */ /* 0x000ff4000fffe03f */
[----:B------:R2:W-:Y:S01]  /*34cd0*/  STL.64 [R1+0x2b0], R24 ;  /* 0x0002b01801007387 */ /* 0x0005e20000100a00 */
[----:B------:R-:W-:Y:S02]  /*34ce0*/  IMAD.MOV.U32 R2, RZ, RZ, R26 ;  /* 0x000000ffff027224 */ /* 0x000fe400078e001a */
[----:B------:R-:W-:Y:S02]  /*34cf0*/  IMAD.MOV.U32 R0, RZ, RZ, R27 ;  /* 0x000000ffff007224 */ /* 0x000fe400078e001b */
[----:B------:R-:W2:Y:S03]  /*34d00*/  LDL.LU.64 R26, [R1+0x18a8] ;  /* 0x0018a800011a7983 */ /* 0x000ea60000300a00 */
[----:B------:R-:W-:Y:S02]  /*34d10*/  STL [R1+0x1704], R0 ;  /* 0x0017040001007387 */ /* 0x000fe40000100800 */
        /* <DEDUP_REMOVED lines=15> */
[----:B--2---:R-:W-:Y:S02]  /*34e10*/  HMMA.16816.F32.BF16 R24, R16, R26, R12 ;  /* 0x0000001a1018723c */ /* 0x004fe4000004180c */
[----:B------:R-:W2:Y:S01]  /*34e20*/  LDL.LU.64 R14, [R1+0x1870] ;  /* 0x00187000010e7983 */ /* 0x000ea20000300a00 */
[----:B------:R-:W2:Y:S02]  /*34e30*/  LDL.LU.64 R12, [R1+0x1868] ;  /* 0x00186800010c7983 */ /* 0x000ea40000300a00 */
[----:B------:R-:W4:Y:S02]  /*34e40*/  LDL.LU R16, [R1+0x210] ;  /* 0x0002100001107983 */ /* 0x000f240000300800 */
[----:B---3--:R-:W-:-:S02]  /*34e50*/  IMAD.MOV.U32 R2, RZ, RZ, R20 ;  /* 0x000000ffff027224 */ /* 0x008fc400078e0014 */
[----:B------:R-:W-:Y:S11]  /*34e60*/  IMAD.MOV.U32 R0, RZ, RZ, R21 ;  /* 0x000000ffff007224 */ /* 0x000ff600078e0015 */
[----:B------:R-:W-:Y:S03]  /*34e70*/  @!UPT UIADD3 URZ, URZ, URZ, URZ ;  /* 0x0000003f3f3ff290 */ /* 0x000fe6000fffe03f */
[----:B------:R0:W-:Y:S01]  /*34e80*/  STL.64 [R1+0x270], R24 ;  /* 0x0002701801007387 */ /* 0x0001e20000100a00 */
[----:B------:R1:W-:Y:S02]  /*34e90*/  STL.64 [R1+0x278], R26 ;  /* 0x0002781a01007387 */ /* 0x0003e40000100a00 */
[----:B------:R-:W4:Y:S02]  /*34ea0*/  LDL.LU R17, [R1+0x214] ;  /* 0x0002140001117983 */ /* 0x000f240000300800 */
[----:B------:R-:W4:Y:S01]  /*34eb0*/  LDL.LU R18, [R1+0x218] ;  /* 0x0002180001127983 */ /* 0x000f220000300800 */
[----:B------:R-:W4:Y:S04]  /*34ec0*/  LDL.LU R19, [R1+0x21c] ;  /* 0x00021c0001137983 */ /* 0x000f280000300800 */
[----:B0-----:R-:W3:Y:S01]  /*34ed0*/  LDL.LU R24, [R1+0x1f0] ;  /* 0x0001f00001187983 */ /* 0x001ee20000300800 */
[----:B------:R-:W3:Y:S02]  /*34ee0*/  LDL.LU R25, [R1+0x1f4] ;  /* 0x0001f40001197983 */ /* 0x000ee40000300800 */
[----:B-1----:R-:W3:Y:S02]  /*34ef0*/  LDL.LU R26, [R1+0x1f8] ;  /* 0x0001f800011a7983 */ /* 0x002ee40000300800 */
[----:B------:R-:W3:Y:S01]  /*34f00*/  LDL.LU R27, [R1+0x1fc] ;  /* 0x0001fc00011b7983 */ /* 0x000ee20000300800 */
[C---:B--2---:R-:W-:Y:S01]  /*34f10*/  HMMA.16816.F32.BF16 R4, R12.reuse, R20, R4 ;  /* 0x000000140c04723c */ /* 0x044fe20000041804 */
[----:B------:R-:W2:Y:S11]  /*34f20*/  LDL.LU.64 R20, [R1+0x1860] ;  /* 0x0018600001147983 */ /* 0x000eb60000300a00 */
[----:B------:R-:W-:Y:S11]  /*34f30*/  @!UPT UIADD3 URZ, URZ, URZ, URZ ;  /* 0x0000003f3f3ff290 */ /* 0x000ff6000fffe03f */
[----:B------:R0:W-:Y:S01]  /*34f40*/  STL.64 [R1+0x260], R4 ;  /* 0x0002600401007387 */ /* 0x0001e20000100a00 */
[----:B------:R-:W-:Y:S02]  /*34f50*/  IMAD.MOV.U32 R3, RZ, RZ, R6 ;  /* 0x000000ffff037224 */ /* 0x000fe400078e0006 */
[----:B------:R-:W-:Y:S02]  /*34f60*/  IMAD.MOV.U32 R28, RZ, RZ, R7 ;  /* 0x000000ffff1c7224 */ /* 0x000fe400078e0007 */
[----:B------:R-:W2:Y:S04]  /*34f70*/  LDL.LU.64 R6, [R1+0x1858] ;  /* 0x0018580001067983 */ /* 0x000ea80000300a00 */
[----:B0-----:R-:W2:Y:S01]  /*34f80*/  LDL.LU.64 R4, [R1+0x1850] ;  /* 0x0018500001047983 */ /* 0x001ea20000300a00 */
[----:B------:R-:W-:Y:S02]  /*34f90*/  STL [R1+0x165c], R28 ;  /* 0x00165c1c01007387 */ /* 0x000fe40000100800 */
[----:B------:R-:W-:Y:S01]  /*34fa0*/  STL [R1+0x1658], R3 ;  /* 0x0016580301007387 */ /* 0x000fe20000100800 */
[C---:B--2---:R-:W-:Y:S11]  /*34fb0*/  HMMA.16816.F32.BF16 R4, R12.reuse, R20, R4 ;  /* 0x000000140c04723c */ /* 0x044ff60000041804 */
[----:B------:R-:W-:Y:S11]  /*34fc0*/  @!UPT UIADD3 URZ, URZ, URZ, URZ ;  /* 0x0000003f3f3ff290 */ /* 0x000ff6000fffe03f */
[----:B------:R-:W-:Y:S01]  /*34fd0*/  @!UPT UIADD3 URZ, URZ, URZ, URZ ;  /* 0x0000003f3f3ff290 */ /* 0x000fe2000fffe03f */
[----:B------:R0:W-:Y:S01]  /*34fe0*/  STL.64 [R1+0x250], R4 ;  /* 0x0002500401007387 */ /* 0x0001e20000100a00 */
[----:B------:R1:W-:Y:S02]  /*34ff0*/  STL.64 [R1+0x258], R6 ;  /* 0x0002580601007387 */ /* 0x0003e40000100a00 */
[----:B0-----:R-:W-:Y:S02]  /*35000*/  IMAD.MOV.U32 R5, RZ, RZ, R20 ;  /* 0x000000ffff057224 */ /* 0x001fe400078e0014 */
[----:B------:R-:W-:Y:S02]  /*35010*/  IMAD.MOV.U32 R4, RZ, RZ, R21 ;  /* 0x000000ffff047224 */ /* 0x000fe400078e0015 */
[----:B------:R-:W4:Y:S02]  /*35020*/  LDL.LU.64 R20, [R1+0x1848] ;  /* 0x0018480001147983 */ /* 0x000f240000300a00 */
[----:B----4-:R-:W-:Y:S01]  /*35030*/  HMMA.16816.F32.BF16 R16, R12, R20, R16 ;  /* 0x000000140c10723c */ /* 0x010fe20000041810 */
[----:B-1----:R-:W-:-:S02]  /*35040*/  IMAD.MOV.U32 R7, RZ, RZ, R20 ;  /* 0x000000ffff077224 */ /* 0x002fc400078e0014 */
[----:B------:R-:W-:Y:S02]  /*35050*/  IMAD.MOV.U32 R6, RZ, RZ, R21 ;  /* 0x000000ffff067224 */ /* 0x000fe400078e0015 */
[----:B------:R-:W2:Y:S11]  /*35060*/  LDL.LU.64 R20, [R1+0x1840] ;  /* 0x0018400001147983 */ /* 0x000eb60000300a00 */
[----:B------:R-:W-:Y:S08]  /*35070*/  @!UPT UIADD3 URZ, URZ, URZ, URZ ;  /* 0x0000003f3f3ff290 */ /* 0x000ff0000fffe03f */
[----:B------:R-:W-:Y:S02]  /*35080*/  IMAD.MOV.U32 R3, RZ, RZ, R19 ;  /* 0x000000ffff037224 */ /* 0x000fe400078e0013 */
[----:B------:R-:W-:Y:S01]  /*35090*/  IMAD.MOV.U32 R28, RZ, RZ, R18 ;  /* 0x000000ffff1c7224 */ /* 0x000fe200078e0012 */
[----:B------:R0:W-:Y:S02]  /*350a0*/  STL.64 [R1+0x240], R16 ;  /* 0x0002401001007387 */ /* 0x0001e40000100a00 */
[----:B------:R-:W-:Y:S02]  /*350b0*/  STL [R1+0x1664], R3 ;  /* 0x0016640301007387 */ /* 0x000fe40000100800 */
[----:B------:R-:W-:Y:S01]  /*350c0*/  STL [R1+0x1660], R28 ;  /* 0x0016601c01007387 */ /* 0x000fe20000100800 */
[----:B--2---:R-:W-:Y:S03]  /*350d0*/  HMMA.16816.F32.BF16 R8, R12, R20, R8 ;  /* 0x000000140c08723c */ /* 0x004fe60000041808 */
[----:B------:R1:W-:Y:S01]  /*350e0*/  STL.64 [R1+0x17c0], R20 ;  /* 0x0017c01401007387 */ /* 0x0003e20000100a00 */
[----:B0-----:R-:W2:Y:S11]  /*350f0*/  LDL.LU R16, [R1+0x120] ;  /* 0x0001200001107983 */ /* 0x001eb60000300800 */
[----:B------:R-:W-:Y:S08]  /*35100*/  @!UPT UIADD3 URZ, URZ, URZ, URZ ;  /* 0x0000003f3f3ff290 */ /* 0x000ff0000fffe03f */
[----:B------:R-:W-:Y:S01]  /*35110*/  STL.64 [R1+0x230], R8 ;  /* 0x0002300801007387 */ /* 0x000fe20000100a00 */
[----:B------:R-:W-:Y:S02]  /*35120*/  STL.64 [R1+0x238], R10 ;  /* 0x0002380a01007387 */ /* 0x000fe40000100a00 */
[----:B------:R-:W2:Y:S02]  /*35130*/  LDL.LU R17, [R1+0x124] ;  /* 0x0001240001117983 */ /* 0x000ea40000300800 */
[----:B------:R-:W4:Y:S01]  /*35140*/  LDL.LU R18, [R1+0x128] ;  /* 0x0001280001127983 */ /* 0x000f220000300800 */
[----:B------:R-:W4:Y:S01]  /*35150*/  LDL.LU R19, [R1+0x12c] ;  /* 0x00012c0001137983 */ /* 0x000f220000300800 */
[----:B-1----:R-:W-:-:S03]  /*35160*/  IMAD.MOV.U32 R20, RZ, RZ, R7 ;  /* 0x000000ffff147224 */ /* 0x002fc600078e0007 */
[----:B----4-:R-:W-:Y:S01]  /*35170*/  STL.64 [R1+0x1798], R18 ;  /* 0x0017981201007387 */ /* 0x010fe20000100a00 */
[----:B--2---:R0:W-:Y:S03]  /*35180*/  STL.64 [R1+0x1790], R16 ;  /* 0x0017901001007387 */ /* 0x0041e60000100a00 */
[----:B0-----:R-:W2:Y:S01]  /*35190*/  LDL.LU R16, [R1+0x140] ;  /* 0x0001400001107983 */ /* 0x001ea20000300800 */
[----:B------:R-:W2:Y:S02]  /*351a0*/  LDL.LU R17, [R1+0x144] ;  /* 0x0001440001117983 */ /* 0x000ea40000300800 */
[----:B------:R-:W4:Y:S02]  /*351b0*/  LDL.LU R18, [R1+0x148] ;  /* 0x0001480001127983 */ /* 0x000f240000300800 */
[----:B------:R-:W4:Y:S02]  /*351c0*/  LDL.LU R19, [R1+0x14c] ;  /* 0x00014c0001137983 */ /* 0x000f240000300800 */
[----:B------:R-:W-:-:S05]  /*351d0*/  IMAD.MOV.U32 R21, RZ, RZ, R6 ;  /* 0x000000ffff157224 */ /* 0x000fca00078e0006 */
[----:B------:R-:W-:Y:S04]  /*351e0*/  STL.64 [R1+0x17d8], R20 ;  /* 0x0017d81401007387 */ /* 0x000fe80000100a00 */
[----:B----4-:R-:W-:Y:S01]  /*351f0*/  STL.64 [R1+0x17a8], R18 ;  /* 0x0017a81201007387 */ /* 0x010fe20000100a00 */
[----:B--2---:R0:W-:Y:S03]  /*35200*/  STL.64 [R1+0x17a0], R16 ;  /* 0x0017a01001007387 */ /* 0x0041e60000100a00 */
[----:B0-----:R-:W3:Y:S04]  /*35210*/  LDL R16, [R1+0x20] ;  /* 0x0000200001107983 */ /* 0x001ee80000100800 */
[----:B------:R-:W3:Y:S02]  /*35220*/  LDL R17, [R1+0x24] ;  /* 0x0000240001117983 */ /* 0x000ee40000100800 */
[C---:B---3--:R-:W-:Y:S11]  /*35230*/  HMMA.16816.F32.BF16 R8, R12.reuse, R16, R24 ;  /* 0x000000100c08723c */ /* 0x048ff60000041818 */
[----:B------:R-:W-:Y:S11]  /*35240*/  @!UPT UIADD3 URZ, URZ, URZ, URZ ;  /* 0x0000003f3f3ff290 */ /* 0x000ff6000fffe03f */
[----:B------:R-:W-:Y:S01]  /*35250*/  @!UPT UIADD3 URZ, URZ, URZ, URZ ;  /* 0x0000003f3f3ff290 */ /* 0x000fe2000fffe03f */
[----:B------:R-:W-:Y:S01]  /*35260*/  STL.64 [R1+0x220], R8 ;  /* 0x0002200801007387 */ /* 0x000fe20000100a00 */
[----:B------:R-:W-:Y:S02]  /*35270*/  STL.64 [R1+0x228], R10 ;  /* 0x0002280a01007387 */ /* 0x000fe40000100a00 */
[----:B------:R-:W2:Y:S02]  /*35280*/  LDL.LU R24, [R1+0x1d0] ;  /* 0x0001d00001187983 */ /* 0x000ea40000300800 */
[----:B------:R-:W2:Y:S01]  /*35290*/  LDL.LU R25, [R1+0x1d4] ;  /* 0x0001d40001197983 */ /* 0x000ea20000300800 */
[----:B------:R-:W3:Y:S01]  /*352a0*/  LDL.LU R26, [R1+0x1d8] ;  /* 0x0001d800011a7983 */ /* 0x000ee20000300800 */
[----:B------:R-:W3:Y:S02]  /*352b0*/  LDL.LU R27, [R1+0x1dc] ;  /* 0x0001dc00011b7983 */ /* 0x000ee40000300800 */
[----:B------:R-:W-:Y:S02]  /*352c0*/  IMAD.MOV.U32 R20, RZ, RZ, R5 ;  /* 0x000000ffff147224 */ /* 0x000fe400078e0005 */
[----:B------:R-:W-:Y:S01]  /*352d0*/  IMAD.MOV.U32 R21, RZ, RZ, R4 ;  /* 0x000000ffff157224 */ /* 0x000fe200078e0004 */
[----:B---3--:R-:W-:Y:S01]  /*352e0*/  STL.64 [R1+0x1838], R26 ;  /* 0x0018381a01007387 */ /* 0x008fe20000100a00 */
[----:B--2---:R0:W-:Y:S03]  /*352f0*/  STL.64 [R1+0x1830], R24 ;  /* 0x0018301801007387 */ /* 0x0041e60000100a00 */
[----:B0-----:R-:W2:Y:S01]  /*35300*/  LDL.LU R24, [R1+0x1e0] ;  /* 0x0001e00001187983 */ /* 0x001ea20000300800 */
[----:B------:R-:W2:Y:S02]  /*35310*/  LDL.LU R25, [R1+0x1e4] ;  /* 0x0001e40001197983 */ /* 0x000ea40000300800 */
[----:B------:R-:W2:Y:S02]  /*35320*/  LDL.LU R26, [R1+0x1e8] ;  /* 0x0001e800011a7983 */ /* 0x000ea40000300800 */
[----:B------:R-:W2:Y:S01]  /*35330*/  LDL.LU R27, [R1+0x1ec] ;  /* 0x0001ec00011b7983 */ /* 0x000ea20000300800 */
[----:B------:R-:W2:Y:S01]  /*35340*/  LDL.64 R8, [R1+0x10] ;  /* 0x0000100001087983 */ /* 0x000ea20000100a00 */
[----:B------:R-:W-:Y:S02]  /*35350*/  STL.64 [R1+0x17f0], R20 ;  /* 0x0017f01401007387 */ /* 0x000fe40000100a00 */
[----:B------:R0:W-:Y:S02]  /*35360*/  STL.64 [R1+0x17b8], R16 ;  /* 0x0017b81001007387 */ /* 0x0001e40000100a00 */
[----:B0-----:R-:W3:Y:S01]  /*35370*/  LDL.LU R16, [R1+0x160] ;  /* 0x0001600001107983 */ /* 0x001ee20000300800 */
[----:B------:R-:W3:Y:S02]  /*35380*/  LDL.LU R17, [R1+0x164] ;  /* 0x0001640001117983 */ /* 0x000ee40000300800 */
[----:B------:R-:W4:Y:S02]  /*35390*/  LDL.LU R18, [R1+0x168] ;  /* 0x0001680001127983 */ /* 0x000f240000300800 */
[----:B------:R-:W4:Y:S01]  /*353a0*/  LDL.LU R19, [R1+0x16c] ;  /* 0x00016c0001137983 */ /* 0x000f220000300800 */
[----:B------:R-:W2:Y:S01]  /*353b0*/  LDL.LU R4, [R1+0x1b0] ;  /* 0x0001b00001047983 */ /* 0x000ea20000300800 */
[----:B------:R-:W2:Y:S02]  /*353c0*/  LDL.LU R5, [R1+0x1b4] ;  /* 0x0001b40001057983 */ /* 0x000ea40000300800 */
[----:B------:R-:W2:Y:S02]  /*353d0*/  LDL.LU R6, [R1+0x1b8] ;  /* 0x0001b80001067983 */ /* 0x000ea40000300800 */
[----:B------:R-:W2:Y:S01]  /*353e0*/  LDL.LU R7, [R1+0x1bc] ;  /* 0x0001bc0001077983 */ /* 0x000ea20000300800 */
[----:B----4-:R-:W-:Y:S01]  /*353f0*/  STL.64 [R1+0x17d0], R18 ;  /* 0x0017d01201007387 */ /* 0x010fe20000100a00 */
[----:B---3--:R0:W-:Y:S03]  /*35400*/  STL.64 [R1+0x17c8], R16 ;  /* 0x0017c81001007387 */ /* 0x0081e60000100a00 */
[----:B0-----:R-:W3:Y:S01]  /*35410*/  LDL.LU R16, [R1+0x170] ;  /* 0x0001700001107983 */ /* 0x001ee20000300800 */
[----:B------:R-:W3:Y:S02]  /*35420*/  LDL.LU R17, [R1+0x174] ;  /* 0x0001740001117983 */ /* 0x000ee40000300800 */
[----:B------:R-:W4:Y:S02]  /*35430*/  LDL.LU R18, [R1+0x178] ;  /* 0x0001780001127983 */ /* 0x000f240000300800 */
[----:B------:R-:W4:Y:S01]  /*35440*/  LDL.LU R19, [R1+0x17c] ;  /* 0x00017c0001137983 */ /* 0x000f220000300800 */
[----:B--2---:R-:W-:Y:S01]  /*35450*/  HMMA.16816.F32.BF16 R24, R12, R8, R24 ;  /* 0x000000080c18723c */ /* 0x004fe20000041818 */
[----:B----4-:R-:W-:Y:S01]  /*35460*/  STL.64 [R1+0x17e8], R18 ;  /* 0x0017e81201007387 */ /* 0x010fe20000100a00 */
[----:B---3--:R0:W-:Y:S03]  /*35470*/  STL.64 [R1+0x17e0], R16 ;  /* 0x0017e01001007387 */ /* 0x0081e60000100a00 */
[----:B0-----:R-:W2:Y:S01]  /*35480*/  LDL.LU R16, [R1+0x190] ;  /* 0x0001900001107983 */ /* 0x001ea20000300800 */
[----:B------:R-:W2:Y:S02]  /*35490*/  LDL.LU R17, [R1+0x194] ;  /* 0x0001940001117983 */ /* 0x000ea40000300800 */
[----:B------:R-:W3:Y:S02]  /*354a0*/  LDL.LU R18, [R1+0x198] ;  /* 0x0001980001127983 */ /* 0x000ee40000300800 */
[----:B------:R-:W3:Y:S02]  /*354b0*/  LDL.LU R19, [R1+0x19c] ;  /* 0x00019c0001137983 */ /* 0x000ee40000300800 */
[----:B------:R-:W-:-:S02]  /*354c0*/  IMAD.MOV.U32 R20, RZ, RZ, R2 ;  /* 0x000000ffff147224 */ /* 0x000fc400078e0002 */
[----:B------:R-:W-:Y:S02]  /*354d0*/  IMAD.MOV.U32 R21, RZ, RZ, R0 ;  /* 0x000000ffff157224 */ /* 0x000fe400078e0000 */
        /* <DEDUP_REMOVED lines=8> */
[----:B------:R-:W-:Y:S01]  /*35560*/  STL.64 [R1+0x210], R24 ;  /* 0x0002101801007387 */ /* 0x000fe20000100a00 */
[----:B------:R0:W-:Y:S03]  /*35570*/  STL.64 [R1+0x218], R26 ;  /* 0x0002181a01007387 */ /* 0x0001e60000100a00 */
[----:B0-----:R-:W3:Y:S01]  /*35580*/  LDL.LU.64 R26, [R1+0x1838] ;  /* 0x00183800011a7983 */ /* 0x001ee20000300a00 */
[----:B------:R-:W3:Y:S02]  /*35590*/  LDL.LU.64 R24, [R1+0x1830] ;  /* 0x0018300001187983 */ /* 0x000ee40000300a00 */
[----:B------:R-:W3:Y:S02]  /*355a0*/  LDL.LU.64 R8, [R1+0x1828] ;  /* 0x0018280001087983 */ /* 0x000ee40000300a00 */
[C---:B---3--:R-:W-:Y:S11]  /*355b0*/  HMMA.16816.F32.BF16 R24, R12.reuse, R8, R24 ;  /* 0x000000080c18723c */ /* 0x048ff60000041818 */
[----:B------:R-:W-:Y:S11]  /*355c0*/  @!UPT UIADD3 URZ, URZ, URZ, URZ ;  /* 0x0000003f3f3ff290 */ /* 0x000ff6000fffe03f */
[----:B------:R-:W-:Y:S01]  /*355d0*/  @!UPT UIADD3 URZ, URZ, URZ, URZ ;  /* 0x0000003f3f3ff290 */ /* 0x000fe2000fffe03f */
[----:B------:R0:W-:Y:S01]  /*355e0*/  STL.64 [R1+0x200], R24 ;  /* 0x0002001801007387 */ /* 0x0001e20000100a00 */
[----:B------:R-:W-:Y:S02]  /*355f0*/  IMAD.MOV.U32 R3, RZ, RZ, R26 ;  /* 0x000000ffff037224 */ /* 0x000fe400078e001a */
[----:B------:R-:W-:Y:S02]  /*35600*/  IMAD.MOV.U32 R28, RZ, RZ, R27 ;  /* 0x000000ffff1c7224 */ /* 0x000fe400078e001b */
[----:B------:R-:W3:Y:S04]  /*35610*/  LDL.LU.64 R26, [R1+0x1820] ;  /* 0x00182000011a7983 */ /* 0x000ee80000300a00 */
[----:B0-----:R-:W4:Y:S01]  /*35620*/  LDL.LU.64 R24, [R1+0x1818] ;  /* 0x0018180001187983 */ /* 0x001f220000300a00 */
[----:B------:R0:W-:Y:S03]  /*35630*/  STL.64 [R1+0x17b0], R8 ;  /* 0x0017b00801007387 */ /* 0x0001e60000100a00 */
[----:B0-----:R-:W2:Y:S01]  /*35640*/  LDL.LU R8, [R1+0x150] ;  /* 0x0001500001087983 */ /* 0x001ea20000300800 */
[----:B------:R-:W2:Y:S02]  /*35650*/  LDL.LU R9, [R1+0x154] ;  /* 0x0001540001097983 */ /* 0x000ea40000300800 */
[----:B------:R-:W2:Y:S02]  /*35660*/  LDL.LU R10, [R1+0x158] ;  /* 0x00015800010a7983 */ /* 0x000ea40000300800 */
[----:B------:R-:W2:Y:S01]  /*35670*/  LDL.LU R11, [R1+0x15c] ;  /* 0x00015c00010b7983 */ /* 0x000ea20000300800 */
[----:B------:R-:W-:Y:S01]  /*35680*/  STL [R1+0x1708], R28 ;  /* 0x0017081c01007387 */ /* 0x000fe20000100800 */
[----:B------:R0:W-:Y:S03]  /*35690*/  STL [R1+0x16e8], R3 ;  /* 0x0016e80301007387 */ /* 0x0001e60000100800 */
[----:B0-----:R-:W2:Y:S01]  /*356a0*/  LDL R3, [R1+0x10e0] ;  /* 0x0010e00001037983 */ /* 0x001ea20000100800 */
[----:B----4-:R-:W-:Y:S03]  /*356b0*/  HMMA.16816.F32.BF16 R12, R12, R24, R4 ;  /* 0x000000180c0c723c */ /* 0x010fe60000041804 */
[----:B------:R-:W2:Y:S01]  /*356c0*/  LDL.LU.64 R6, [R1+0x1810] ;  /* 0x0018100001067983 */ /* 0x000ea20000300a00 */
[----:B------:R-:W2:Y:S11]  /*356d0*/  LDL.LU.64 R4, [R1+0x1808] ;  /* 0x0018080001047983 */ /* 0x000eb60000300a00 */
[----:B------:R-:W-:Y:S08]  /*356e0*/  @!UPT UIADD3 URZ, URZ, URZ, URZ ;  /* 0x0000003f3f3ff290 */ /* 0x000ff0000fffe03f */
[----:B------:R0:W-:Y:S01]  /*356f0*/  STL.64 [R1+0x1f0], R12 ;  /* 0x0001f00c01007387 */ /* 0x0001e20000100a00 */
[----:B------:R-:W-:Y:S03]  /*35700*/  STL.64 [R1+0x1f8], R14 ;  /* 0x0001f80e01007387 */ /* 0x000fe60000100a00 */
[----:B0-----:R-:W4:Y:S01]  /*35710*/  LDL.LU R12, [R1+0x130] ;  /* 0x00013000010c7983 */ /* 0x001f220000300800 */
[C---:B--2---:R-:W-:Y:S03]  /*35720*/  HMMA.16816.F32.BF16 R20, R4.reuse, R20, R16 ;  /* 0x000000140414723c */ /* 0x044fe60000041810 */
[----:B------:R-:W2:Y:S01]  /*35730*/  LDL.LU.64 R18, [R1+0x1800] ;  /* 0x0018000001127983 */ /* 0x000ea20000300a00 */
[----:B------:R-:W2:Y:S11]  /*35740*/  LDL.LU.64 R16, [R1+0x17f8] ;  /* 0x0017f80001107983 */ /* 0x000eb60000300a00 */
[----:B------:R-:W-:Y:S08]  /*35750*/  @!UPT UIADD3 URZ, URZ, URZ, URZ ;  /* 0x0000003f3f3ff290 */ /* 0x000ff0000fffe03f */
[----:B------:R0:W-:Y:S01]  /*35760*/  STL.64 [R1+0x1e0], R20 ;  /* 0x0001e01401007387 */ /* 0x0001e20000100a00 */
[----:B------:R2:W-:Y:S03]  /*35770*/  STL.64 [R1+0x1e8], R22 ;  /* 0x0001e81601007387 */ /* 0x0005e60000100a00 */
[----:B0-----:R-:W2:Y:S01]  /*35780*/  LDL.LU.64 R20, [R1+0x17f0] ;  /* 0x0017f00001147983 */ /* 0x001ea20000300a00 */
[----:B---3--:R-:W-:Y:S01]  /*35790*/  IMAD.MOV.U32 R14, RZ, RZ, R27 ;  /* 0x000000ffff0e7224 */ /* 0x008fe200078e001b */
[C---:B--2---:R-:W-:Y:S02]  /*357a0*/  HMMA.16816.F32.BF16 R20, R4.reuse, R20, R16 ;  /* 0x000000140414723c */ /* 0x044fe40000041810 */
[----:B------:R-:W2:Y:S01]  /*357b0*/  LDL.LU.64 R18, [R1+0x17e8] ;  /* 0x0017e80001127983 */ /* 0x000ea20000300a00 */
[----:B------:R-:W2:Y:S11]  /*357c0*/  LDL.LU.64 R16, [R1+0x17e0] ;  /* 0x0017e00001107983 */ /* 0x000eb60000300a00 */
[----:B------:R-:W-:Y:S09]  /*357d0*/  @!UPT UIADD3 URZ, URZ, URZ, URZ ;  /* 0x0000003f3f3ff290 */ /* 0x000ff2000fffe03f */
[----:B------:R0:W-:Y:S01]  /*357e0*/  STL [R1+0x1d4], R21 ;  /* 0x0001d41501007387 */ /* 0x0001e20000100800 */
[----:B------:R2:W-:Y:S02]  /*357f0*/  STL.64 [R1+0x1d8], R22 ;  /* 0x0001d81601007387 */ /* 0x0005e40000100a00 */
[----:B------:R-:W-:Y:S02]  /*35800*/  IMAD.MOV.U32 R27, RZ, RZ, R20 ;  /* 0x000000ffff1b7224 */ /* 0x000fe400078e0014 */
[----:B0-----:R-:W2:Y:S03]  /*35810*/  LDL.LU.64 R20, [R1+0x17d8] ;  /* 0x0017d80001147983 */ /* 0x001ea60000300a00 */
[----:B------:R-:W-:Y:S01]  /*35820*/  STL [R1+0x15e0], R27 ;  /* 0x0015e01b01007387 */ /* 0x000fe20000100800 */
[----:B--2---:R-:W-:Y:S01]  /*35830*/  HMMA.16816.F32.BF16 R20, R4, R20, R16 ;  /* 0x000000140414723c */ /* 0x004fe20000041810 */
[----:B------:R-:W2:Y:S01]  /*35840*/  LDL.LU.64 R18, [R1+0x17d0] ;  /* 0x0017d00001127983 */ /* 0x000ea20000300a00 */
[----:B------:R-:W2:Y:S11]  /*35850*/  LDL.LU.64 R16, [R1+0x17c8] ;  /* 0x0017c80001107983 */ /* 0x000eb60000300a00 */
[----:B------:R-:W-:Y:S10]  /*35860*/  @!UPT UIADD3 URZ, URZ, URZ, URZ ;  /* 0x0000003f3f3ff290 */ /* 0x000ff4000fffe03f */
[----:B------:R0:W-:Y:S01]  /*35870*/  STL.64 [R1+0x1c0], R20 ;  /* 0x0001c01401007387 */ /* 0x0001e20000100a00 */
[----:B------:R-:W-:Y:S03]  /*35880*/  STL [R1+0x1c8], R22 ;  /* 0x0001c81601007387 */ /* 0x000fe60000100800 */
[----:B0-----:R-:W2:Y:S01]  /*35890*/  LDL.LU.64 R20, [R1+0x17c0] ;  /* 0x0017c00001147983 */ /* 0x001ea20000300a00 */
[----:B------:R-:W-:Y:S02]  /*358a0*/  IMAD.MOV.U32 R15, RZ, RZ, R26 ;  /* 0x000000ffff0f7224 */ /* 0x000fe400078e001a */
[----:B------:R-:W-:-:S05]  /*358b0*/  IMAD.MOV.U32 R26, RZ, RZ, R23 ;  /* 0x000000ffff1a7224 */ /* 0x000fca00078e0017 */
[----:B------:R-:W-:Y:S01]  /*358c0*/  STL [R1+0x15e4], R26 ;  /* 0x0015e41a01007387 */ /* 0x000fe20000100800 */
[C---:B--2---:R-:W-:Y:S11]  /*358d0*/  HMMA.16816.F32.BF16 R16, R4.reuse, R20, R16 ;  /* 0x000000140410723c */ /* 0x044ff60000041810 */
[----:B------:R-:W-:Y:S11]  /*358e0*/  @!UPT UIADD3 URZ, URZ, URZ, URZ ;  /* 0x0000003f3f3ff290 */ /* 0x000ff6000fffe03f */
[----:B------:R-:W-:Y:S01]  /*358f0*/  @!UPT UIADD3 URZ, URZ, URZ, URZ ;  /* 0x0000003f3f3ff290 */ /* 0x000fe2000fffe03f */
[----:B------:R0:W-:Y:S01]  /*35900*/  STL.64 [R1+0x1b0], R16 ;  /* 0x0001b01001007387 */ /* 0x0001e20000100a00 */
[----:B------:R1:W-:Y:S03]  /*35910*/  STL [R1+0x1b8], R18 ;  /* 0x0001b81201007387 */ /* 0x0003e60000100800 */
[----:B0-----:R-:W1:Y:S01]  /*35920*/  LDL.LU.64 R16, [R1+0x17b8] ;  /* 0x0017b80001107983 */ /* 0x001e620000300a00 */
[----:B------:R-:W-:Y:S02]  /*35930*/  IMAD.MOV.U32 R27, RZ, RZ, R19 ;  /* 0x000000ffff1b7224 */ /* 0x000fe400078e0013 */
[----:B------:R-:W-:Y:S03]  /*35940*/  STL.64 [R1+0x1738], R20 ;  /* 0x0017381401007387 */ /* 0x000fe60000100a00 */
[----:B------:R-:W-:Y:S01]  /*35950*/  STL [R1+0x170c], R27 ;  /* 0x00170c1b01007387 */ /* 0x000fe20000100800 */
[C---:B-1----:R-:W-:Y:S03]  /*35960*/  HMMA.16816.F32.BF16 R16, R4.reuse, R16, R8 ;  /* 0x000000100410723c */ /* 0x042fe60000041808 */
[----:B------:R-:W4:Y:S11]  /*35970*/  LDL.LU.64 R8, [R1+0x17b0] ;  /* 0x0017b00001087983 */ /* 0x000f360000300a00 */
[----:B------:R-:W-:Y:S09]  /*35980*/  @!UPT UIADD3 URZ, URZ, URZ, URZ ;  /* 0x0000003f3f3ff290 */ /* 0x000ff2000fffe03f */
[----:B------:R-:W-:Y:S01]  /*35990*/  STL.64 [R1+0x1a0], R16 ;  /* 0x0001a01001007387 */ /* 0x000fe20000100a00 */
[----:B------:R0:W-:Y:S02]  /*359a0*/  STL [R1+0x1a8], R18 ;  /* 0x0001a81201007387 */ /* 0x0001e40000100800 */
[----:B------:R-:W-:Y:S02]  /*359b0*/  IMAD.MOV.U32 R26, RZ, RZ, R19 ;  /* 0x000000ffff1a7224 */ /* 0x000fe400078e0013 */
[----:B0-----:R-:W2:Y:S01]  /*359c0*/  LDL.LU.64 R18, [R1+0x17a8] ;  /* 0x0017a80001127983 */ /* 0x001ea20000300a00 */
[----:B------:R-:W2:Y:S02]  /*359d0*/  LDL.LU.64 R16, [R1+0x17a0] ;  /* 0x0017a00001107983 */ /* 0x000ea40000300a00 */
[----:B------:R-:W-:Y:S02]  /*359e0*/  IMAD.MOV.U32 R20, RZ, RZ, R2 ;  /* 0x000000ffff147224 */ /* 0x000fe400078e0002 */
[----:B------:R-:W-:Y:S01]  /*359f0*/  IMAD.MOV.U32 R21, RZ, RZ, R0 ;  /* 0x000000ffff157224 */ /* 0x000fe200078e0000 */
[----:B------:R-:W-:Y:S06]  /*35a00*/  STL [R1+0x1710], R26 ;  /* 0x0017101a01007387 */ /* 0x000fec0000100800 */
[----:B--2---:R-:W-:Y:S01]  /*35a10*/  HMMA.16816.F32.BF16 R20, R4, R20, R16 ;  /* 0x000000140414723c */ /* 0x004fe20000041810 */
[----:B------:R-:W2:Y:S01]  /*35a20*/  LDL.LU.64 R18, [R1+0x1798] ;  /* 0x0017980001127983 */ /* 0x000ea20000300a00 */
[----:B------:R-:W2:Y:S11]  /*35a30*/  LDL.LU.64 R16, [R1+0x1790] ;  /* 0x0017900001107983 */ /* 0x000eb60000300a00 */
[----:B------:R-:W-:Y:S10]  /*35a40*/  @!UPT UIADD3 URZ, URZ, URZ, URZ ;  /* 0x0000003f3f3ff290 */ /* 0x000ff4000fffe03f */
[----:B------:R0:W-:Y:S01]  /*35a50*/  STL.64 [R1+0x190], R20 ;  /* 0x0001901401007387 */ /* 0x0001e20000100a00 */
[----:B------:R-:W-:Y:S03]  /*35a60*/  STL.64 [R1+0x198], R22 ;  /* 0x0001981601007387 */ /* 0x000fe60000100a00 */
[----:B0-----:R-:W3:Y:S01]  /*35a70*/  LDL.LU.64 R20, [R1+0x40] ;  /* 0x0000400001147983 */ /* 0x001ee20000300a00 */
[----:B------:R-:W-:-:S03]  /*35a80*/  IMAD.MOV.U32 R13, RZ, RZ, R29 ;  /* 0x000000ffff0d7224 */ /* 0x000fc600078e001d */
[----:B---3--:R4:W-:Y:S01]  /*35a90*/  STL.64 [R1+0x1750], R20 ;  /* 0x0017501401007387 */ /* 0x0089e20000100a00 */
[----:B------:R-:W3:Y:S03]  /*35aa0*/  LDL.LU.64 R10, [R1+0x1788] ;  /* 0x00178800010a7983 */ /* 0x000ee60000300a00 */
[C---:B----4-:R-:W-:Y:S07]  /*35ab0*/  HMMA.16816.F32.BF16 R20, R4.reuse, R8, R12 ;  /* 0x000000080414723c */ /* 0x050fee000004180c */
[----:B------:R-:W-:Y:S11]  /*35ac0*/  IMAD.MOV.U32 R14, RZ, RZ, R9 ;  /* 0x000000ffff0e7224 */ /* 0x000ff600078e0009 */
[----:B------:R-:W-:Y:S05]  /*35ad0*/  @!UPT UIADD3 URZ, URZ, URZ, URZ ;  /* 0x0000003f3f3ff290 */ /* 0x000fea000fffe03f */
[----:B------:R0:W-:Y:S01]  /*35ae0*/  STL.64 [R1+0x170], R20 ;  /* 0x0001701401007387 */ /* 0x0001e20000100a00 */
[----:B------:R-:W-:Y:S02]  /*35af0*/  STL.64 [R1+0x178], R22 ;  /* 0x0001781601007387 */ /* 0x000fe40000100a00 */
[----:B------:R-:W4:Y:S01]  /*35b00*/  LDL.LU.64 R8, [R1+0x1780] ;  /* 0x0017800001087983 */ /* 0x000f220000300a00 */
[----:B0-----:R-:W3:Y:S01]  /*35b10*/  LDL.LU.64 R20, [R1+0x50] ;  /* 0x0000500001147983 */ /* 0x001ee20000300a00 */
[----:B--2---:R-:W-:Y:S03]  /*35b20*/  HMMA.16816.F32.BF16 R4, R4, R24, R16 ;  /* 0x000000180404723c */ /* 0x004fe60000041810 */
[----:B---3--:R0:W-:Y:S11]  /*35b30*/  STL.64 [R1+0x1758], R20 ;  /* 0x0017581401007387 */ /* 0x0081f60000100a00 */
[----:B------:R-:W-:Y:S09]  /*35b40*/  @!UPT UIADD3 URZ, URZ, URZ, URZ ;  /* 0x0000003f3f3ff290 */ /* 0x000ff2000fffe03f */
[----:B------:R-:W-:Y:S02]  /*35b50*/  STL.64 [R1+0x160], R4 ;  /* 0x0001600401007387 */ /* 0x000fe40000100a00 */
[----:B------:R-:W-:Y:S01]  /*35b60*/  STL [R1+0x168], R6 ;  /* 0x0001680601007387 */ /* 0x000fe20000100800 */
[----:B0-----:R-:W2:Y:S01]  /*35b70*/  LDL.LU.64 R20, [R1+0x60] ;  /* 0x0000600001147983 */ /* 0x001ea20000300a00 */
[----:B------:R-:W3:Y:S03]  /*35b80*/  LDL R19, [R1+0x38c] ;  /* 0x00038c0001137983 */ /* 0x000ee60000100800 */
[----:B---3--:R-:W-:Y:S01]  /*35b90*/  STL [R1+0x1728], R19 ;  /* 0x0017281301007387 */ /* 0x008fe20000100800 */
[----:B------:R-:W3:Y:S03]  /*35ba0*/  LDL.LU.64 R16, [R1+0x20] ;  /* 0x0000200001107983 */ /* 0x000ee60000300a00 */
[----:B---3--:R0:W-:Y:S04]  /*35bb0*/  STL.64 [R1+0x1730], R16 ;  /* 0x0017301001007387 */ /* 0x0081e80000100a00 */
        /* <DEDUP_REMOVED lines=15> */
[----:B------:R-:W2:Y:S01]  /*35cb0*/  LDL.LU R19, [R1+0x11c] ;  /* 0x00011c0001137983 */ /* 0x000ea20000300800 */
[----:B------:R-:W3:Y:S01]  /*35cc0*/  LDL R15, [R1+0x10e8] ;  /* 0x0010e800010f7983 */ /* 0x000ee20000100800 */
[----:B------:R-:W-:-:S03]  /*35cd0*/  IMAD.MOV.U32 R29, RZ, RZ, R7 ;  /* 0x000000ffff1d7224 */ /* 0x000fc600078e0007 */
[----:B---3--:R-:W-:Y:S01]  /*35ce0*/  STL [R1+0x1720], R15 ;  /* 0x0017200f01007387 */ /* 0x008fe20000100800 */
[----:B------:R-:W3:Y:S02]  /*35cf0*/  LDL.LU.64 R12, [R1+0x10] ;  /* 0x00001000010c7983 */ /* 0x000ee40000300a00 */
[----:B------:R-:W2:Y:S02]  /*35d00*/  LDL R7, [R1+0x10e4] ;  /* 0x0010e40001077983 */ /* 0x000ea40000100800 */
[----:B----4-:R-:W-:Y:S02]  /*35d10*/  IMAD.MOV.U32 R4, RZ, RZ, R8 ;  /* 0x000000ffff047224 */ /* 0x010fe400078e0008 */
[----:B------:R-:W-:Y:S02]  /*35d20*/  IMAD.MOV.U32 R5, RZ, RZ, R9 ;  /* 0x000000ffff057224 */ /* 0x000fe400078e0009 */
[----:B------:R-:W-:Y:S01]  /*35d30*/  IMAD.MOV.U32 R6, RZ, RZ, R10 ;  /* 0x000000ffff067224 */ /* 0x000fe200078e000a */
[----:B--2---:R0:W-:Y:S01]  /*35d40*/  STL [R1+0x1724], R7 ;  /* 0x0017240701007387 */ /* 0x0041e20000100800 */
[----:B------:R-:W2:Y:S02]  /*35d50*/  LDL.LU R8, [R1+0x177c] ;  /* 0x00177c0001087983 */ /* 0x000ea40000300800 */
[----:B------:R-:W2:Y:S02]  /*35d60*/  LDL.LU R9, [R1+0x1778] ;  /* 0x0017780001097983 */ /* 0x000ea40000300800 */
[----:B------:R-:W2:Y:S02]  /*35d70*/  LDL.LU R10, [R1+0x1774] ;  /* 0x00177400010a7983 */ /* 0x000ea40000300800 */
[----:B0-----:R-:W-:-:S02]  /*35d80*/  IMAD.MOV.U32 R7, RZ, RZ, R11 ;  /* 0x000000ffff077224 */ /* 0x001fc400078e000b */
[----:B------:R-:W2:Y:S01]  /*35d90*/  LDL.LU R11, [R1+0x1770] ;  /* 0x00177000010b7983 */ /* 0x000ea20000300800 */
[----:B------:R-:W-:Y:S02]  /*35da0*/  STL [R1+0x171c], R29 ;  /* 0x00171c1d01007387 */ /* 0x000fe40000100800 */
[----:B------:R0:W-:Y:S02]  /*35db0*/  STL [R1+0x1718], R24 ;  /* 0x0017181801007387 */ /* 0x0001e40000100800 */
[----:B------:R1:W-:Y:S02]  /*35dc0*/  STL [R1+0x1714], R25 ;  /* 0x0017141901007387 */ /* 0x0003e40000100800 */
[----:B------:R-:W-:Y:S02]  /*35dd0*/  IMAD.MOV.U32 R0, RZ, RZ, R20 ;  /* 0x000000ffff007224 */ /* 0x000fe400078e0014 */
[----:B------:R-:W-:Y:S01]  /*35de0*/  IMAD.MOV.U32 R2, RZ, RZ, R21 ;  /* 0x000000ffff027224 */ /* 0x000fe200078e0015 */
[----:B0-----:R-:W4:Y:S01]  /*35df0*/  LDL.LU R24, [R1+0x100] ;  /* 0x0001000001187983 */ /* 0x001f220000300800 */
[----:B-1----:R-:W4:Y:S02]  /*35e00*/  LDL.LU R25, [R1+0x104] ;  /* 0x0001040001197983 */ /* 0x002f240000300800 */
[----:B------:R-:W4:Y:S02]  /*35e10*/  LDL.LU R26, [R1+0x108] ;  /* 0x00010800011a7983 */ /* 0x000f240000300800 */
[----:B------:R-:W4:Y:S01]  /*35e20*/  LDL.LU R27, [R1+0x10c] ;  /* 0x00010c00011b7983 */ /* 0x000f220000300800 */
[C---:B--2---:R-:W-:Y:S11]  /*35e30*/  HMMA.16816.F32.BF16 R16, R8.reuse, R20, R16 ;  /* 0x000000140810723c */ /* 0x044ff60000041810 */
[----:B------:R-:W-:Y:S11]  /*35e40*/  @!UPT UIADD3 URZ, URZ, URZ, URZ ;  /* 0x0000003f3f3ff290 */ /* 0x000ff6000fffe03f */
[----:B------:R-:W-:Y:S01]  /*35e50*/  @!UPT UIADD3 URZ, URZ, URZ, URZ ;  /* 0x0000003f3f3ff290 */ /* 0x000fe2000fffe03f */
[----:B------:R-:W-:Y:S01]  /*35e60*/  STL.64 [R1+0x150], R16 ;  /* 0x0001501001007387 */ /* 0x000fe20000100a00 */
[----:B------:R0:W-:Y:S03]  /*35e70*/  STL.64 [R1+0x158], R18 ;  /* 0x0001581201007387 */ /* 0x0001e60000100a00 */
[----:B0-----:R-:W2:Y:S01]  /*35e80*/  LDL.LU.64 R18, [R1+0x1768] ;  /* 0x0017680001127983 */ /* 0x001ea20000300a00 */
[----:B------:R-:W2:Y:S02]  /*35e90*/  LDL.LU.64 R16, [R1+0x1760] ;  /* 0x0017600001107983 */ /* 0x000ea40000300a00 */
[----:B------:R-:W4:Y:S02]  /*35ea0*/  LDL.LU.64 R20, [R1+0x1758] ;  /* 0x0017580001147983 */ /* 0x000f240000300a00 */
[C---:B----4-:R-:W-:Y:S01]  /*35eb0*/  HMMA.16816.F32.BF16 R24, R8.reuse, R20, R24 ;  /* 0x000000140818723c */ /* 0x050fe20000041818 */
[----:B------:R-:W-:Y:S11]  /*35ec0*/  IMAD.MOV.U32 R28, RZ, RZ, R21 ;  /* 0x000000ffff1c7224 */ /* 0x000ff600078e0015 */
[----:B------:R-:W-:Y:S11]  /*35ed0*/  @!UPT UIADD3 URZ, URZ, URZ, URZ ;  /* 0x0000003f3f3ff290 */ /* 0x000ff6000fffe03f */
[----:B------:R-:W-:Y:S01]  /*35ee0*/  STL.64 [R1+0x140], R24 ;  /* 0x0001401801007387 */ /* 0x000fe20000100a00 */
[----:B------:R0:W-:Y:S02]  /*35ef0*/  STL.64 [R1+0x148], R26 ;  /* 0x0001481a01007387 */ /* 0x0001e40000100a00 */
[----:B0-----:R-:W-:Y:S02]  /*35f00*/  IMAD.MOV.U32 R27, RZ, RZ, R20 ;  /* 0x000000ffff1b7224 */ /* 0x001fe400078e0014 */
[----:B------:R-:W2:Y:S02]  /*35f10*/  LDL.LU.64 R20, [R1+0x1750] ;  /* 0x0017500001147983 */ /* 0x000ea40000300a00 */
[C---:B--2---:R-:W-:Y:S01]  /*35f20*/  HMMA.16816.F32.BF16 R16, R8.reuse, R20, R16 ;  /* 0x000000140810723c */ /* 0x044fe20000041810 */
        /* <DEDUP_REMOVED lines=8> */
[----:B--2---:R-:W-:Y:S01]  /*35fb0*/  HMMA.16816.F32.BF16 R16, R8, R20, R16 ;  /* 0x000000140810723c */ /* 0x004fe20000041810 */
[----:B------:R-:W-:-:S02]  /*35fc0*/  IMAD.MOV.U32 R29, RZ, RZ, R20 ;  /* 0x000000ffff1d7224 */ /* 0x000fc400078e0014 */
[----:B------:R-:W-:Y:S02]  /*35fd0*/  IMAD.MOV.U32 R24, RZ, RZ, R21 ;  /* 0x000000ffff187224 */ /* 0x000fe400078e0015 */
[----:B------:R-:W0:Y:S11]  /*35fe0*/  LDSM.16.MT88.4 R20, [R3+0xb000] ;  /* 0x00b000000314783b */ /* 0x000e360000004200 */
[----:B------:R-:W-:Y:S07]  /*35ff0*/  @!UPT UIADD3 URZ, URZ, URZ, URZ ;  /* 0x0000003f3f3ff290 */ /* 0x000fee000fffe03f */
[----:B------:R1:W-:Y:S01]  /*36000*/  STL.64 [R1+0x120], R16 ;  /* 0x0001201001007387 */ /* 0x0003e20000100a00 */
[----:B------:R-:W-:Y:S03]  /*36010*/  STL.64 [R1+0x128], R18 ;  /* 0x0001281201007387 */ /* 0x000fe60000100a00 */
[----:B-1----:R-:W2:Y:S04]  /*36020*/  LDL.LU.64 R16, [R1+0x1730] ;  /* 0x0017300001107983 */ /* 0x002ea80000300a00 */
[----:B0-----:R-:W-:Y:S01]  /*36030*/  STL.64 [R1+0x16f8], R22 ;  /* 0x0016f81601007387 */ /* 0x001fe20000100a00 */
[----:B------:R0:W-:Y:S03]  /*36040*/  STL.64 [R1+0x16f0], R20 ;  /* 0x0016f01401007387 */ /* 0x0001e60000100a00 */
        /* <DEDUP_REMOVED lines=9> */
[----:B------:R-:W2:Y:S02]  /*360e0*/  LDL.LU R19, [R1+0x1728] ;  /* 0x0017280001137983 */ /* 0x000ea40000300800 */
[----:B0-----:R-:W-:Y:S02]  /*360f0*/  IMAD.MOV.U32 R21, RZ, RZ, R16 ;  /* 0x000000ffff157224 */ /* 0x001fe400078e0010 */
[----:B------:R-:W-:Y:S01]  /*36100*/  IMAD.MOV.U32 R20, RZ, RZ, R17 ;  /* 0x000000ffff147224 */ /* 0x000fe200078e0011 */
[C---:B---3--:R-:W-:Y:S01]  /*36110*/  HMMA.16816.F32.BF16 R4, R8.reuse, R12, R4 ;  /* 0x0000000c0804723c */ /* 0x048fe20000041804 */
[----:B--2---:R-:W0:Y:S04]  /*36120*/  LDSM.16.MT88.4 R16, [R19+0xb800] ;  /* 0x00b800001310783b */ /* 0x004e280000004200 */
[----:B0-----:R-:W-:Y:S01]  /*36130*/  STL.64 [R1+0x1670], R18 ;  /* 0x0016701201007387 */ /* 0x001fe20000100a00 */
[----:B------:R0:W-:Y:S03]  /*36140*/  STL.64 [R1+0x1668], R16 ;  /* 0x0016681001007387 */ /* 0x0001e60000100a00 */
[----:B0-----:R-:W2:Y:S11]  /*36150*/  LDL.LU R16, [R1] ;  /* 0x0000000001107983 */ /* 0x001eb60000300800 */
[----:B------:R-:W-:Y:S03]  /*36160*/  @!UPT UIADD3 URZ, URZ, URZ, URZ ;  /* 0x0000003f3f3ff290 */ /* 0x000fe6000fffe03f */
[----:B------:R-:W-:Y:S02]  /*36170*/  STL.64 [R1+0x100], R4 ;  /* 0x0001000401007387 */ /* 0x000fe40000100a00 */
[----:B------:R0:W-:Y:S02]  /*36180*/  STL.64 [R1+0x108], R6 ;  /* 0x0001080601007387 */ /* 0x0001e40000100a00 */
[----:B0-----:R-:W3:Y:S01]  /*36190*/  LDL.LU R7, [R1+0x1724] ;  /* 0x0017240001077983 */ /* 0x001ee20000300800 */
[----:B------:R-:W4:Y:S02]  /*361a0*/  LDL.LU R15, [R1+0x1720] ;  /* 0x00172000010f7983 */ /* 0x000f240000300800 */
[----:B------:R-:W-:Y:S02]  /*361b0*/  IMAD.MOV.U32 R17, RZ, RZ, R14 ;  /* 0x000000ffff117224 */ /* 0x000fe400078e000e */
[----:B------:R-:W-:Y:S02]  /*361c0*/  IMAD.MOV.U32 R19, RZ, RZ, R12 ;  /* 0x000000ffff137224 */ /* 0x000fe400078e000c */
[----:B------:R-:W-:Y:S01]  /*361d0*/  IMAD.MOV.U32 R18, RZ, RZ, R13 ;  /* 0x000000ffff127224 */ /* 0x000fe200078e000d */
[----:B---3--:R-:W-:Y:S04]  /*361e0*/  LDSM.16.MT88.4 R4, [R7+0xb800] ;  /* 0x00b800000704783b */ /* 0x008fe80000004200 */
[----:B----4-:R-:W0:Y:S04]  /*361f0*/  LDSM.16.MT88.4 R12, [R15+0xb800] ;  /* 0x00b800000f0c783b */ /* 0x010e280000004200 */
[----:B0-----:R-:W-:Y:S01]  /*36200*/  STL.64 [R1+0x15d0], R14 ;  /* 0x0015d00e01007387 */ /* 0x001fe20000100a00 */
[----:B------:R0:W-:Y:S03]  /*36210*/  STL.64 [R1+0x15c8], R12 ;  /* 0x0015c80c01007387 */ /* 0x0001e60000100a00 */
[----:B0-----:R-:W3:Y:S01]  /*36220*/  LDL.LU R12, [R1+0x320] ;  /* 0x00032000010c7983 */ /* 0x001ee20000300800 */
[----:B------:R-:W3:Y:S02]  /*36230*/  LDL.LU R13, [R1+0x324] ;  /* 0x00032400010d7983 */ /* 0x000ee40000300800 */
[----:B------:R-:W3:Y:S02]  /*36240*/  LDL.LU R14, [R1+0x328] ;  /* 0x00032800010e7983 */ /* 0x000ee40000300800 */
[----:B------:R-:W3:Y:S01]  /*36250*/  LDL.LU R15, [R1+0x32c] ;  /* 0x00032c00010f7983 */ /* 0x000ee20000300800 */
[----:B--2---:R-:W-:Y:S01]  /*36260*/  STL.64 [R1+0x1678], R16 ;  /* 0x0016781001007387 */ /* 0x004fe20000100a00 */
[----:B---3--:R-:W-:Y:S11]  /*36270*/  HMMA.16816.F32.BF16 R12, R8, R16, R12 ;  /* 0x00000010080c723c */ /* 0x008ff6000004180c */
[----:B------:R-:W-:Y:S11]  /*36280*/  @!UPT UIADD3 URZ, URZ, URZ, URZ ;  /* 0x0000003f3f3ff290 */ /* 0x000ff6000fffe03f */
[----:B------:R-:W-:Y:S01]  /*36290*/  @!UPT UIADD3 URZ, URZ, URZ, URZ ;  /* 0x0000003f3f3ff290 */ /* 0x000fe2000fffe03f */
[----:B------:R0:W-:Y:S01]  /*362a0*/  STL.64 [R1+0xf0], R12 ;  /* 0x0000f00c01007387 */ /* 0x0001e20000100a00 */
[----:B------:R1:W-:Y:S03]  /*362b0*/  STL.64 [R1+0xf8], R14 ;  /* 0x0000f80e01007387 */ /* 0x0003e60000100a00 */
[----:B0-----:R-:W2:Y:S01]  /*362c0*/  LDL.LU R12, [R1+0x270] ;  /* 0x00027000010c7983 */ /* 0x001ea20000300800 */
[----:B------:R-:W2:Y:S02]  /*362d0*/  LDL.LU R13, [R1+0x274] ;  /* 0x00027400010d7983 */ /* 0x000ea40000300800 */
[----:B-1----:R-:W3:Y:S02]  /*362e0*/  LDL.LU R14, [R1+0x278] ;  /* 0x00027800010e7983 */ /* 0x002ee40000300800 */
[----:B------:R-:W3:Y:S02]  /*362f0*/  LDL.LU R15, [R1+0x27c] ;  /* 0x00027c00010f7983 */ /* 0x000ee40000300800 */
[----:B------:R-:W-:-:S02]  /*36300*/  IMAD.MOV.U32 R16, RZ, RZ, R19 ;  /* 0x000000ffff107224 */ /* 0x000fc400078e0013 */
[----:B------:R-:W-:Y:S01]  /*36310*/  IMAD.MOV.U32 R17, RZ, RZ, R18 ;  /* 0x000000ffff117224 */ /* 0x000fe200078e0012 */
[----:B---3--:R-:W-:Y:S01]  /*36320*/  STL.64 [R1+0x1688], R14 ;  /* 0x0016880e01007387 */ /* 0x008fe20000100a00 */
[----:B--2---:R-:W-:Y:S03]  /*36330*/  STL.64 [R1+0x1680], R12 ;  /* 0x0016800c01007387 */ /* 0x004fe60000100a00 */
[----:B------:R0:W-:Y:S02]  /*36340*/  STL.64 [R1+0x1690], R16 ;  /* 0x0016901001007387 */ /* 0x0001e40000100a00 */
[----:B0-----:R-:W-:Y:S02]  /*36350*/  IMAD.MOV.U32 R16, RZ, RZ, R21 ;  /* 0x000000ffff107224 */ /* 0x001fe400078e0015 */
[----:B------:R-:W-:-:S05]  /*36360*/  IMAD.MOV.U32 R17, RZ, RZ, R20 ;  /* 0x000000ffff117224 */ /* 0x000fca00078e0014 */
[----:B------:R0:W-:Y:S02]  /*36370*/  STL.64 [R1+0x1698], R16 ;  /* 0x0016981001007387 */ /* 0x0001e40000100a00 */
[----:B0-----:R-:W-:Y:S02]  /*36380*/  IMAD.MOV.U32 R16, RZ, RZ, R29 ;  /* 0x000000ffff107224 */ /* 0x001fe400078e001d */
[----:B------:R-:W-:Y:S01]  /*36390*/  IMAD.MOV.U32 R17, RZ, RZ, R24 ;  /* 0x000000ffff117224 */ /* 0x000fe200078e0018 */
[----:B------:R-:W2:Y:S01]  /*363a0*/  LDL.LU R29, [R1+0x171c] ;  /* 0x00171c00011d7983 */ /* 0x000ea20000300800 */
[----:B------:R-:W3:Y:S03]  /*363b0*/  LDL.LU R24, [R1+0x1718] ;  /* 0x0017180001187983 */ /* 0x000ee60000300800 */
[----:B------:R0:W-:Y:S02]  /*363c0*/  STL.64 [R1+0x16b0], R16 ;  /* 0x0016b01001007387 */ /* 0x0001e40000100a00 */
[----:B0-----:R-:W-:-:S02]  /*363d0*/  IMAD.MOV.U32 R16, RZ, RZ, R25 ;  /* 0x000000ffff107224 */ /* 0x001fc400078e0019 */
[----:B------:R-:W-:Y:S01]  /*363e0*/  IMAD.MOV.U32 R17, RZ, RZ, R26 ;  /* 0x000000ffff117224 */ /* 0x000fe200078e001a */
[----:B------:R-:W3:Y:S01]  /*363f0*/  LDL.LU R25, [R1+0x1714] ;  /* 0x0017140001197983 */ /* 0x000ee20000300800 */
[----:B------:R-:W4:Y:S03]  /*36400*/  LDL.LU R26, [R1+0x1710] ;  /* 0x00171000011a7983 */ /* 0x000f260000300800 */
[----:B------:R0:W-:Y:S01]  /*36410*/  STL.64 [R1+0x16c8], R16 ;  /* 0x0016c81001007387 */ /* 0x0001e20000100a00 */
[----:B------:R-:W2:Y:S02]  /*36420*/  LDL.LU R12, [R1+0x2a0] ;  /* 0x0002a000010c7983 */ /* 0x000ea40000300800 */
[----:B------:R-:W2:Y:S02]  /*36430*/  LDL.LU R13, [R1+0x2a4] ;  /* 0x0002a400010d7983 */ /* 0x000ea40000300800 */
[----:B------:R-:W2:Y:S01]  /*36440*/  LDL.LU R14, [R1+0x2a8] ;  /* 0x0002a800010e7983 */ /* 0x000ea20000300800 */
[----:B------:R-:W2:Y:S01]  /*36450*/  LDL.LU R15, [R1+0x2ac] ;  /* 0x0002ac00010f7983 */ /* 0x000ea20000300800 */
[----:B------:R-:W3:Y:S02]  /*36460*/  LDL.LU R20, [R1+0x310] ;  /* 0x0003100001147983 */ /* 0x000ee40000300800 */
[----:B------:R-:W3:Y:S02]  /*36470*/  LDL.LU R21, [R1+0x314] ;  /* 0x0003140001157983 */ /* 0x000ee40000300800 */
[----:B------:R-:W3:Y:S01]  /*36480*/  LDL.LU R22, [R1+0x318] ;  /* 0x0003180001167983 */ /* 0x000ee20000300800 */
[----:B------:R-:W3:Y:S01]  /*36490*/  LDL.LU R23, [R1+0x31c] ;  /* 0x00031c0001177983 */ /* 0x000ee20000300800 */
[----:B0-----:R-:W-:-:S02]  /*364a0*/  IMAD.MOV.U32 R16, RZ, RZ, R27 ;  /* 0x000000ffff107224 */ /* 0x001fc400078e001b */
[----:B------:R-:W-:Y:S01]  /*364b0*/  IMAD.MOV.U32 R17, RZ, RZ, R28 ;  /* 0x000000ffff117224 */ /* 0x000fe200078e001c */
[----:B------:R-:W4:Y:S01]  /*364c0*/  LDL.LU R27, [R1+0x170c] ;  /* 0x00170c00011b7983 */ /* 0x000f220000300800 */
[----:B------:R-:W3:Y:S03]  /*364d0*/  LDL.LU R28, [R1+0x1708] ;  /* 0x00170800011c7983 */ /* 0x000ee60000300800 */
[----:B------:R0:W-:Y:S04]  /*364e0*/  STL.64 [R1+0x16e0], R16 ;  /* 0x0016e01001007387 */ /* 0x0001e80000100a00 */
[----:B0-----:R-:W3:Y:S01]  /*364f0*/  LDL.LU R16, [R1+0x300] ;  /* 0x0003000001107983 */ /* 0x001ee20000300800 */
[----:B------:R-:W3:Y:S02]  /*36500*/  LDL.LU R17, [R1+0x304] ;  /* 0x0003040001117983 */ /* 0x000ee40000300800 */
[----:B------:R-:W3:Y:S02]  /*36510*/  LDL.LU R18, [R1+0x308] ;  /* 0x0003080001127983 */ /* 0x000ee40000300800 */
[----:B------:R-:W3:Y:S01]  /*36520*/  LDL.LU R19, [R1+0x30c] ;  /* 0x00030c0001137983 */ /* 0x000ee20000300800 */
        /* <DEDUP_REMOVED lines=12> */
[----:B---3--:R-:W-:Y:S01]  /*365f0*/  HMMA.16816.F32.BF16 R8, R8, R24, R20 ;  /* 0x000000180808723c */ /* 0x008fe20000041814 */
[----:B--2---:R-:W-:Y:S01]  /*36600*/  STL.64 [R1+0x16d8], R14 ;  /* 0x0016d80e01007387 */ /* 0x004fe20000100a00 */
[----:B------:R0:W-:Y:S03]  /*36610*/  STL.64 [R1+0x16d0], R12 ;  /* 0x0016d00c01007387 */ /* 0x0001e60000100a00 */
[----:B0-----:R-:W2:Y:S01]  /*36620*/  LDL.LU R12, [R1+0x2e0] ;  /* 0x0002e000010c7983 */ /* 0x001ea20000300800 */
[----:B------:R-:W2:Y:S02]  /*36630*/  LDL.LU R13, [R1+0x2e4] ;  /* 0x0002e400010d7983 */ /* 0x000ea40000300800 */
[----:B------:R-:W2:Y:S02]  /*36640*/  LDL.LU R14, [R1+0x2e8] ;  /* 0x0002e800010e7983 */ /* 0x000ea40000300800 */
[----:B------:R-:W2:Y:S01]  /*36650*/  LDL.LU R15, [R1+0x2ec] ;  /* 0x0002ec00010f7983 */ /* 0x000ea20000300800 */
[----:B------:R-:W-:Y:S01]  /*36660*/  STL.64 [R1+0x1538], R6 ;  /* 0x0015380601007387 */ /* 0x000fe20000100a00 */
[----:B------:R0:W-:Y:S02]  /*36670*/  STL.64 [R1+0x1530], R4 ;  /* 0x0015300401007387 */ /* 0x0001e40000100a00 */
[----:B0-----:R-:W-:-:S02]  /*36680*/  IMAD.MOV.U32 R4, RZ, RZ, R0 ;  /* 0x000000ffff047224 */ /* 0x001fc400078e0000 */
[----:B------:R-:W-:Y:S01]  /*36690*/  IMAD.MOV.U32 R5, RZ, RZ, R2 ;  /* 0x000000ffff057224 */ /* 0x000fe200078e0002 */
[----:B------:R-:W3:Y:S01]  /*366a0*/  LDL.LU R0, [R1+0x1704] ;  /* 0x0017040001007983 */ /* 0x000ee20000300800 */
[----:B------:R-:W2:Y:S02]  /*366b0*/  LDL.LU R2, [R1+0x1700] ;  /* 0x0017000001027983 */ /* 0x000ea40000300800 */
[----:B------:R-:W2:Y:S02]  /*366c0*/  LDL R6, [R1+0x68] ;  /* 0x0000680001067983 */ /* 0x000ea40000100800 */
[----:B------:R-:W2:Y:S01]  /*366d0*/  LDL R7, [R1+0x6c] ;  /* 0x00006c0001077983 */ /* 0x000ea20000100800 */
[----:B------:R-:W2:Y:S01]  /*366e0*/  LDL.LU.64 R22, [R1+0x16f8] ;  /* 0x0016f80001167983 */ /* 0x000ea20000300a00 */
[----:B------:R-:W2:Y:S02]  /*366f0*/  LDL.LU.64 R20, [R1+0x16f0] ;  /* 0x0016f00001147983 */ /* 0x000ea40000300a00 */
[----:B------:R-:W-:Y:S02]  /*36700*/  STL.64 [R1+0xe0], R8 ;  /* 0x0000e00801007387 */ /* 0x000fe40000100a00 */
[----:B------:R-:W-:Y:S02]  /*36710*/  STL.64 [R1+0xe8], R10 ;  /* 0x0000e80a01007387 */ /* 0x000fe40000100a00 */
[----:B------:R0:W1:Y:S04]  /*36720*/  LDSM.16.MT88.4 R8, [R3+0xb800] ;  /* 0x00b800000308783b */ /* 0x0000680000004200 */
[----:B0-----:R-:W3:Y:S04]  /*36730*/  LDL.LU R3, [R1+0x16e8] ;  /* 0x0016e80001037983 */ /* 0x001ee80000300800 */
[----:B-1----:R-:W-:Y:S01]  /*36740*/  STL.64 [R1+0x14c8], R10 ;  /* 0x0014c80a01007387 */ /* 0x002fe20000100a00 */
[----:B------:R0:W-:Y:S03]  /*36750*/  STL.64 [R1+0x14c0], R8 ;  /* 0x0014c00801007387 */ /* 0x0001e60000100a00 */
[----:B0-----:R-:W4:Y:S01]  /*36760*/  LDL.LU R8, [R1+0x2b0] ;  /* 0x0002b00001087983 */ /* 0x001f220000300800 */
[----:B------:R-:W4:Y:S01]  /*36770*/  LDL.LU R9, [R1+0x2b4] ;  /* 0x0002b40001097983 */ /* 0x000f220000300800 */
[----:B--2---:R-:W-:Y:S11]  /*36780*/  HMMA.16816.F32.BF16 R16, R20, R4, R16 ;  /* 0x000000041410723c */ /* 0x004ff60000041810 */
[----:B------:R-:W-:Y:S11]  /*36790*/  @!UPT UIADD3 URZ, URZ, URZ, URZ ;  /* 0x0000003f3f3ff290 */ /* 0x000ff6000fffe03f */
[----:B------:R-:W-:Y:S01]  /*367a0*/  @!UPT UIADD3 URZ, URZ, URZ, URZ ;  /* 0x0000003f3f3ff290 */ /* 0x000fe2000fffe03f */
[----:B------:R0:W-:Y:S04]  /*367b0*/  STL.64 [R1+0xd0], R16 ;  /* 0x0000d01001007387 */ /* 0x0001e80000100a00 */
[----:B0-----:R-:W2:Y:S01]  /*367c0*/  LDL.LU.64 R16, [R1+0x16e0] ;  /* 0x0016e00001107983 */ /* 0x001ea20000300a00 */
[----:B------:R-:W-:Y:S02]  /*367d0*/  IMAD.MOV.U32 R10, RZ, RZ, R2 ;  /* 0x000000ffff0a7224 */ /* 0x000fe400078e0002 */
[----:B---3--:R-:W-:Y:S02]  /*367e0*/  IMAD.MOV.U32 R11, RZ, RZ, R0 ;  /* 0x000000ffff0b7224 */ /* 0x008fe400078e0000 */
[----:B------:R-:W-:Y:S02]  /*367f0*/  IMAD.MOV.U32 R2, RZ, RZ, R18 ;  /* 0x000000ffff027224 */ /* 0x000fe400078e0012 */
[----:B------:R-:W-:-:S05]  /*36800*/  IMAD.MOV.U32 R0, RZ, RZ, R19 ;  /* 0x000000ffff007224 */ /* 0x000fca00078e0013 */
[----:B------:R-:W-:Y:S01]  /*36810*/  STL [R1+0x14f4], R0 ;  /* 0x0014f40001007387 */ /* 0x000fe20000100800 */
[----:B------:R-:W-:Y:S01]  /*36820*/  STL [R1+0x14f0], R2 ;  /* 0x0014f00201007387 */ /* 0x000fe20000100800 */
[C---:B--2---:R-:W-:Y:S02]  /*36830*/  HMMA.16816.F32.BF16 R16, R20.reuse, R16, R12 ;  /* 0x000000101410723c */ /* 0x044fe4000004180c */
[----:B------:R-:W2:Y:S01]  /*36840*/  LDL.LU.64 R14, [R1+0x16d8] ;  /* 0x0016d800010e7983 */ /* 0x000ea20000300a00 */
[----:B------:R-:W2:Y:S11]  /*36850*/  LDL.LU.64 R12, [R1+0x16d0] ;  /* 0x0016d000010c7983 */ /* 0x000eb60000300a00 */
[----:B------:R-:W-:Y:S09]  /*36860*/  @!UPT UIADD3 URZ, URZ, URZ, URZ ;  /* 0x0000003f3f3ff290 */ /* 0x000ff2000fffe03f */
[----:B------:R0:W-:Y:S01]  /*36870*/  STL.64 [R1+0xc0], R16 ;  /* 0x0000c01001007387 */ /* 0x0001e20000100a00 */
[----:B------:R2:W-:Y:S03]  /*36880*/  STL.64 [R1+0xc8], R18 ;  /* 0x0000c81201007387 */ /* 0x0005e60000100a00 */
[----:B0-----:R-:W2:Y:S02]  /*36890*/  LDL.LU.64 R16, [R1+0x16c8] ;  /* 0x0016c80001107983 */ /* 0x001ea40000300a00 */
[----:B--2---:R-:W-:Y:S02]  /*368a0*/  HMMA.16816.F32.BF16 R16, R20, R16, R12 ;  /* 0x000000101410723c */ /* 0x004fe4000004180c */
[----:B------:R-:W2:Y:S01]  /*368b0*/  LDL.LU.64 R14, [R1+0x16c0] ;  /* 0x0016c000010e7983 */ /* 0x000ea20000300a00 */
[----:B------:R-:W2:Y:S11]  /*368c0*/  LDL.LU.64 R12, [R1+0x16b8] ;  /* 0x0016b800010c7983 */ /* 0x000eb60000300a00 */
[----:B------:R-:W-:Y:S09]  /*368d0*/  @!UPT UIADD3 URZ, URZ, URZ, URZ ;  /* 0x0000003f3f3ff290 */ /* 0x000ff2000fffe03f */
[----:B------:R0:W-:Y:S04]  /*368e0*/  STL.64 [R1+0xb0], R16 ;  /* 0x0000b01001007387 */ /* 0x0001e80000100a00 */
[----:B0-----:R-:W2:Y:S01]  /*368f0*/  LDL.LU.64 R16, [R1+0x16b0] ;  /* 0x0016b00001107983 */ /* 0x001ea20000300a00 */
        /* <DEDUP_REMOVED lines=10> */
[----:B0-----:R-:W4:Y:S02]  /*369a0*/  LDL.LU.64 R16, [R1+0x1698] ;  /* 0x0016980001107983 */ /* 0x001f240000300a00 */
[----:B----4-:R-:W-:Y:S11]  /*369b0*/  HMMA.16816.F32.BF16 R16, R20, R16, R8 ;  /* 0x000000101410723c */ /* 0x010ff60000041808 */
[----:B------:R-:W-:Y:S11]  /*369c0*/  @!UPT UIADD3 URZ, URZ, URZ, URZ ;  /* 0x0000003f3f3ff290 */ /* 0x000ff6000fffe03f */
[----:B------:R-:W-:Y:S01]  /*369d0*/  @!UPT UIADD3 URZ, URZ, URZ, URZ ;  /* 0x0000003f3f3ff290 */ /* 0x000fe2000fffe03f */
[----:B------:R0:W-:Y:S04]  /*369e0*/  STL.64 [R1+0x90], R16 ;  /* 0x0000901001007387 */ /* 0x0001e80000100a00 */
[----:B0-----:R-:W2:Y:S01]  /*369f0*/  LDL.LU.64 R16, [R1+0x1690] ;  /* 0x0016900001107983 */ /* 0x001ea20000300a00 */
[----:B------:R-:W-:Y:S02]  /*36a00*/  IMAD.MOV.U32 R11, RZ, RZ, R18 ;  /* 0x000000ffff0b7224 */ /* 0x000fe400078e0012 */
[----:B------:R-:W-:-:S05]  /*36a10*/  IMAD.MOV.U32 R10, RZ, RZ, R19 ;  /* 0x000000ffff0a7224 */ /* 0x000fca00078e0013 */
[----:B------:R0:W-:Y:S01]  /*36a20*/  STL [R1+0x1514], R10 ;  /* 0x0015140a01007387 */ /* 0x0001e20000100800 */
[----:B------:R1:W-:Y:S02]  /*36a30*/  STL [R1+0x1510], R11 ;  /* 0x0015100b01007387 */ /* 0x0003e40000100800 */
[----:B------:R-:W3:Y:S02]  /*36a40*/  LDL.LU R8, [R1+0x280] ;  /* 0x0002800001087983 */ /* 0x000ee40000300800 */
[----:B------:R-:W3:Y:S01]  /*36a50*/  LDL.LU R9, [R1+0x284] ;  /* 0x0002840001097983 */ /* 0x000ee20000300800 */
[----:B0-----:R-:W3:Y:S01]  /*36a60*/  LDL.LU R10, [R1+0x288] ;  /* 0x00028800010a7983 */ /* 0x001ee20000300800 */
[----:B-1----:R-:W3:Y:S01]  /*36a70*/  LDL.LU R11, [R1+0x28c] ;  /* 0x00028c00010b7983 */ /* 0x002ee20000300800 */
[C---:B--2---:R-:W-:Y:S02]  /*36a80*/  HMMA.16816.F32.BF16 R16, R20.reuse, R16, R12 ;  /* 0x000000101410723c */ /* 0x044fe4000004180c */
[----:B------:R-:W2:Y:S01]  /*36a90*/  LDL.LU.64 R14, [R1+0x1688] ;  /* 0x00168800010e7983 */ /* 0x000ea20000300a00 */
[----:B------:R-:W2:Y:S11]  /*36aa0*/  LDL.LU.64 R12, [R1+0x1680] ;  /* 0x00168000010c7983 */ /* 0x000eb60000300a00 */
[----:B------:R-:W-:Y:S09]  /*36ab0*/  @!UPT UIADD3 URZ, URZ, URZ, URZ ;  /* 0x0000003f3f3ff290 */ /* 0x000ff2000fffe03f */
[----:B------:R0:W-:Y:S01]  /*36ac0*/  STL.64 [R1+0x80], R16 ;  /* 0x0000801001007387 */ /* 0x0001e20000100a00 */
[----:B------:R3:W-:Y:S03]  /*36ad0*/  STL.64 [R1+0x88], R18 ;  /* 0x0000881201007387 */ /* 0x0007e60000100a00 */
[----:B0-----:R-:W3:Y:S02]  /*36ae0*/  LDL.LU.64 R16, [R1+0x1678] ;  /* 0x0016780001107983 */ /* 0x001ee40000300a00 */
[C---:B---3--:R-:W-:Y:S08]  /*36af0*/  HMMA.16816.F32.BF16 R16, R20.reuse, R16, R8 ;  /* 0x000000101410723c */ /* 0x048ff00000041808 */
[----:B--2---:R-:W-:Y:S11]  /*36b00*/  HMMA.16816.F32.BF16 R20, R20, R24, R12 ;  /* 0x000000181414723c */ /* 0x004ff6000004180c */
[----:B------:R-:W-:Y:S05]  /*36b10*/  @!UPT UIADD3 URZ, URZ, URZ, URZ ;  /* 0x0000003f3f3ff290 */ /* 0x000fea000fffe03f */
[----:B------:R-:W-:Y:S02]  /*36b20*/  IMAD.MOV.U32 R10, RZ, RZ, R16 ;  /* 0x000000ffff0a7224 */ /* 0x000fe400078e0010 */
[----:B------:R-:W-:Y:S01]  /*36b30*/  IMAD.MOV.U32 R11, RZ, RZ, R17 ;  /* 0x000000ffff0b7224 */ /* 0x000fe200078e0011 */
[----:B------:R0:W-:Y:S04]  /*36b40*/  STL.64 [R1+0x78], R18 ;  /* 0x0000781201007387 */ /* 0x0001e80000100a00 */
[----:B0-----:R-:W2:Y:S01]  /*36b50*/  LDL.LU.64 R18, [R1+0x1670] ;  /* 0x0016700001127983 */ /* 0x001ea20000300a00 */
[----:B------:R-:W2:Y:S02]  /*36b60*/  LDL.LU.64 R16, [R1+0x1668] ;  /* 0x0016680001107983 */ /* 0x000ea40000300a00 */
[----:B------:R-:W-:Y:S02]  /*36b70*/  STL.64 [R1+0x1578], R10 ;  /* 0x0015780a01007387 */ /* 0x000fe40000100a00 */
[----:B------:R0:W-:Y:S01]  /*36b80*/  STL.64 [R1+0x15e8], R26 ;  /* 0x0015e81a01007387 */ /* 0x0001e20000100a00 */
[----:B------:R-:W3:Y:S01]  /*36b90*/  LDL.LU R24, [R1+0x210] ;  /* 0x0002100001187983 */ /* 0x000ee20000300800 */
[----:B------:R-:W3:Y:S03]  /*36ba0*/  LDL.LU R25, [R1+0x214] ;  /* 0x0002140001197983 */ /* 0x000ee60000300800 */
[----:B0-----:R-:W4:Y:S01]  /*36bb0*/  LDL.LU R26, [R1+0x218] ;  /* 0x00021800011a7983 */ /* 0x001f220000300800 */
[----:B------:R-:W4:Y:S03]  /*36bc0*/  LDL.LU R27, [R1+0x21c] ;  /* 0x00021c00011b7983 */ /* 0x000f260000300800 */
[----:B----4-:R0:W-:Y:S01]  /*36bd0*/  STL.64 [R1+0x15f8], R26 ;  /* 0x0015f81a01007387 */ /* 0x0101e20000100a00 */
[----:B---3--:R1:W-:Y:S03]  /*36be0*/  STL.64 [R1+0x15f0], R24 ;  /* 0x0015f01801007387 */ /* 0x0083e60000100a00 */
[----:B0-----:R-:W3:Y:S04]  /*36bf0*/  LDL R26, [R1+0x28] ;  /* 0x00002800011a7983 */ /* 0x001ee80000100800 */
[----:B------:R-:W3:Y:S01]  /*36c00*/  LDL R27, [R1+0x2c] ;  /* 0x00002c00011b7983 */ /* 0x000ee20000100800 */
[----:B------:R-:W-:-:S02]  /*36c10*/  IMAD.MOV.U32 R14, RZ, RZ, R3 ;  /* 0x000000ffff0e7224 */ /* 0x000fc400078e0003 */
[----:B------:R-:W-:Y:S01]  /*36c20*/  IMAD.MOV.U32 R15, RZ, RZ, R28 ;  /* 0x000000ffff0f7224 */ /* 0x000fe200078e001c */
[----:B---3--:R0:W-:Y:S01]  /*36c30*/  STL.64 [R1+0x1610], R26 ;  /* 0x0016101a01007387 */ /* 0x0081e20000100a00 */
[----:B------:R-:W3:Y:S02]  /*36c40*/  LDL.LU R12, [R1+0x200] ;  /* 0x00020000010c7983 */ /* 0x000ee40000300800 */
[----:B------:R-:W3:Y:S02]  /*36c50*/  LDL.LU R13, [R1+0x204] ;  /* 0x00020400010d7983 */ /* 0x000ee40000300800 */
[----:B------:R-:W4:Y:S01]  /*36c60*/  LDL.LU R3, [R1+0x1664] ;  /* 0x0016640001037983 */ /* 0x000f220000300800 */
[----:B------:R-:W2:Y:S01]  /*36c70*/  LDL.LU R28, [R1+0x1660] ;  /* 0x00166000011c7983 */ /* 0x000ea20000300800 */
[----:B-1----:R-:W3:Y:S02]  /*36c80*/  LDL.LU R24, [R1+0x230] ;  /* 0x0002300001187983 */ /* 0x002ee40000300800 */
[----:B------:R-:W3:Y:S01]  /*36c90*/  LDL.LU R25, [R1+0x234] ;  /* 0x0002340001197983 */ /* 0x000ee20000300800 */
[----:B0-----:R-:W3:Y:S01]  /*36ca0*/  LDL.LU R26, [R1+0x238] ;  /* 0x00023800011a7983 */ /* 0x001ee20000300800 */
[----:B------:R-:W3:Y:S02]  /*36cb0*/  LDL.LU R27, [R1+0x23c] ;  /* 0x00023c00011b7983 */ /* 0x000ee40000300800 */
[----:B------:R-:W3:Y:S02]  /*36cc0*/  LDL.LU R8, [R1+0x240] ;  /* 0x0002400001087983 */ /* 0x000ee40000300800 */
[----:B------:R-:W3:Y:S02]  /*36cd0*/  LDL.LU R9, [R1+0x244] ;  /* 0x0002440001097983 */ /* 0x000ee40000300800 */
[----:B----4-:R-:W-:-:S02]  /*36ce0*/  IMAD.MOV.U32 R11, RZ, RZ, R3 ;  /* 0x000000ffff0b7224 */ /* 0x010fc400078e0003 */
[----:B--2---:R-:W-:Y:S02]  /*36cf0*/  IMAD.MOV.U32 R10, RZ, RZ, R28 ;  /* 0x000000ffff0a7224 */ /* 0x004fe400078e001c */
[----:B------:R-:W2:Y:S01]  /*36d00*/  LDL.LU R28, [R1+0x165c] ;  /* 0x00165c00011c7983 */ /* 0x000ea20000300800 */
[----:B------:R-:W4:Y:S02]  /*36d10*/  LDL.LU R3, [R1+0x1658] ;  /* 0x0016580001037983 */ /* 0x000f240000300800 */
[----:B------:R-:W-:Y:S01]  /*36d20*/  STL.64 [R1+0x1630], R10 ;  /* 0x0016300a01007387 */ /* 0x000fe20000100a00 */
[----:B---3--:R0:W-:Y:S04]  /*36d30*/  STL.64 [R1+0x1628], R8 ;  /* 0x0016280801007387 */ /* 0x0081e80000100a00 */
[----:B0-----:R-:W3:Y:S01]  /*36d40*/  LDL.LU R8, [R1+0x250] ;  /* 0x0002500001087983 */ /* 0x001ee20000300800 */
[----:B------:R-:W3:Y:S02]  /*36d50*/  LDL.LU R9, [R1+0x254] ;  /* 0x0002540001097983 */ /* 0x000ee40000300800 */
[----:B------:R-:W2:Y:S02]  /*36d60*/  LDL.LU R10, [R1+0x258] ;  /* 0x00025800010a7983 */ /* 0x000ea40000300800 */
[----:B------:R-:W2:Y:S02]  /*36d70*/  LDL.LU R11, [R1+0x25c] ;  /* 0x00025c00010b7983 */ /* 0x000ea40000300800 */
[----:B--2---:R4:W-:Y:S01]  /*36d80*/  STL.64 [R1+0x1648], R10 ;  /* 0x0016480a01007387 */ /* 0x0049e20000100a00 */
[----:B---3--:R0:W-:Y:S02]  /*36d90*/  STL.64 [R1+0x1640], R8 ;  /* 0x0016400801007387 */ /* 0x0081e40000100a00 */
[----:B----4-:R-:W-:Y:S01]  /*36da0*/  IMAD.MOV.U32 R10, RZ, RZ, R3 ;  /* 0x000000ffff0a7224 */ /* 0x010fe200078e0003 */
[----:B0-----:R-:W2:Y:S01]  /*36db0*/  LDL.LU R8, [R1+0x260] ;  /* 0x0002600001087983 */ /* 0x001ea20000300800 */
[----:B------:R-:W2:Y:S02]  /*36dc0*/  LDL.LU R9, [R1+0x264] ;  /* 0x0002640001097983 */ /* 0x000ea40000300800 */
[----:B------:R-:W3:Y:S02]  /*36dd0*/  LDL.LU R3, [R1+0x1654] ;  /* 0x0016540001037983 */ /* 0x000ee40000300800 */
[----:B------:R-:W-:-:S02]  /*36de0*/  IMAD.MOV.U32 R11, RZ, RZ, R28 ;  /* 0x000000ffff0b7224 */ /* 0x000fc400078e001c */
[----:B------:R-:W4:Y:S01]  /*36df0*/  LDL.LU R28, [R1+0x1650] ;  /* 0x00165000011c7983 */ /* 0x000f220000300800 */
[----:B------:R0:W-:Y:S02]  /*36e00*/  STL.64 [R1+0x1620], R26 ;  /* 0x0016201a01007387 */ /* 0x0001e40000100a00 */
[----:B------:R-:W-:Y:S01]  /*36e10*/  STL.64 [R1+0x1618], R24 ;  /* 0x0016181801007387 */ /* 0x000fe20000100a00 */
[----:B0-----:R-:W3:Y:S01]  /*36e20*/  LDL.64 R26, [R1+0x48] ;  /* 0x00004800011a7983 */ /* 0x001ee20000100a00 */
[----:B--2---:R-:W-:Y:S03]  /*36e30*/  HMMA.16816.F32.BF16 R4, R16, R6, R8 ;  /* 0x000000061004723c */ /* 0x004fe60000041808 */
[----:B---3--:R0:W-:Y:S04]  /*36e40*/  STL.64 [R1+0x1638], R26 ;  /* 0x0016381a01007387 */ /* 0x0081e80000100a00 */
[----:B0-----:R-:W2:Y:S01]  /*36e50*/  LDL.64 R26, [R1+0x58] ;  /* 0x00005800011a7983 */ /* 0x001ea20000100a00 */
[----:B------:R-:W-:Y:S02]  /*36e60*/  STL.64 [R1+0x1608], R14 ;  /* 0x0016080e01007387 */ /* 0x000fe40000100a00 */
[----:B------:R0:W-:Y:S02]  /*36e70*/  STL.64 [R1+0x1600], R12 ;  /* 0x0016000c01007387 */ /* 0x0001e40000100a00 */
[----:B0-----:R-:W3:Y:S01]  /*36e80*/  LDL.LU R12, [R1+0x220] ;  /* 0x00022000010c7983 */ /* 0x001ee20000300800 */
[----:B------:R-:W3:Y:S02]  /*36e90*/  LDL.LU R13, [R1+0x224] ;  /* 0x00022400010d7983 */ /* 0x000ee40000300800 */
[----:B------:R-:W3:Y:S02]  /*36ea0*/  LDL.LU R14, [R1+0x228] ;  /* 0x00022800010e7983 */ /* 0x000ee40000300800 */
[----:B------:R-:W3:Y:S01]  /*36eb0*/  LDL.LU R15, [R1+0x22c] ;  /* 0x00022c00010f7983 */ /* 0x000ee20000300800 */
[----:B------:R0:W-:Y:S01]  /*36ec0*/  STL.64 [R1+0x1448], R22 ;  /* 0x0014481601007387 */ /* 0x0001e20000100a00 */
[----:B------:R-:W-:Y:S02]  /*36ed0*/  STL.64 [R1+0x1440], R20 ;  /* 0x0014401401007387 */ /* 0x000fe40000100a00 */
[----:B------:R-:W2:Y:S02]  /*36ee0*/  LDL.LU.64 R10, [R1+0x1648] ;  /* 0x00164800010a7983 */ /* 0x000ea40000300a00 */
[----:B------:R-:W2:Y:S01]  /*36ef0*/  LDL.LU.64 R8, [R1+0x1640] ;  /* 0x0016400001087983 */ /* 0x000ea20000300a00 */
[----:B------:R1:W-:Y:S01]  /*36f00*/  STL.64 [R1+0x330], R4 ;  /* 0x0003300401007387 */ /* 0x0003e20000100a00 */
[----:B------:R1:W-:Y:S02]  /*36f10*/  STL.64 [R1+0x338], R6 ;  /* 0x0003380601007387 */ /* 0x0003e40000100a00 */
[----:B0-----:R-:W-:-:S02]  /*36f20*/  IMAD.MOV.U32 R23, RZ, RZ, R3 ;  /* 0x000000ffff177224 */ /* 0x001fc400078e0003 */
[----:B----4-:R-:W-:Y:S02]  /*36f30*/  IMAD.MOV.U32 R22, RZ, RZ, R28 ;  /* 0x000000ffff167224 */ /* 0x010fe400078e001c */
[----:B------:R-:W-:Y:S02]  /*36f40*/  IMAD.MOV.U32 R3, RZ, RZ, R4 ;  /* 0x000000ffff037224 */ /* 0x000fe400078e0004 */
[----:B------:R-:W-:Y:S01]  /*36f50*/  IMAD.MOV.U32 R28, RZ, RZ, R5 ;  /* 0x000000ffff1c7224 */ /* 0x000fe200078e0005 */
[----:B-1----:R-:W4:Y:S01]  /*36f60*/  LDL.LU R4, [R1+0x160] ;  /* 0x0001600001047983 */ /* 0x002f220000300800 */
[----:B------:R-:W4:Y:S02]  /*36f70*/  LDL.LU R5, [R1+0x164] ;  /* 0x0001640001057983 */ /* 0x000f240000300800 */
[----:B------:R-:W3:Y:S02]  /*36f80*/  LDL.LU R6, [R1+0x168] ;  /* 0x0001680001067983 */ /* 0x000ee40000300800 */
[----:B------:R-:W-:Y:S01]  /*36f90*/  IMAD.MOV.U32 R7, RZ, RZ, R29 ;  /* 0x000000ffff077224 */ /* 0x000fe200078e001d */
[----:B--2---:R-:W-:Y:S04]  /*36fa0*/  HMMA.16816.F32.BF16 R8, R16, R26, R8 ;  /* 0x0000001a1008723c */ /* 0x004fe80000041808 */
[----:B---3--:R0:W-:Y:S01]  /*36fb0*/  STL.64 [R1+0x1548], R6 ;  /* 0x0015480601007387 */ /* 0x0081e20000100a00 */
[----:B----4-:R1:W-:Y:S03]  /*36fc0*/  STL.64 [R1+0x1540], R4 ;  /* 0x0015400401007387 */ /* 0x0103e60000100a00 */
[----:B0-----:R-:W2:Y:S01]  /*36fd0*/  LDL.LU.64 R6, [R1+0x8] ;  /* 0x0000080001067983 */ /* 0x001ea20000300a00 */
[----:B------:R0:W-:Y:S02]  /*36fe0*/  STL [R1+0x12f0], R3 ;  /* 0x0012f00301007387 */ /* 0x0001e40000100800 */
[----:B------:R-:W-:Y:S02]  /*36ff0*/  STL [R1+0x12ec], R28 ;  /* 0x0012ec1c01007387 */ /* 0x000fe40000100800 */
[----:B-1----:R-:W-:-:S11]  /*37000*/  IMAD.MOV.U32 R4, RZ, RZ, R26 ;  /* 0x000000ffff047224 */ /* 0x002fd600078e001a */
[----:B------:R-:W-:Y:S02]  /*37010*/  IMAD.MOV.U32 R29, RZ, RZ, R8 ;  /* 0x000000ffff1d7224 */ /* 0x000fe400078e0008 */
[----:B0-----:R-:W-:Y:S02]  /*37020*/  IMAD.MOV.U32 R3, RZ, RZ, R27 ;  /* 0x000000ffff037224 */ /* 0x001fe400078e001b */
[----:B------:R-:W3:Y:S01]  /*37030*/  LDL.LU.64 R26, [R1+0x1638] ;  /* 0x00163800011a7983 */ /* 0x000ee20000300a00 */
[----:B------:R-:W-:Y:S02]  /*37040*/  STL.64 [R1+0x320], R8 ;  /* 0x0003200801007387 */ /* 0x000fe40000100a00 */
[----:B------:R0:W-:Y:S02]  /*37050*/  STL.64 [R1+0x328], R10 ;  /* 0x0003280a01007387 */ /* 0x0001e40000100a00 */
[----:B0-----:R-:W3:Y:S01]  /*37060*/  LDL.LU.64 R10, [R1+0x1630] ;  /* 0x00163000010a7983 */ /* 0x001ee20000300a00 */
[----:B------:R-:W3:Y:S02]  /*37070*/  LDL.LU.64 R8, [R1+0x1628] ;  /* 0x0016280001087983 */ /* 0x000ee40000300a00 */
[----:B------:R-:W-:Y:S01]  /*37080*/  STL [R1+0x12f4], R29 ;  /* 0x0012f41d01007387 */ /* 0x000fe20000100800 */
[C---:B---3--:R-:W-:Y:S01]  /*37090*/  HMMA.16816.F32.BF16 R8, R16.reuse, R26, R8 ;  /* 0x0000001a1008723c */ /* 0x048fe20000041808 */
[----:B------:R-:W-:Y:S11]  /*370a0*/  IMAD.MOV.U32 R5, RZ, RZ, R27 ;  /* 0x000000ffff057224 */ /* 0x000ff600078e001b */
[----:B------:R-:W-:Y:S11]  /*370b0*/  @!UPT UIADD3 URZ, URZ, URZ, URZ ;  /* 0x0000003f3f3ff290 */ /* 0x000ff6000fffe03f */
[----:B------:R0:W-:Y:S01]  /*370c0*/  STL.64 [R1+0x360], R8 ;  /* 0x0003600801007387 */ /* 0x0001e20000100a00 */
[----:B------:R-:W-:Y:S02]  /*370d0*/  STL.64 [R1+0x368], R10 ;  /* 0x0003680a01007387 */ /* 0x000fe40000100a00 */
[----:B0-----:R-:W-:Y:S02]  /*370e0*/  IMAD.MOV.U32 R8, RZ, RZ, R26 ;  /* 0x000000ffff087224 */ /* 0x001fe400078e001a */
[----:B------:R-:W3:Y:S01]  /*370f0*/  LDL.LU.64 R26, [R1+0x1620] ;  /* 0x00162000011a7983 */ /* 0x000ee20000300a00 */
[----:B------:R-:W3:Y:S02]  /*37100*/  LDL.LU.64 R24, [R1+0x1618] ;  /* 0x0016180001187983 */ /* 0x000ee40000300a00 */
[C---:B---3--:R-:W-:Y:S11]  /*37110*/  HMMA.16816.F32.BF16 R24, R16.reuse, R22, R24 ;  /* 0x000000161018723c */ /* 0x048ff60000041818 */
[----:B------:R-:W-:Y:S11]  /*37120*/  @!UPT UIADD3 URZ, URZ, URZ, URZ ;  /* 0x0000003f3f3ff290 */ /* 0x000ff6000fffe03f */
[----:B------:R-:W-:Y:S01]  /*37130*/  @!UPT UIADD3 URZ, URZ, URZ, URZ ;  /* 0x0000003f3f3ff290 */ /* 0x000fe2000fffe03f */
[----:B------:R-:W-:Y:S01]  /*37140*/  STL.64 [R1+0x350], R24 ;  /* 0x0003501801007387 */ /* 0x000fe20000100a00 */
[----:B------:R0:W-:Y:S03]  /*37150*/  STL.64 [R1+0x358], R26 ;  /* 0x0003581a01007387 */ /* 0x0001e60000100a00 */
[----:B0-----:R-:W3:Y:S01]  /*37160*/  LDL.LU.64 R26, [R1+0x1610] ;  /* 0x00161000011a7983 */ /* 0x001ee20000300a00 */
[----:B------:R0:W-:Y:S03]  /*37170*/  STL.64 [R1+0x1590], R22 ;  /* 0x0015901601007387 */ /* 0x0001e60000100a00 */
[----:B0-----:R-:W4:Y:S01]  /*37180*/  LDL.64 R22, [R1+0x18] ;  /* 0x0000180001167983 */ /* 0x001f220000100a00 */
[C---:B---3--:R-:W-:Y:S03]  /*37190*/  HMMA.16816.F32.BF16 R24, R16.reuse, R26, R12 ;  /* 0x0000001a1018723c */ /* 0x048fe6000004180c */
[----:B------:R-:W2:Y:S01]  /*371a0*/  LDL.LU.64 R14, [R1+0x1608] ;  /* 0x00160800010e7983 */ /* 0x000ea20000300a00 */
[----:B------:R-:W2:Y:S11]  /*371b0*/  LDL.LU.64 R12, [R1+0x1600] ;  /* 0x00160000010c7983 */ /* 0x000eb60000300a00 */
[----:B------:R-:W-:Y:S08]  /*371c0*/  @!UPT UIADD3 URZ, URZ, URZ, URZ ;  /* 0x0000003f3f3ff290 */ /* 0x000ff0000fffe03f */
[----:B------:R-:W-:Y:S01]  /*371d0*/  STL.64 [R1+0x270], R24 ;  /* 0x0002701801007387 */ /* 0x000fe20000100a00 */
[----:B------:R0:W-:Y:S03]  /*371e0*/  STL.64 [R1+0x278], R26 ;  /* 0x0002781a01007387 */ /* 0x0001e60000100a00 */
[----:B0-----:R-:W3:Y:S01]  /*371f0*/  LDL.LU.64 R26, [R1+0x15f8] ;  /* 0x0015f800011a7983 */ /* 0x001ee20000300a00 */
[----:B------:R-:W3:Y:S02]  /*37200*/  LDL.LU.64 R24, [R1+0x15f0] ;  /* 0x0015f00001187983 */ /* 0x000ee40000300a00 */
[----:B----4-:R-:W-:Y:S02]  /*37210*/  IMAD.MOV.U32 R2, RZ, RZ, R22 ;  /* 0x000000ffff027224 */ /* 0x010fe400078e0016 */
[----:B------:R-:W-:Y:S01]  /*37220*/  IMAD.MOV.U32 R0, RZ, RZ, R23 ;  /* 0x000000ffff007224 */ /* 0x000fe200078e0017 */
[C---:B--2---:R-:W-:Y:S08]  /*37230*/  HMMA.16816.F32.BF16 R12, R16.reuse, R6, R12 ;  /* 0x00000006100c723c */ /* 0x044ff0000004180c */
[----:B---3--:R-:W-:Y:S07]  /*37240*/  HMMA.16816.F32.BF16 R24, R16, R22, R24 ;  /* 0x000000161018723c */ /* 0x008fee0000041818 */
[----:B------:R-:W-:-:S02]  /*37250*/  IMAD.MOV.U32 R22, RZ, RZ, R8 ;  /* 0x000000ffff167224 */ /* 0x000fc400078e0008 */
[----:B------:R-:W-:Y:S11]  /*37260*/  IMAD.MOV.U32 R23, RZ, RZ, R5 ;  /* 0x000000ffff177224 */ /* 0x000ff600078e0005 */
[----:B------:R-:W-:Y:S03]  /*37270*/  @!UPT UIADD3 URZ, URZ, URZ, URZ ;  /* 0x0000003f3f3ff290 */ /* 0x000fe6000fffe03f */
[----:B------:R-:W-:Y:S01]  /*37280*/  STL.64 [R1+0x250], R24 ;  /* 0x0002501801007387 */ /* 0x000fe20000100a00 */
[----:B------:R0:W-:Y:S03]  /*37290*/  STL.64 [R1+0x258], R26 ;  /* 0x0002581a01007387 */ /* 0x0001e60000100a00 */
[----:B0-----:R-:W2:Y:S01]  /*372a0*/  LDL.LU.64 R26, [R1+0x15e8] ;  /* 0x0015e800011a7983 */ /* 0x001ea20000300a00 */
[----:B------:R-:W-:Y:S02]  /*372b0*/  STL.64 [R1+0x2d0], R12 ;  /* 0x0002d00c01007387 */ /* 0x000fe40000100a00 */
[----:B------:R-:W-:Y:S02]  /*372c0*/  STL.64 [R1+0x2d8], R14 ;  /* 0x0002d80e01007387 */ /* 0x000fe40000100a00 */
[----:B------:R0:W-:Y:S01]  /*372d0*/  STL.64 [R1+0x15a8], R22 ;  /* 0x0015a81601007387 */ /* 0x0001e20000100a00 */
[----:B------:R-:W3:Y:S01]  /*372e0*/  LDL.LU R8, [R1+0x1a0] ;  /* 0x0001a00001087983 */ /* 0x000ee20000300800 */
[----:B------:R-:W3:Y:S02]  /*372f0*/  LDL.LU R9, [R1+0x1a4] ;  /* 0x0001a40001097983 */ /* 0x000ee40000300800 */
[----:B------:R-:W4:Y:S02]  /*37300*/  LDL.LU R10, [R1+0x1a8] ;  /* 0x0001a800010a7983 */ /* 0x000f240000300800 */
[----:B0-----:R-:W-:-:S02]  /*37310*/  IMAD.MOV.U32 R22, RZ, RZ, R4 ;  /* 0x000000ffff167224 */ /* 0x001fc400078e0004 */
[----:B------:R-:W-:Y:S02]  /*37320*/  IMAD.MOV.U32 R23, RZ, RZ, R3 ;  /* 0x000000ffff177224 */ /* 0x000fe400078e0003 */
[----:B--2---:R-:W-:Y:S02]  /*37330*/  IMAD.MOV.U32 R11, RZ, RZ, R26 ;  /* 0x000000ffff0b7224 */ /* 0x004fe400078e001a */
[----:B------:R-:W2:Y:S01]  /*37340*/  LDL.LU R26, [R1+0x15e4] ;  /* 0x0015e400011a7983 */ /* 0x000ea20000300800 */
[----:B------:R-:W2:Y:S02]  /*37350*/  LDL.LU R12, [R1+0x1f0] ;  /* 0x0001f000010c7983 */ /* 0x000ea40000300800 */
[----:B------:R-:W2:Y:S02]  /*37360*/  LDL.LU R13, [R1+0x1f4] ;  /* 0x0001f400010d7983 */ /* 0x000ea40000300800 */
[----:B------:R-:W2:Y:S01]  /*37370*/  LDL.LU R14, [R1+0x1f8] ;  /* 0x0001f800010e7983 */ /* 0x000ea20000300800 */
[----:B------:R-:W2:Y:S01]  /*37380*/  LDL.LU R15, [R1+0x1fc] ;  /* 0x0001fc00010f7983 */ /* 0x000ea20000300800 */
[----:B------:R-:W-:Y:S02]  /*37390*/  STL.64 [R1+0x15c0], R22 ;  /* 0x0015c01601007387 */ /* 0x000fe40000100a00 */
[----:B----4-:R-:W-:Y:S02]  /*373a0*/  STL.64 [R1+0x1588], R10 ;  /* 0x0015880a01007387 */ /* 0x010fe40000100a00 */
[----:B---3--:R0:W-:Y:S02]  /*373b0*/  STL.64 [R1+0x1580], R8 ;  /* 0x0015800801007387 */ /* 0x0081e40000100a00 */
[----:B0-----:R-:W3:Y:S01]  /*373c0*/  LDL.LU R8, [R1+0x1b0] ;  /* 0x0001b00001087983 */ /* 0x001ee20000300800 */
[----:B------:R-:W3:Y:S02]  /*373d0*/  LDL.LU R9, [R1+0x1b4] ;  /* 0x0001b40001097983 */ /* 0x000ee40000300800 */
[----:B------:R-:W4:Y:S02]  /*373e0*/  LDL.LU R10, [R1+0x1b8] ;  /* 0x0001b800010a7983 */ /* 0x000f240000300800 */
[----:B------:R-:W-:-:S02]  /*373f0*/  IMAD.MOV.U32 R11, RZ, RZ, R27 ;  /* 0x000000ffff0b7224 */ /* 0x000fc400078e001b */
[----:B------:R-:W2:Y:S01]  /*37400*/  LDL.LU R27, [R1+0x15e0] ;  /* 0x0015e000011b7983 */ /* 0x000ea20000300800 */
[----:B------:R-:W2:Y:S02]  /*37410*/  LDL.LU R20, [R1+0x1e0] ;  /* 0x0001e00001147983 */ /* 0x000ea40000300800 */
[----:B------:R-:W2:Y:S02]  /*37420*/  LDL.LU R21, [R1+0x1e4] ;  /* 0x0001e40001157983 */ /* 0x000ea40000300800 */
[----:B------:R-:W2:Y:S01]  /*37430*/  LDL.LU R22, [R1+0x1e8] ;  /* 0x0001e80001167983 */ /* 0x000ea20000300800 */
[----:B------:R-:W2:Y:S04]  /*37440*/  LDL.LU R23, [R1+0x1ec] ;  /* 0x0001ec0001177983 */ /* 0x000ea80000300800 */
[----:B----4-:R-:W-:Y:S01]  /*37450*/  STL.64 [R1+0x15a0], R10 ;  /* 0x0015a00a01007387 */ /* 0x010fe20000100a00 */
[----:B---3--:R0:W-:Y:S03]  /*37460*/  STL.64 [R1+0x1598], R8 ;  /* 0x0015980801007387 */ /* 0x0081e60000100a00 */
[----:B0-----:R-:W3:Y:S01]  /*37470*/  LDL.LU R8, [R1+0x1c0] ;  /* 0x0001c00001087983 */ /* 0x001ee20000300800 */
[----:B------:R-:W3:Y:S02]  /*37480*/  LDL.LU R9, [R1+0x1c4] ;  /* 0x0001c40001097983 */ /* 0x000ee40000300800 */
[----:B------:R-:W4:Y:S02]  /*37490*/  LDL.LU R10, [R1+0x1c8] ;  /* 0x0001c800010a7983 */ /* 0x000f240000300800 */
[----:B--2---:R-:W-:-:S02]  /*374a0*/  IMAD.MOV.U32 R11, RZ, RZ, R26 ;  /* 0x000000ffff0b7224 */ /* 0x004fc400078e001a */
[----:B------:R-:W2:Y:S04]  /*374b0*/  LDL.LU R26, [R1+0x15dc] ;  /* 0x0015dc00011a7983 */ /* 0x000ea80000300800 */
[----:B----4-:R-:W-:Y:S01]  /*374c0*/  STL.64 [R1+0x15b8], R10 ;  /* 0x0015b80a01007387 */ /* 0x010fe20000100a00 */
[----:B---3--:R0:W-:Y:S02]  /*374d0*/  STL.64 [R1+0x15b0], R8 ;  /* 0x0015b00801007387 */ /* 0x0081e40000100a00 */
[----:B0-----:R-:W-:Y:S02]  /*374e0*/  IMAD.MOV.U32 R8, RZ, RZ, R27 ;  /* 0x000000ffff087224 */ /* 0x001fe400078e001b */
[----:B------:R-:W2:Y:S01]  /*374f0*/  LDL.LU R27, [R1+0x15d8] ;  /* 0x0015d800011b7983 */ /* 0x000ea20000300800 */
[----:B------:R-:W3:Y:S02]  /*37500*/  LDL.LU R9, [R1+0x1d4] ;  /* 0x0001d40001097983 */ /* 0x000ee40000300800 */
[----:B------:R-:W3:Y:S02]  /*37510*/  LDL.LU R10, [R1+0x1d8] ;  /* 0x0001d800010a7983 */ /* 0x000ee40000300800 */
[----:B------:R-:W3:Y:S01]  /*37520*/  LDL.LU R11, [R1+0x1dc] ;  /* 0x0001dc00010b7983 */ /* 0x000ee20000300800 */
[----:B------:R0:W-:Y:S02]  /*37530*/  STL.64 [R1+0x1558], R6 ;  /* 0x0015580601007387 */ /* 0x0001e40000100a00 */
[----:B0-----:R-:W-:-:S02]  /*37540*/  IMAD.MOV.U32 R6, RZ, RZ, R2 ;  /* 0x000000ffff067224 */ /* 0x001fc400078e0002 */
[----:B------:R-:W-:-:S05]  /*37550*/  IMAD.MOV.U32 R7, RZ, RZ, R0 ;  /* 0x000000ffff077224 */ /* 0x000fca00078e0000 */
[----:B------:R0:W-:Y:S04]  /*37560*/  STL.64 [R1+0x1570], R6 ;  /* 0x0015700601007387 */ /* 0x0001e80000100a00 */
[----:B0-----:R-:W4:Y:S01]  /*37570*/  LDL.LU.64 R6, [R1+0x28] ;  /* 0x0000280001067983 */ /* 0x001f220000300a00 */
[----:B--2---:R-:W-:Y:S03]  /*37580*/  HMMA.16816.F32.BF16 R16, R16, R26, R12 ;  /* 0x0000001a1010723c */ /* 0x004fe6000004180c */
[----:B------:R-:W2:Y:S01]  /*37590*/  LDL.LU.64 R14, [R1+0x15d0] ;  /* 0x0015d000010e7983 */ /* 0x000ea20000300a00 */
[----:B------:R-:W2:Y:S02]  /*375a0*/  LDL.LU.64 R12, [R1+0x15c8] ;  /* 0x0015c800010c7983 */ /* 0x000ea40000300a00 */
[----:B------:R0:W-:Y:S02]  /*375b0*/  STL.64 [R1+0x1550], R26 ;  /* 0x0015501a01007387 */ /* 0x0001e40000100a00 */
[----:B------:R-:W2:Y:S11]  /*375c0*/  LDL.LU R24, [R1+0x170] ;  /* 0x0001700001187983 */ /* 0x000eb60000300800 */
[----:B------:R-:W-:Y:S04]  /*375d0*/  @!UPT UIADD3 URZ, URZ, URZ, URZ ;  /* 0x0000003f3f3ff290 */ /* 0x000fe8000fffe03f */
[----:B------:R-:W-:Y:S01]  /*375e0*/  STL.64 [R1+0x200], R16 ;  /* 0x0002001001007387 */ /* 0x000fe20000100a00 */
[----:B------:R-:W-:Y:S02]  /*375f0*/  STL.64 [R1+0x208], R18 ;  /* 0x0002081201007387 */ /* 0x000fe40000100a00 */
[----:B------:R-:W2:Y:S02]  /*37600*/  LDL.LU R25, [R1+0x174] ;  /* 0x0001740001197983 */ /* 0x000ea40000300800 */
[----:B0-----:R-:W2:Y:S01]  /*37610*/  LDL.LU R26, [R1+0x178] ;  /* 0x00017800011a7983 */ /* 0x001ea20000300800 */
[----:B------:R-:W2:Y:S04]  /*37620*/  LDL.LU R27, [R1+0x17c] ;  /* 0x00017c00011b7983 */ /* 0x000ea80000300800 */
[----:B--2---:R-:W-:Y:S01]  /*37630*/  STL.64 [R1+0x1568], R26 ;  /* 0x0015681a01007387 */ /* 0x004fe20000100a00 */
[----:B------:R0:W-:Y:S03]  /*37640*/  STL.64 [R1+0x1560], R24 ;  /* 0x0015601801007387 */ /* 0x0001e60000100a00 */
[----:B0-----:R-:W2:Y:S01]  /*37650*/  LDL.LU R24, [R1+0x190] ;  /* 0x0001900001187983 */ /* 0x001ea20000300800 */
[----:B------:R-:W2:Y:S02]  /*37660*/  LDL.LU R25, [R1+0x194] ;  /* 0x0001940001197983 */ /* 0x000ea40000300800 */
[----:B------:R-:W2:Y:S02]  /*37670*/  LDL.LU R26, [R1+0x198] ;  /* 0x00019800011a7983 */ /* 0x000ea40000300800 */
[----:B------:R-:W2:Y:S01]  /*37680*/  LDL.LU R27, [R1+0x19c] ;  /* 0x00019c00011b7983 */ /* 0x000ea20000300800 */
[----:B------:R-:W2:Y:S02]  /*37690*/  LDL.LU.64 R18, [R1+0x68] ;  /* 0x0000680001127983 */ /* 0x000ea40000300a00 */
[C---:B--2---:R-:W-:Y:S11]  /*376a0*/  HMMA.16816.F32.BF16 R20, R12.reuse, R18, R20 ;  /* 0x000000120c14723c */ /* 0x044ff60000041814 */
[----:B------:R-:W-:Y:S11]  /*376b0*/  @!UPT UIADD3 URZ, URZ, URZ, URZ ;  /* 0x0000003f3f3ff290 */ /* 0x000ff6000fffe03f */
[----:B------:R-:W-:Y:S01]  /*376c0*/  @!UPT UIADD3 URZ, URZ, URZ, URZ ;  /* 0x0000003f3f3ff290 */ /* 0x000fe2000fffe03f */
[----:B------:R-:W-:Y:S01]  /*376d0*/  STL.64 [R1+0x3b0], R20 ;  /* 0x0003b01401007387 */ /* 0x000fe20000100a00 */
[----:B------:R0:W-:Y:S03]  /*376e0*/  STL.64 [R1+0x3b8], R22 ;  /* 0x0003b81601007387 */ /* 0x0001e60000100a00 */
[----:B0-----:R-:W3:Y:S02]  /*376f0*/  LDL.LU.64 R22, [R1+0x15c0] ;  /* 0x0015c00001167983 */ /* 0x001ee40000300a00 */
[C---:B---3--:R-:W-:Y:S02]  /*37700*/  HMMA.16816.F32.BF16 R20, R12.reuse, R22, R8 ;  /* 0x000000160c14723c */ /* 0x048fe40000041808 */
        /* <DEDUP_REMOVED lines=14> */
[----:B------:R-:W4:Y:S01]  /*377f0*/  LDL.LU.64 R10, [R1+0x1588] ;  /* 0x00158800010a7983 */ /* 0x000f220000300a00 */
[----:B------:R-:W4:Y:S11]  /*37800*/  LDL.LU.64 R8, [R1+0x1580] ;  /* 0x0015800001087983 */ /* 0x000f360000300a00 */
[----:B------:R-:W-:Y:S09]  /*37810*/  @!UPT UIADD3 URZ, URZ, URZ, URZ ;  /* 0x0000003f3f3ff290 */ /* 0x000ff2000fffe03f */
[----:B------:R0:W-:Y:S01]  /*37820*/  STL.64 [R1+0x370], R20 ;  /* 0x0003701401007387 */ /* 0x0001e20000100a00 */
[----:B------:R1:W-:Y:S03]  /*37830*/  STL.64 [R1+0x378], R22 ;  /* 0x0003781601007387 */ /* 0x0003e60000100a00 */
[----:B0-----:R-:W2:Y:S01]  /*37840*/  LDL.LU R20, [R1+0x130] ;  /* 0x0001300001147983 */ /* 0x001ea20000300800 */
[----:B------:R-:W2:Y:S02]  /*37850*/  LDL.LU R21, [R1+0x134] ;  /* 0x0001340001157983 */ /* 0x000ea40000300800 */
[----:B-1----:R-:W3:Y:S02]  /*37860*/  LDL.LU R22, [R1+0x138] ;  /* 0x0001380001167983 */ /* 0x002ee40000300800 */
        /* <DEDUP_REMOVED lines=15> */
[C---:B----4-:R-:W-:Y:S01]  /*37960*/  HMMA.16816.F32.BF16 R4, R12.reuse, R6, R24 ;  /* 0x000000060c04723c */ /* 0x050fe20000041818 */
[----:B------:R-:W4:Y:S01]  /*37970*/  LDL.LU.64 R26, [R1+0x1568] ;  /* 0x00156800011a7983 */ /* 0x000f220000300a00 */
[----:B------:R-:W4:Y:S11]  /*37980*/  LDL.LU.64 R24, [R1+0x1560] ;  /* 0x0015600001187983 */ /* 0x000f360000300a00 */
[----:B------:R-:W-:Y:S10]  /*37990*/  @!UPT UIADD3 URZ, URZ, URZ, URZ ;  /* 0x0000003f3f3ff290 */ /* 0x000ff4000fffe03f */
[----:B------:R-:W-:Y:S01]  /*379a0*/  STL.64 [R1+0x1e0], R4 ;  /* 0x0001e00401007387 */ /* 0x000fe20000100a00 */
[----:B------:R0:W-:Y:S03]  /*379b0*/  STL.64 [R1+0x1e8], R6 ;  /* 0x0001e80601007387 */ /* 0x0001e60000100a00 */
[----:B0-----:R-:W4:Y:S02]  /*379c0*/  LDL.LU.64 R6, [R1+0x1558] ;  /* 0x0015580001067983 */ /* 0x001f240000300a00 */
        /* <DEDUP_REMOVED lines=8> */
[----:B------:R-:W4:Y:S02]  /*37a50*/  LDL.LU.64 R6, [R1+0x1548] ;  /* 0x0015480001067983 */ /* 0x000f240000300a00 */
[----:B------:R-:W4:Y:S02]  /*37a60*/  LDL.LU.64 R4, [R1+0x1540] ;  /* 0x0015400001047983 */ /* 0x000f240000300a00 */
[----:B----4-:R-:W-:Y:S01]  /*37a70*/  HMMA.16816.F32.BF16 R12, R12, R26, R4 ;  /* 0x0000001a0c0c723c */ /* 0x010fe20000041804 */
[----:B------:R-:W4:Y:S01]  /*37a80*/  LDL.LU.64 R6, [R1+0x1538] ;  /* 0x0015380001067983 */ /* 0x000f220000300a00 */
[----:B------:R-:W4:Y:S11]  /*37a90*/  LDL.LU.64 R4, [R1+0x1530] ;  /* 0x0015300001047983 */ /* 0x000f360000300a00 */
[----:B------:R-:W-:Y:S10]  /*37aa0*/  @!UPT UIADD3 URZ, URZ, URZ, URZ ;  /* 0x0000003f3f3ff290 */ /* 0x000ff4000fffe03f */
[----:B------:R0:W-:Y:S01]  /*37ab0*/  STL.64 [R1+0x1c0], R12 ;  /* 0x0001c00c01007387 */ /* 0x0001e20000100a00 */
[----:B------:R1:W-:Y:S03]  /*37ac0*/  STL.64 [R1+0x1c8], R14 ;  /* 0x0001c80e01007387 */ /* 0x0003e60000100a00 */
[----:B0-----:R-:W4:Y:S01]  /*37ad0*/  LDL.LU R12, [R1+0x150] ;  /* 0x00015000010c7983 */ /* 0x001f220000300800 */
[----:B------:R-:W4:Y:S02]  /*37ae0*/  LDL.LU R13, [R1+0x154] ;  /* 0x00015400010d7983 */ /* 0x000f240000300800 */
[----:B-1----:R-:W4:Y:S02]  /*37af0*/  LDL.LU R14, [R1+0x158] ;  /* 0x00015800010e7983 */ /* 0x002f240000300800 */
[----:B------:R-:W4:Y:S01]  /*37b00*/  LDL.LU R15, [R1+0x15c] ;  /* 0x00015c00010f7983 */ /* 0x000f220000300800 */
[----:B------:R-:W-:Y:S01]  /*37b10*/  STL.64 [R1+0x14d0], R26 ;  /* 0x0014d01a01007387 */ /* 0x000fe20000100a00 */
[----:B------:R0:W-:Y:S03]  /*37b20*/  STL.64 [R1+0x1518], R24 ;  /* 0x0015181801007387 */ /* 0x0001e60000100a00 */
[----:B0-----:R-:W2:Y:S01]  /*37b30*/  LDL.LU R24, [R1+0x120] ;  /* 0x0001200001187983 */ /* 0x001ea20000300800 */
[----:B------:R-:W2:Y:S02]  /*37b40*/  LDL.LU R25, [R1+0x124] ;  /* 0x0001240001197983 */ /* 0x000ea40000300800 */
[----:B------:R-:W2:Y:S02]  /*37b50*/  LDL.LU R26, [R1+0x128] ;  /* 0x00012800011a7983 */ /* 0x000ea40000300800 */
[----:B------:R-:W2:Y:S01]  /*37b60*/  LDL.LU R27, [R1+0x12c] ;  /* 0x00012c00011b7983 */ /* 0x000ea20000300800 */
[----:B----4-:R-:W-:Y:S11]  /*37b70*/  HMMA.16816.F32.BF16 R12, R4, R18, R12 ;  /* 0x00000012040c723c */ /* 0x010ff6000004180c */
[----:B------:R-:W-:Y:S11]  /*37b80*/  @!UPT UIADD3 URZ, URZ, URZ, URZ ;  /* 0x0000003f3f3ff290 */ /* 0x000ff6000fffe03f */
[----:B------:R-:W-:Y:S01]  /*37b90*/  @!UPT UIADD3 URZ, URZ, URZ, URZ ;  /* 0x0000003f3f3ff290 */ /* 0x000fe2000fffe03f */
[----:B------:R-:W-:Y:S01]  /*37ba0*/  STL.64 [R1+0x340], R12 ;  /* 0x0003400c01007387 */ /* 0x000fe20000100a00 */
[----:B------:R0:W-:Y:S02]  /*37bb0*/  STL.64 [R1+0x348], R14 ;  /* 0x0003480e01007387 */ /* 0x0001e40000100a00 */
[----:B------:R-:W-:Y:S02]  /*37bc0*/  IMAD.MOV.U32 R16, RZ, RZ, R14 ;  /* 0x000000ffff107224 */ /* 0x000fe400078e000e */
[----:B------:R-:W-:Y:S01]  /*37bd0*/  STL [R1+0x12fc], R12 ;  /* 0x0012fc0c01007387 */ /* 0x000fe20000100800 */
[----:B0-----:R-:W2:Y:S02]  /*37be0*/  LDL.LU.64 R14, [R1+0x58] ;  /* 0x00005800010e7983 */ /* 0x001ea40000300a00 */
[----:B------:R-:W-:Y:S02]  /*37bf0*/  STL [R1+0x12f8], R16 ;  /* 0x0012f81001007387 */ /* 0x000fe40000100800 */
[----:B------:R-:W-:-:S02]  /*37c00*/  IMAD.MOV.U32 R29, RZ, RZ, R18 ;  /* 0x000000ffff1d7224 */ /* 0x000fc400078e0012 */
[----:B------:R-:W-:Y:S01]  /*37c10*/  IMAD.MOV.U32 R28, RZ, RZ, R19 ;  /* 0x000000ffff1c7224 */ /* 0x000fe200078e0013 */
[C---:B--2---:R-:W-:Y:S11]  /*37c20*/  HMMA.16816.F32.BF16 R20, R4.reuse, R14, R20 ;  /* 0x0000000e0414723c */ /* 0x044ff60000041814 */
[----:B------:R-:W-:Y:S11]  /*37c30*/  @!UPT UIADD3 URZ, URZ, URZ, URZ ;  /* 0x0000003f3f3ff290 */ /* 0x000ff6000fffe03f */
[----:B------:R-:W-:Y:S01]  /*37c40*/  @!UPT UIADD3 URZ, URZ, URZ, URZ ;  /* 0x0000003f3f3ff290 */ /* 0x000fe2000fffe03f */
[----:B------:R-:W-:Y:S01]  /*37c50*/  STL.64 [R1+0x310], R20 ;  /* 0x0003101401007387 */ /* 0x000fe20000100a00 */
[----:B------:R-:W-:Y:S02]  /*37c60*/  IMAD.MOV.U32 R13, RZ, RZ, R20 ;  /* 0x000000ffff0d7224 */ /* 0x000fe400078e0014 */
[----:B------:R-:W-:Y:S02]  /*37c70*/  IMAD.MOV.U32 R17, RZ, RZ, R22 ;  /* 0x000000ffff117224 */ /* 0x000fe400078e0016 */
[----:B------:R0:W-:Y:S02]  /*37c80*/  STL.64 [R1+0x318], R22 ;  /* 0x0003181601007387 */ /* 0x0001e40000100a00 */
[----:B0-----:R-:W2:Y:S01]  /*37c90*/  LDL.LU.64 R22, [R1+0x1528] ;  /* 0x0015280001167983 */ /* 0x001ea20000300a00 */
[----:B------:R-:W2:Y:S02]  /*37ca0*/  LDL.LU.64 R20, [R1+0x1520] ;  /* 0x0015200001147983 */ /* 0x000ea40000300a00 */
[----:B------:R-:W4:Y:S02]  /*37cb0*/  LDL.LU R3, [R1+0x4c0] ;  /* 0x0004c00001037983 */ /* 0x000f240000300800 */
[----:B------:R-:W-:Y:S01]  /*37cc0*/  STL [R1+0x1304], R13 ;  /* 0x0013040d01007387 */ /* 0x000fe20000100800 */
[----:B------:R-:W-:Y:S01]  /*37cd0*/  STL [R1+0x1300], R17 ;  /* 0x0013001101007387 */ /* 0x000fe20000100800 */
[----:B------:R-:W2:Y:S02]  /*37ce0*/  LDL.LU.64 R18, [R1+0x48] ;  /* 0x0000480001127983 */ /* 0x000ea40000300a00 */
[----:B------:R-:W-:Y:S01]  /*37cf0*/  IMAD.MOV.U32 R0, RZ, RZ, R14 ;  /* 0x000000ffff007224 */ /* 0x000fe200078e000e */
[C---:B--2---:R-:W-:Y:S01]  /*37d00*/  HMMA.16816.F32.BF16 R20, R4.reuse, R18, R20 ;  /* 0x000000120414723c */ /* 0x044fe20000041814 */
[----:B------:R-:W-:Y:S11]  /*37d10*/  IMAD.MOV.U32 R2, RZ, RZ, R18 ;  /* 0x000000ffff027224 */ /* 0x000ff600078e0012 */
[----:B------:R-:W-:Y:S11]  /*37d20*/  @!UPT UIADD3 URZ, URZ, URZ, URZ ;  /* 0x0000003f3f3ff290 */ /* 0x000ff6000fffe03f */
[----:B------:R0:W-:Y:S01]  /*37d30*/  STL.64 [R1+0x300], R20 ;  /* 0x0003001401007387 */ /* 0x0001e20000100a00 */
[----:B------:R1:W-:Y:S02]  /*37d40*/  STL.64 [R1+0x308], R22 ;  /* 0x0003081601007387 */ /* 0x0003e40000100a00 */
[----:B------:R-:W-:Y:S02]  /*37d50*/  IMAD.MOV.U32 R14, RZ, RZ, R20 ;  /* 0x000000ffff0e7224 */ /* 0x000fe400078e0014 */
[----:B------:R-:W-:Y:S01]  /*37d60*/  IMAD.MOV.U32 R18, RZ, RZ, R22 ;  /* 0x000000ffff127224 */ /* 0x000fe200078e0016 */
[----:B0-----:R-:W2:Y:S01]  /*37d70*/  LDL.LU R20, [R1+0x80] ;  /* 0x0000800001147983 */ /* 0x001ea20000300800 */
[----:B------:R-:W2:Y:S02]  /*37d80*/  LDL.LU R21, [R1+0x84] ;  /* 0x0000840001157983 */ /* 0x000ea40000300800 */
[----:B-1----:R-:W2:Y:S02]  /*37d90*/  LDL.LU R22, [R1+0x88] ;  /* 0x0000880001167983 */ /* 0x002ea40000300800 */
[----:B------:R-:W2:Y:S02]  /*37da0*/  LDL.LU R23, [R1+0x8c] ;  /* 0x00008c0001177983 */ /* 0x000ea40000300800 */
[----:B------:R-:W-:Y:S01]  /*37db0*/  IMAD.MOV.U32 R13, RZ, RZ, R19 ;  /* 0x000000ffff0d7224 */ /* 0x000fe200078e0013 */
[----:B--2---:R-:W-:Y:S01]  /*37dc0*/  STL.64 [R1+0x1458], R22 ;  /* 0x0014581601007387 */ /* 0x004fe20000100a00 */
[----:B------:R-:W-:Y:S02]  /*37dd0*/  STL.64 [R1+0x1450], R20 ;  /* 0x0014501401007387 */ /* 0x000fe40000100a00 */
[----:B------:R-:W-:Y:S02]  /*37de0*/  STL [R1+0x130c], R14 ;  /* 0x00130c0e01007387 */ /* 0x000fe40000100800 */
[----:B------:R0:W-:Y:S02]  /*37df0*/  STL [R1+0x1308], R18 ;  /* 0x0013081201007387 */ /* 0x0001e40000100800 */
[----:B0-----:R-:W2:Y:S01]  /*37e00*/  LDL.LU.64 R18, [R1+0x38] ;  /* 0x0000380001127983 */ /* 0x001ea20000300a00 */
[----:B------:R-:W-:Y:S01]  /*37e10*/  IMAD.MOV.U32 R12, RZ, RZ, R15 ;  /* 0x000000ffff0c7224 */ /* 0x000fe200078e000f */
[----:B--2---:R-:W-:Y:S11]  /*37e20*/  HMMA.16816.F32.BF16 R24, R4, R18, R24 ;  /* 0x000000120418723c */ /* 0x004ff60000041818 */
[----:B------:R-:W-:Y:S11]  /*37e30*/  @!UPT UIADD3 URZ, URZ, URZ, URZ ;  /* 0x0000003f3f3ff290 */ /* 0x000ff6000fffe03f */
[----:B------:R-:W-:Y:S01]  /*37e40*/  @!UPT UIADD3 URZ, URZ, URZ, URZ ;  /* 0x0000003f3f3ff290 */ /* 0x000fe2000fffe03f */
[----:B------:R0:W-:Y:S01]  /*37e50*/  STL.64 [R1+0x2f0], R24 ;  /* 0x0002f01801007387 */ /* 0x0001e20000100a00 */
[----:B------:R-:W-:Y:S02]  /*37e60*/  STL.64 [R1+0x2f8], R26 ;  /* 0x0002f81a01007387 */ /* 0x000fe40000100a00 */
[----:B------:R-:W-:Y:S02]  /*37e70*/  IMAD.MOV.U32 R15, RZ, RZ, R24 ;  /* 0x000000ffff0f7224 */ /* 0x000fe400078e0018 */
[----:B0-----:R-:W2:Y:S01]  /*37e80*/  LDL.LU.64 R24, [R1+0x1518] ;  /* 0x0015180001187983 */ /* 0x001ea20000300a00 */
[----:B------:R-:W-:Y:S02]  /*37e90*/  IMAD.MOV.U32 R23, RZ, RZ, R8 ;  /* 0x000000ffff177224 */ /* 0x000fe400078e0008 */
[----:B------:R0:W-:Y:S02]  /*37ea0*/  STL [R1+0x1314], R15 ;  /* 0x0013140f01007387 */ /* 0x0001e40000100800 */
[----:B------:R-:W-:-:S02]  /*37eb0*/  IMAD.MOV.U32 R8, RZ, RZ, R19 ;  /* 0x000000ffff087224 */ /* 0x000fc400078e0013 */
[----:B------:R-:W-:Y:S02]  /*37ec0*/  IMAD.MOV.U32 R19, RZ, RZ, R26 ;  /* 0x000000ffff137224 */ /* 0x000fe400078e001a */
[----:B---3--:R-:W-:Y:S02]  /*37ed0*/  IMAD.MOV.U32 R16, RZ, RZ, R10 ;  /* 0x000000ffff107224 */ /* 0x008fe400078e000a */
[----:B------:R-:W-:Y:S02]  /*37ee0*/  IMAD.MOV.U32 R22, RZ, RZ, R9 ;  /* 0x000000ffff167224 */ /* 0x000fe400078e0009 */
[----:B------:R-:W-:Y:S02]  /*37ef0*/  IMAD.MOV.U32 R17, RZ, RZ, R11 ;  /* 0x000000ffff117224 */ /* 0x000fe400078e000b */
[----:B------:R-:W-:Y:S02]  /*37f00*/  IMAD.MOV.U32 R9, RZ, RZ, R18 ;  /* 0x000000ffff097224 */ /* 0x000fe400078e0012 */
[----:B--2---:R-:W-:-:S02]  /*37f10*/  IMAD.MOV.U32 R14, RZ, RZ, R25 ;  /* 0x000000ffff0e7224 */ /* 0x004fc400078e0019 */
[----:B0-----:R-:W-:-:S05]  /*37f20*/  IMAD.MOV.U32 R15, RZ, RZ, R24 ;  /* 0x000000ffff0f7224 */ /* 0x001fca00078e0018 */
[----:B------:R-:W-:Y:S01]  /*37f30*/  STL.64 [R1+0x14d8], R14 ;  /* 0x0014d80e01007387 */ /* 0x000fe20000100a00 */
[----:B------:R0:W-:Y:S02]  /*37f40*/  STL [R1+0x1310], R19 ;  /* 0x0013101301007387 */ /* 0x0001e40000100800 */
[----:B------:R-:W2:Y:S02]  /*37f50*/  LDL.LU R10, [R1+0x1514] ;  /* 0x00151400010a7983 */ /* 0x000ea40000300800 */
[----:B------:R-:W3:Y:S01]  /*37f60*/  LDL.LU R11, [R1+0x1510] ;  /* 0x00151000010b7983 */ /* 0x000ee20000300800 */
[----:B------:R-:W2:Y:S04]  /*37f70*/  LDL.LU R18, [R1+0x78] ;  /* 0x0000780001127983 */ /* 0x000ea80000300800 */
[----:B0-----:R-:W2:Y:S04]  /*37f80*/  LDL.LU R19, [R1+0x7c] ;  /* 0x00007c0001137983 */ /* 0x001ea80000300800 */
[----:B--2---:R-:W-:Y:S01]  /*37f90*/  STL.64 [R1+0x1468], R18 ;  /* 0x0014681201007387 */ /* 0x004fe20000100a00 */
[----:B------:R0:W-:Y:S03]  /*37fa0*/  STL.64 [R1+0x1460], R16 ;  /* 0x0014601001007387 */ /* 0x0001e60000100a00 */
[----:B0-----:R-:W2:Y:S01]  /*37fb0*/  LDL.LU R16, [R1+0x90] ;  /* 0x0000900001107983 */ /* 0x001ea20000300800 */
[----:B------:R-:W2:Y:S02]  /*37fc0*/  LDL.LU R17, [R1+0x94] ;  /* 0x0000940001117983 */ /* 0x000ea40000300800 */
[----:B---3--:R-:W-:-:S02]  /*37fd0*/  IMAD.MOV.U32 R18, RZ, RZ, R11 ;  /* 0x000000ffff127224 */ /* 0x008fc400078e000b */
[----:B------:R-:W-:-:S05]  /*37fe0*/  IMAD.MOV.U32 R19, RZ, RZ, R10 ;  /* 0x000000ffff137224 */ /* 0x000fca00078e000a */
[----:B------:R0:W-:Y:S02]  /*37ff0*/  STL.64 [R1+0x1478], R18 ;  /* 0x0014781201007387 */ /* 0x0001e40000100a00 */
[----:B0-----:R-:W-:Y:S02]  /*38000*/  IMAD.MOV.U32 R19, RZ, RZ, R8 ;  /* 0x000000ffff137224 */ /* 0x001fe400078e0008 */
[----:B------:R-:W-:Y:S01]  /*38010*/  IMAD.MOV.U32 R18, RZ, RZ, R9 ;  /* 0x000000ffff127224 */ /* 0x000fe200078e0009 */
[----:B--2---:R-:W-:Y:S01]  /*38020*/  STL.64 [R1+0x1470], R16 ;  /* 0x0014701001007387 */ /* 0x004fe20000100a00 */
[----:B------:R-:W2:Y:S02]  /*38030*/  LDL.LU R8, [R1+0xe0] ;  /* 0x0000e00001087983 */ /* 0x000ea40000300800 */
[----:B------:R-:W2:Y:S02]  /*38040*/  LDL.LU R9, [R1+0xe4] ;  /* 0x0000e40001097983 */ /* 0x000ea40000300800 */
[----:B------:R-:W3:Y:S01]  /*38050*/  LDL.LU R10, [R1+0xe8] ;  /* 0x0000e800010a7983 */ /* 0x000ee20000300800 */
[----:B------:R-:W3:Y:S04]  /*38060*/  LDL.LU R11, [R1+0xec] ;  /* 0x0000ec00010b7983 */ /* 0x000ee80000300800 */
        /* <DEDUP_REMOVED lines=12> */
[----:B------:R-:W3:Y:S01]  /*38130*/  LDL.LU.64 R14, [R1+0x18] ;  /* 0x00001800010e7983 */ /* 0x000ee20000300a00 */
[----:B------:R-:W3:Y:S02]  /*38140*/  LDL.LU R24, [R1+0xf0] ;  /* 0x0000f00001187983 */ /* 0x000ee40000300800 */
[----:B------:R-:W3:Y:S02]  /*38150*/  LDL.LU R25, [R1+0xf4] ;  /* 0x0000f40001197983 */ /* 0x000ee40000300800 */
[----:B------:R-:W3:Y:S01]  /*38160*/  LDL.LU R26, [R1+0xf8] ;  /* 0x0000f800011a7983 */ /* 0x000ee20000300800 */
[----:B------:R-:W3:Y:S01]  /*38170*/  LDL.LU R27, [R1+0xfc] ;  /* 0x0000fc00011b7983 */ /* 0x000ee20000300800 */
[----:B------:R0:W-:Y:S02]  /*38180*/  STL.64 [R1+0x1480], R18 ;  /* 0x0014801201007387 */ /* 0x0001e40000100a00 */
[----:B0-----:R-:W-:-:S02]  /*38190*/  IMAD.MOV.U32 R18, RZ, RZ, R2 ;  /* 0x000000ffff127224 */ /* 0x001fc400078e0002 */
[----:B------:R-:W-:Y:S01]  /*381a0*/  IMAD.MOV.U32 R19, RZ, RZ, R13 ;  /* 0x000000ffff137224 */ /* 0x000fe200078e000d */
[----:B------:R-:W3:Y:S04]  /*381b0*/  LDL.LU R2, [R1+0x150c] ;  /* 0x00150c0001027983 */ /* 0x000ee80000300800 */
[----:B------:R0:W-:Y:S02]  /*381c0*/  STL.64 [R1+0x1490], R18 ;  /* 0x0014901201007387 */ /* 0x0001e40000100a00 */
[----:B0-----:R-:W-:Y:S02]  /*381d0*/  IMAD.MOV.U32 R18, RZ, RZ, R0 ;  /* 0x000000ffff127224 */ /* 0x001fe400078e0000 */
[----:B------:R-:W-:Y:S01]  /*381e0*/  IMAD.MOV.U32 R19, RZ, RZ, R12 ;  /* 0x000000ffff137224 */ /* 0x000fe200078e000c */
[----:B------:R-:W3:Y:S04]  /*381f0*/  LDL.LU R0, [R1+0x1508] ;  /* 0x0015080001007983 */ /* 0x000ee80000300800 */
        /* <DEDUP_REMOVED lines=9> */
[----:B------:R-:W2:Y:S01]  /*38290*/  LDL.LU R20, [R1+0xb0] ;  /* 0x0000b00001147983 */ /* 0x000ea20000300800 */
[----:B------:R-:W2:Y:S01]  /*382a0*/  LDL.LU R21, [R1+0xb4] ;  /* 0x0000b40001157983 */ /* 0x000ea20000300800 */
[----:B---3--:R-:W-:-:S02]  /*382b0*/  IMAD.MOV.U32 R22, RZ, RZ, R0 ;  /* 0x000000ffff167224 */ /* 0x008fc400078e0000 */
[----:B------:R-:W-:Y:S01]  /*382c0*/  IMAD.MOV.U32 R23, RZ, RZ, R2 ;  /* 0x000000ffff177224 */ /* 0x000fe200078e0002 */
[----:B------:R-:W3:Y:S01]  /*382d0*/  LDL.LU R0, [R1+0x14f4] ;  /* 0x0014f40001007983 */ /* 0x000ee20000300800 */
[----:B------:R-:W3:Y:S03]  /*382e0*/  LDL.LU R2, [R1+0x14f0] ;  /* 0x0014f00001027983 */ /* 0x000ee60000300800 */
[----:B------:R-:W-:Y:S04]  /*382f0*/  STL.64 [R1+0x14a0], R22 ;  /* 0x0014a01601007387 */ /* 0x000fe80000100a00 */
[----:B--2---:R0:W-:Y:S04]  /*38300*/  STL.64 [R1+0x1498], R20 ;  /* 0x0014981401007387 */ /* 0x0041e80000100a00 */
[----:B0-----:R-:W2:Y:S01]  /*38310*/  LDL.LU R20, [R1+0xc0] ;  /* 0x0000c00001147983 */ /* 0x001ea20000300800 */
[----:B------:R-:W2:Y:S02]  /*38320*/  LDL.LU R21, [R1+0xc4] ;  /* 0x0000c40001157983 */ /* 0x000ea40000300800 */
[----:B------:R-:W2:Y:S02]  /*38330*/  LDL.LU R22, [R1+0xc8] ;  /* 0x0000c80001167983 */ /* 0x000ea40000300800 */
[----:B------:R-:W2:Y:S01]  /*38340*/  LDL.LU R23, [R1+0xcc] ;  /* 0x0000cc0001177983 */ /* 0x000ea20000300800 */
[C---:B------:R-:W-:Y:S01]  /*38350*/  HMMA.16816.F32.BF16 R8, R4.reuse, R14, R8 ;  /* 0x0000000e0408723c */ /* 0x040fe20000041808 */
[----:B--2---:R-:W-:Y:S01]  /*38360*/  STL.64 [R1+0x14b8], R22 ;  /* 0x0014b81601007387 */ /* 0x004fe20000100a00 */
[----:B------:R0:W-:Y:S03]  /*38370*/  STL.64 [R1+0x14b0], R20 ;  /* 0x0014b01401007387 */ /* 0x0001e60000100a00 */
[----:B0-----:R-:W2:Y:S01]  /*38380*/  LDL.LU R20, [R1+0xd0] ;  /* 0x0000d00001147983 */ /* 0x001ea20000300800 */
[----:B------:R-:W2:Y:S11]  /*38390*/  LDL.LU R21, [R1+0xd4] ;  /* 0x0000d40001157983 */ /* 0x000eb60000300800 */
[----:B------:R-:W-:Y:S06]  /*383a0*/  @!UPT UIADD3 URZ, URZ, URZ, URZ ;  /* 0x0000003f3f3ff290 */ /* 0x000fec000fffe03f */
[----:B------:R-:W-:Y:S02]  /*383b0*/  STL.64 [R1+0x240], R8 ;  /* 0x0002400801007387 */ /* 0x000fe40000100a00 */
[----:B------:R0:W-:Y:S02]  /*383c0*/  STL.64 [R1+0x248], R10 ;  /* 0x0002480a01007387 */ /* 0x0001e40000100a00 */
[----:B---3--:R-:W-:Y:S02]  /*383d0*/  IMAD.MOV.U32 R22, RZ, RZ, R2 ;  /* 0x000000ffff167224 */ /* 0x008fe400078e0002 */
[----:B------:R-:W-:Y:S02]  /*383e0*/  IMAD.MOV.U32 R23, RZ, RZ, R0 ;  /* 0x000000ffff177224 */ /* 0x000fe400078e0000 */
[----:B------:R-:W-:Y:S02]  /*383f0*/  IMAD.MOV.U32 R2, RZ, RZ, R14 ;  /* 0x000000ffff027224 */ /* 0x000fe400078e000e */
[----:B------:R-:W-:Y:S01]  /*38400*/  IMAD.MOV.U32 R0, RZ, RZ, R15 ;  /* 0x000000ffff007224 */ /* 0x000fe200078e000f */
[----:B0-----:R-:W3:Y:S01]  /*38410*/  LDL.LU.64 R10, [R1+0x14e8] ;  /* 0x0014e800010a7983 */ /* 0x001ee20000300a00 */
[----:B------:R-:W3:Y:S02]  /*38420*/  LDL.LU.64 R8, [R1+0x14e0] ;  /* 0x0014e00001087983 */ /* 0x000ee40000300a00 */
[----:B------:R-:W2:Y:S02]  /*38430*/  LDL.LU.64 R14, [R1+0x14d8] ;  /* 0x0014d800010e7983 */ /* 0x000ea40000300a00 */
[C---:B--2---:R-:W-:Y:S11]  /*38440*/  HMMA.16816.F32.BF16 R24, R4.reuse, R14, R24 ;  /* 0x0000000e0418723c */ /* 0x044ff60000041818 */
[----:B------:R-:W-:Y:S11]  /*38450*/  @!UPT UIADD3 URZ, URZ, URZ, URZ ;  /* 0x0000003f3f3ff290 */ /* 0x000ff6000fffe03f */
[----:B------:R-:W-:Y:S01]  /*38460*/  @!UPT UIADD3 URZ, URZ, URZ, URZ ;  /* 0x0000003f3f3ff290 */ /* 0x000fe2000fffe03f */
[----:B------:R-:W-:Y:S01]  /*38470*/  STL.64 [R1+0x230], R24 ;  /* 0x0002301801007387 */ /* 0x000fe20000100a00 */
[----:B------:R0:W-:Y:S03]  /*38480*/  STL.64 [R1+0x238], R26 ;  /* 0x0002381a01007387 */ /* 0x0001e60000100a00 */
[----:B0-----:R-:W3:Y:S01]  /*38490*/  LDL.LU.64 R26, [R1+0x14d0] ;  /* 0x0014d000011a7983 */ /* 0x001ee20000300a00 */
[----:B------:R-:W-:Y:S02]  /*384a0*/  IMAD.MOV.U32 R18, RZ, RZ, R29 ;  /* 0x000000ffff127224 */ /* 0x000fe400078e001d */
[----:B------:R-:W-:Y:S01]  /*384b0*/  IMAD.MOV.U32 R19, RZ, RZ, R28 ;  /* 0x000000ffff137224 */ /* 0x000fe200078e001c */
[----:B---3--:R-:W-:Y:S01]  /*384c0*/  HMMA.16816.F32.BF16 R4, R4, R26, R8 ;  /* 0x0000001a0404723c */ /* 0x008fe20000041808 */
        /* <DEDUP_REMOVED lines=14> */
[----:B------:R0:W-:Y:S02]  /*385b0*/  STL.64 [R1+0x2e8], R18 ;  /* 0x0002e81201007387 */ /* 0x0001e40000100a00 */
        /* <DEDUP_REMOVED lines=13> */
[----:B------:R-:W2:Y:S11]  /*38690*/  LDL.LU.64 R22, [R1+0x1488] ;  /* 0x0014880001167983 */ /* 0x000eb60000300a00 */
[----:B------:R-:W-:Y:S11]  /*386a0*/  @!UPT UIADD3 URZ, URZ, URZ, URZ ;  /* 0x0000003f3f3ff290 */ /* 0x000ff6000fffe03f */
[----:B------:R-:W-:Y:S01]  /*386b0*/  STL.64 [R1+0x260], R16 ;  /* 0x0002601001007387 */ /* 0x000fe20000100a00 */
[----:B------:R0:W-:Y:S03]  /*386c0*/  STL.64 [R1+0x268], R18 ;  /* 0x0002681201007387 */ /* 0x0001e60000100a00 */
[----:B0-----:R-:W3:Y:S02]  /*386d0*/  LDL.LU.64 R18, [R1+0x1480] ;  /* 0x0014800001127983 */ /* 0x001ee40000300a00 */
[C---:B---3--:R-:W-:Y:S11]  /*386e0*/  HMMA.16816.F32.BF16 R16, R8.reuse, R18, R4 ;  /* 0x000000120810723c */ /* 0x048ff60000041804 */
[----:B------:R-:W-:Y:S11]  /*386f0*/  @!UPT UIADD3 URZ, URZ, URZ, URZ ;  /* 0x0000003f3f3ff290 */ /* 0x000ff6000fffe03f */
[----:B------:R-:W-:Y:S01]  /*38700*/  @!UPT UIADD3 URZ, URZ, URZ, URZ ;  /* 0x0000003f3f3ff290 */ /* 0x000fe2000fffe03f */
[----:B------:R-:W-:Y:S01]  /*38710*/  STL.64 [R1+0x290], R16 ;  /* 0x0002901001007387 */ /* 0x000fe20000100a00 */
[----:B------:R-:W-:Y:S02]  /*38720*/  IMAD.MOV.U32 R5, RZ, RZ, R18 ;  /* 0x000000ffff057224 */ /* 0x000fe400078e0012 */
[----:B------:R0:W-:Y:S02]  /*38730*/  STL.64 [R1+0x298], R18 ;  /* 0x0002981201007387 */ /* 0x0001e40000100a00 */
[----:B------:R-:W-:Y:S02]  /*38740*/  IMAD.MOV.U32 R4, RZ, RZ, R19 ;  /* 0x000000ffff047224 */ /* 0x000fe400078e0013 */
[----:B0-----:R-:W2:Y:S01]  /*38750*/  LDL.LU.64 R18, [R1+0x1478] ;  /* 0x0014780001127983 */ /* 0x001ea20000300a00 */
[----:B------:R-:W2:Y:S02]  /*38760*/  LDL.LU.64 R16, [R1+0x1470] ;  /* 0x0014700001107983 */ /* 0x000ea40000300a00 */
[----:B------:R-:W-:Y:S02]  /*38770*/  STL [R1+0x1324], R4 ;  /* 0x0013240401007387 */ /* 0x000fe40000100800 */
[----:B------:R-:W-:Y:S01]  /*38780*/  STL [R1+0x1320], R5 ;  /* 0x0013200501007387 */ /* 0x000fe20000100800 */
[----:B--2---:R-:W-:Y:S01]  /*38790*/  HMMA.16816.F32.BF16 R20, R8, R22, R16 ;  /* 0x000000160814723c */ /* 0x004fe20000041810 */
[----:B------:R-:W2:Y:S01]  /*387a0*/  LDL.LU.64 R18, [R1+0x1468] ;  /* 0x0014680001127983 */ /* 0x000ea20000300a00 */
[----:B------:R-:W2:Y:S11]  /*387b0*/  LDL.LU.64 R16, [R1+0x1460] ;  /* 0x0014600001107983 */ /* 0x000eb60000300a00 */
[----:B------:R-:W-:Y:S10]  /*387c0*/  @!UPT UIADD3 URZ, URZ, URZ, URZ ;  /* 0x0000003f3f3ff290 */ /* 0x000ff4000fffe03f */
[----:B------:R-:W-:Y:S01]  /*387d0*/  STL.64 [R1+0x2a0], R20 ;  /* 0x0002a01401007387 */ /* 0x000fe20000100a00 */
[----:B------:R0:W-:Y:S03]  /*387e0*/  STL.64 [R1+0x2a8], R22 ;  /* 0x0002a81601007387 */ /* 0x0001e60000100a00 */
[----:B0-----:R-:W3:Y:S01]  /*387f0*/  LDL.LU.64 R22, [R1+0x1458] ;  /* 0x0014580001167983 */ /* 0x001ee20000300a00 */
[----:B------:R-:W3:Y:S02]  /*38800*/  LDL.LU.64 R20, [R1+0x1450] ;  /* 0x0014500001147983 */ /* 0x000ee40000300a00 */
[----:B------:R-:W-:Y:S02]  /*38810*/  IMAD.MOV.U32 R6, RZ, RZ, R2 ;  /* 0x000000ffff067224 */ /* 0x000fe400078e0002 */
[----:B------:R-:W-:-:S07]  /*38820*/  IMAD.MOV.U32 R7, RZ, RZ, R0 ;  /* 0x000000ffff077224 */ /* 0x000fce00078e0000 */
[C---:B---3--:R-:W-:Y:S01]  /*38830*/  HMMA.16816.F32.BF16 R4, R8.reuse, R6, R20 ;  /* 0x000000060804723c */ /* 0x048fe20000041814 */
[----:B------:R-:W3:Y:S01]  /*38840*/  LDL.LU.64 R22, [R1+0x1448] ;  /* 0x0014480001167983 */ /* 0x000ee20000300a00 */
[----:B------:R-:W3:Y:S11]  /*38850*/  LDL.LU.64 R20, [R1+0x1440] ;  /* 0x0014400001147983 */ /* 0x000ef60000300a00 */
[----:B------:R-:W-:Y:S10]  /*38860*/  @!UPT UIADD3 URZ, URZ, URZ, URZ ;  /* 0x0000003f3f3ff290 */ /* 0x000ff4000fffe03f */
[----:B------:R-:W-:Y:S01]  /*38870*/  STL.64 [R1+0x2b0], R4 ;  /* 0x0002b00401007387 */ /* 0x000fe20000100a00 */
[----:B------:R2:W-:Y:S02]  /*38880*/  STL.64 [R1+0x2b8], R6 ;  /* 0x0002b80601007387 */ /* 0x0005e40000100a00 */
[C---:B--2---:R-:W-:Y:S01]  /*38890*/  HMMA.16816.F32.BF16 R4, R8.reuse, R14, R16 ;  /* 0x0000000e0804723c */ /* 0x044fe20000041810 */
[----:B----4-:R-:W-:Y:S01]  /*388a0*/  IADD3 R3, R3, 0x1, RZ ;  /* 0x0000000103037810 */ /* 0x010fe20007ffe0ff */
[----:B------:R-:W-:Y:S11]  /*388b0*/  IMAD.MOV.U32 R2, RZ, RZ, c[0x0][0x180] ;  /* 0x00006000ff027624 */ /* 0x000ff600078e00ff */
[----:B------:R-:W-:Y:S10]  /*388c0*/  @!UPT UIADD3 URZ, URZ, URZ, URZ ;  /* 0x0000003f3f3ff290 */ /* 0x000ff4000fffe03f */
[----:B------:R-:W-:Y:S01]  /*388d0*/  STL.64 [R1+0x280], R4 ;  /* 0x0002800401007387 */ /* 0x000fe20000100a00 */
[----:B------:R-:W-:Y:S01]  /*388e0*/  STL.64 [R1+0x288], R6 ;  /* 0x0002880601007387 */ /* 0x000fe20000100a00 */
[----:B------:R-:W-:Y:S01]  /*388f0*/  IADD3 R2, R2, 0x7f, RZ ;  /* 0x0000007f02027810 */ /* 0x000fe20007ffe0ff */
[----:B---3--:R-:W-:Y:S11]  /*38900*/  HMMA.16816.F32.BF16 R12, R8, R26, R20 ;  /* 0x0000001a080c723c */ /* 0x008ff60000041814 */
[----:B------:R-:W-:Y:S11]  /*38910*/  @!UPT UIADD3 URZ, URZ, URZ, URZ ;  /* 0x0000003f3f3ff290 */ /* 0x000ff6000fffe03f */
[----:B------:R-:W-:Y:S01]  /*38920*/  @!UPT UIADD3 URZ, URZ, URZ, URZ ;  /* 0x0000003f3f3ff290 */ /* 0x000fe2000fffe03f */
[----:B------:R0:W-:Y:S01]  /*38930*/  STL.64 [R1+0x1b0], R12 ;  /* 0x0001b00c01007387 */ /* 0x0001e20000100a00 */
[----:B------:R1:W-:Y:S02]  /*38940*/  STL.64 [R1+0x1b8], R14 ;  /* 0x0001b80e01007387 */ /* 0x0003e40000100a00 */
[----:B------:R-:W-:Y:S02]  /*38950*/  STL [R1+0x4c0], R3 ;  /* 0x0004c00301007387 */ /* 0x000fe40000100800 */
[----:B------:R-:W2:Y:S01]  /*38960*/  LDL.LU R8, [R1+0x464] ;  /* 0x0004640001087983 */ /* 0x000ea20000300800 */
[----:B------:R-:W3:Y:S01]  /*38970*/  LDL.LU R9, [R1+0xfac] ;  /* 0x000fac0001097983 */ /* 0x000ee20000300800 */
[----:B------:R-:W4:Y:S02]  /*38980*/  LDL.LU R11, [R1+0xfa4] ;  /* 0x000fa400010b7983 */ /* 0x000f240000300800 */
[----:B------:R-:W4:Y:S02]  /*38990*/  LDL.LU R26, [R1+0xf9c] ;  /* 0x000f9c00011a7983 */ /* 0x000f240000300800 */
[----:B------:R-:W4:Y:S01]  /*389a0*/  LDL.LU R27, [R1+0xf94] ;  /* 0x000f9400011b7983 */ /* 0x000f220000300800 */
[----:B------:R-:W4:Y:S04]  /*389b0*/  LDL.LU R20, [R1+0xf8c] ;  /* 0x000f8c0001147983 */ /* 0x000f280000300800 */
        /* <DEDUP_REMOVED lines=9> */
[----:B------:R-:W-:-:S02]  /*38a50*/  IMAD.MOV.U32 R6, RZ, RZ, R15 ;  /* 0x000000ffff067224 */ /* 0x000fc400078e000f */
[----:B------:R-:W4:Y:S02]  /*38a60*/  LDL.LU R19, [R1+0xf64] ;  /* 0x000f640001137983 */ /* 0x000f240000300800 */
[----:B-1----:R-:W4:Y:S02]  /*38a70*/  LDL.LU R15, [R1+0xf88] ;  /* 0x000f8800010f7983 */ /* 0x002f240000300800 */
[----:B------:R-:W-:Y:S01]  /*38a80*/  IMAD.MOV.U32 R7, RZ, RZ, R14 ;  /* 0x000000ffff077224 */ /* 0x000fe200078e000e */
[----:B------:R-:W4:Y:S01]  /*38a90*/  LDL.LU R18, [R1+0xf5c] ;  /* 0x000f5c0001127983 */ /* 0x000f220000300800 */
[----:B------:R-:W4:Y:S02]  /*38aa0*/  LDL.LU R14, [R1+0xf80] ;  /* 0x000f8000010e7983 */ /* 0x000f240000300800 */
[----:B------:R-:W4:Y:S02]  /*38ab0*/  LDL.LU R17, [R1+0xf54] ;  /* 0x000f540001117983 */ /* 0x000f240000300800 */
[----:B------:R-:W4:Y:S01]  /*38ac0*/  LDL.LU R13, [R1+0xf78] ;  /* 0x000f7800010d7983 */ /* 0x000f220000300800 */
[----:B------:R-:W4:Y:S01]  /*38ad0*/  LDL.LU R16, [R1+0xf4c] ;  /* 0x000f4c0001107983 */ /* 0x000f220000300800 */
[----:B------:R-:W4:Y:S02]  /*38ae0*/  LDL.LU R29, [R1+0xf70] ;  /* 0x000f7000011d7983 */ /* 0x000f240000300800 */
[----:B------:R-:W4:Y:S02]  /*38af0*/  LDL.LU R28, [R1+0xf44] ;  /* 0x000f4400011c7983 */ /* 0x000f240000300800 */
[----:B------:R0:W-:Y:S02]  /*38b00*/  STL [R1+0x132c], R6 ;  /* 0x00132c0601007387 */ /* 0x0001e40000100800 */
[----:B0-----:R-:W-:-:S04]  /*38b10*/  SHF.R.S32.HI R6, RZ, 0x1f, R2 ;  /* 0x0000001fff067819 */ /* 0x001fc80000011402 */
[----:B------:R-:W-:Y:S02]  /*38b20*/  LEA.HI R6, R6, R2, RZ, 0x7 ;  /* 0x0000000206067211 */ /* 0x000fe400078f38ff */
[----:B------:R-:W4:Y:S01]  /*38b30*/  LDL.LU R2, [R1+0x143c] ;  /* 0x00143c0001027983 */ /* 0x000f220000300800 */
[----:B------:R-:W-:-:S04]  /*38b40*/  IMAD.MOV.U32 R10, RZ, RZ, c[0x0][0x188] ;  /* 0x00006200ff0a7624 */ /* 0x000fc800078e00ff */
[----:B------:R-:W-:-:S04]  /*38b50*/  IMAD.SHL.U32 R10, R10, 0x80, RZ ;  /* 0x000000800a0a7824 */ /* 0x000fc800078e00ff */
[----:B------:R-:W-:Y:S01]  /*38b60*/  IMAD.SHL.U32 R10, R10, 0x2, RZ ;  /* 0x000000020a0a7824 */ /* 0x000fe200078e00ff */
[----:B------:R-:W-:Y:S01]  /*38b70*/  SHF.R.S32.HI R6, RZ, 0x7, R6 ;  /* 0x00000007ff067819 */ /* 0x000fe20000011406 */
[----:B------:R-:W-:Y:S03]  /*38b80*/  STL [R1+0x1328], R7 ;  /* 0x0013280701007387 */ /* 0x000fe60000100800 */
[----:B------:R-:W-:Y:S02]  /*38b90*/  ISETP.NE.U32.AND P0, PT, R3, R6, PT ;  /* 0x000000060300720c */ /* 0x000fe40003f05070 */
[----:B------:R-:W4:Y:S01]  /*38ba0*/  LDL.LU R3, [R1+0xf68] ;  /* 0x000f680001037983 */ /* 0x000f220000300800 */
[-C--:B--2---:R-:W-:Y:S02]  /*38bb0*/  IADD3 R8, P4, R8, R10.reuse, RZ ;  /* 0x0000000a08087210 */ /* 0x084fe40007f9e0ff */
[----:B---3--:R-:W-:-:S02]  /*38bc0*/  IADD3 R9, P5, R9, R10, RZ ;  /* 0x0000000a09097210 */ /* 0x008fc40007fbe0ff */
[-C--:B----4-:R-:W-:Y:S02]  /*38bd0*/  IADD3 R11, P6, R11, R10.reuse, RZ ;  /* 0x0000000a0b0b7210 */ /* 0x090fe40007fde0ff */
[-C--:B------:R-:W-:Y:S02]  /*38be0*/  IADD3 R26, P1, R26, R10.reuse, RZ ;  /* 0x0000000a1a1a7210 */ /* 0x080fe40007f3e0ff */
[-C--:B------:R-:W-:Y:S01]  /*38bf0*/  IADD3 R27, P2, R27, R10.reuse, RZ ;  /* 0x0000000a1b1b7210 */ /* 0x080fe20007f5e0ff */
[----:B------:R-:W-:Y:S01]  /*38c00*/  STL [R1+0x464], R8 ;  /* 0x0004640801007387 */ /* 0x000fe20000100800 */
[----:B------:R-:W-:Y:S02]  /*38c10*/  STL [R1+0xfac], R9 ;  /* 0x000fac0901007387 */ /* 0x000fe40000100800 */
[----:B------:R-:W-:Y:S01]  /*38c20*/  STL [R1+0xfa4], R11 ;  /* 0x000fa40b01007387 */ /* 0x000fe20000100800 */
[-C--:B------:R-:W-:Y:S01]  /*38c30*/  IADD3 R20, P3, R20, R10.reuse, RZ ;  /* 0x0000000a14147210 */ /* 0x080fe20007f7e0ff */
[----:B------:R-:W-:Y:S01]  /*38c40*/  STL [R1+0xf9c], R26 ;  /* 0x000f9c1a01007387 */ /* 0x000fe20000100800 */
[--C-:B------:R-:W-:Y:S01]  /*38c50*/  IMAD.X R12, R12, 0x1, R2.reuse, P4 ;  /* 0x000000010c0c7824 */ /* 0x100fe200020e0602 */
[----:B------:R-:W-:Y:S01]  /*38c60*/  IADD3 R21, P4, R21, R10, RZ ;  /* 0x0000000a15157210 */ /* 0x000fe20007f9e0ff */
[----:B------:R-:W-:-:S02]  /*38c70*/  IMAD.X R22, R22, 0x1, R2, P5 ;  /* 0x0000000116167824 */ /* 0x000fc400028e0602 */
[--C-:B------:R-:W-:Y:S01]  /*38c80*/  IMAD.X R5, R5, 0x1, R2.reuse, P6 ;  /* 0x0000000105057824 */ /* 0x100fe200030e0602 */
[----:B------:R0:W-:Y:S01]  /*38c90*/  STL [R1+0x460], R12 ;  /* 0x0004600c01007387 */ /* 0x0001e20000100800 */
[----:B------:R-:W-:Y:S01]  /*38ca0*/  STL [R1+0xf94], R27 ;  /* 0x000f941b01007387 */ /* 0x000fe20000100800 */
[-C--:B------:R-:W-:Y:S02]  /*38cb0*/  IADD3 R0, P6, R0, R10.reuse, RZ ;  /* 0x0000000a00007210 */ /* 0x080fe40007fde0ff */
[-C--:B------:R-:W-:Y:S01]  /*38cc0*/  IADD3 R23, P5, R23, R10.reuse, RZ ;  /* 0x0000000a17177210 */ /* 0x080fe20007fbe0ff */
[----:B0-----:R-:W2:Y:S01]  /*38cd0*/  LDL.LU R12, [R1+0xf3c] ;  /* 0x000f3c00010c7983 */ /* 0x001ea20000300800 */
[----:B------:R-:W-:Y:S02]  /*38ce0*/  STL [R1+0xf8c], R20 ;  /* 0x000f8c1401007387 */ /* 0x000fe40000100800 */
[----:B------:R-:W-:Y:S02]  /*38cf0*/  STL [R1+0xf84], R21 ;  /* 0x000f841501007387 */ /* 0x000fe40000100800 */
[----:B------:R-:W-:Y:S01]  /*38d00*/  STL [R1+0xfa8], R22 ;  /* 0x000fa81601007387 */ /* 0x000fe20000100800 */
[----:B------:R0:W-:Y:S01]  /*38d10*/  STL [R1+0xf74], R0 ;  /* 0x000f740001007387 */ /* 0x0001e20000100800 */
[----:B------:R-:W-:Y:S03]  /*38d20*/  STL [R1+0xf7c], R23 ;  /* 0x000f7c1701007387 */ /* 0x000fe60000100800 */
[----:B0-----:R-:W3:Y:S01]  /*38d30*/  LDL.LU R0, [R1+0xf60] ;  /* 0x000f600001007983 */ /* 0x001ee20000300800 */
[--C-:B------:R-:W-:Y:S01]  /*38d40*/  IMAD.X R4, R4, 0x1, R2.reuse, P1 ;  /* 0x0000000104047824 */ /* 0x100fe200008e0602 */
[-C--:B------:R-:W-:Y:S01]  /*38d50*/  IADD3 R25, P1, R25, R10.reuse, RZ ;  /* 0x0000000a19197210 */ /* 0x080fe20007f3e0ff */
[--C-:B------:R-:W-:Y:S01]  /*38d60*/  IMAD.X R24, R24, 0x1, R2.reuse, P2 ;  /* 0x0000000118187824 */ /* 0x100fe200010e0602 */
[----:B------:R-:W-:Y:S01]  /*38d70*/  IADD3 R19, P2, R19, R10, RZ ;  /* 0x0000000a13137210 */ /* 0x000fe20007f5e0ff */
[----:B------:R-:W-:Y:S01]  /*38d80*/  STL [R1+0xfa0], R5 ;  /* 0x000fa00501007387 */ /* 0x000fe20000100800 */
[----:B------:R-:W-:-:S02]  /*38d90*/  IMAD.X R15, R15, 0x1, R2, P3 ;  /* 0x000000010f0f7824 */ /* 0x000fc400018e0602 */
[----:B------:R-:W-:Y:S01]  /*38da0*/  STL [R1+0xf98], R4 ;  /* 0x000f980401007387 */ /* 0x000fe20000100800 */
[-C--:B------:R-:W-:Y:S01]  /*38db0*/  IADD3 R18, P3, R18, R10.reuse, RZ ;  /* 0x0000000a12127210 */ /* 0x080fe20007f7e0ff */
[----:B------:R-:W-:Y:S01]  /*38dc0*/  STL [R1+0xf6c], R25 ;  /* 0x000f6c1901007387 */ /* 0x000fe20000100800 */
[--C-:B------:R-:W-:Y:S02]  /*38dd0*/  IMAD.X R14, R14, 0x1, R2.reuse, P4 ;  /* 0x000000010e0e7824 */ /* 0x100fe400020e0602 */
[----:B------:R-:W-:Y:S01]  /*38de0*/  STL [R1+0xf90], R24 ;  /* 0x000f901801007387 */ /* 0x000fe20000100800 */
[-C--:B------:R-:W-:Y:S01]  /*38df0*/  IADD3 R17, P4, R17, R10.reuse, RZ ;  /* 0x0000000a11117210 */ /* 0x080fe20007f9e0ff */
[----:B------:R-:W-:Y:S01]  /*38e00*/  STL [R1+0xf64], R19 ;  /* 0x000f641301007387 */ /* 0x000fe20000100800 */
[--C-:B------:R-:W-:Y:S02]  /*38e10*/  IMAD.X R29, R29, 0x1, R2.reuse, P6 ;  /* 0x000000011d1d7824 */ /* 0x100fe400030e0602 */
[----:B------:R-:W-:Y:S02]  /*38e20*/  STL [R1+0xf88], R15 ;  /* 0x000f880f01007387 */ /* 0x000fe40000100800 */
[--C-:B------:R-:W-:Y:S01]  /*38e30*/  IMAD.X R13, R13, 0x1, R2.reuse, P5 ;  /* 0x000000010d0d7824 */ /* 0x100fe200028e0602 */
[----:B------:R-:W-:Y:S01]  /*38e40*/  STL [R1+0xf5c], R18 ;  /* 0x000f5c1201007387 */ /* 0x000fe20000100800 */
[-C--:B------:R-:W-:Y:S01]  /*38e50*/  IADD3 R16, P5, R16, R10.reuse, RZ ;  /* 0x0000000a10107210 */ /* 0x080fe20007fbe0ff */
[----:B------:R-:W-:Y:S02]  /*38e60*/  STL [R1+0xf80], R14 ;  /* 0x000f800e01007387 */ /* 0x000fe40000100800 */
[----:B------:R-:W-:Y:S01]  /*38e70*/  STL [R1+0xf54], R17 ;  /* 0x000f541101007387 */ /* 0x000fe20000100800 */
[----:B------:R0:W-:Y:S01]  /*38e80*/  STL [R1+0xf70], R29 ;  /* 0x000f701d01007387 */ /* 0x0001e20000100800 */
[----:B------:R-:W-:Y:S01]  /*38e90*/  STL [R1+0xf78], R13 ;  /* 0x000f780d01007387 */ /* 0x000fe20000100800 */
[-C--:B------:R-:W-:Y:S01]  /*38ea0*/  IADD3 R28, P6, R28, R10.reuse, RZ ;  /* 0x0000000a1c1c7210 */ /* 0x080fe20007fde0ff */
[----:B------:R-:W-:Y:S01]  /*38eb0*/  IMAD.X R3, R3, 0x1, R2, P1 ;  /* 0x0000000103037824 */ /* 0x000fe200008e0602 */
[----:B0-----:R-:W4:Y:S01]  /*38ec0*/  LDL.LU R29, [R1+0xf34] ;  /* 0x000f3400011d7983 */ /* 0x001f220000300800 */
[----:B------:R-:W-:Y:S02]  /*38ed0*/  STL [R1+0xf4c], R16 ;  /* 0x000f4c1001007387 */ /* 0x000fe40000100800 */
[----:B------:R-:W4:Y:S02]  /*38ee0*/  LDL.LU R7, [R1+0xf58] ;  /* 0x000f580001077983 */ /* 0x000f240000300800 */
[----:B------:R-:W4:Y:S01]  /*38ef0*/  LDL.LU R6, [R1+0xf2c] ;  /* 0x000f2c0001067983 */ /* 0x000f220000300800 */
[----:B------:R0:W-:Y:S04]  /*38f00*/  STL [R1+0xf44], R28 ;  /* 0x000f441c01007387 */ /* 0x0001e80000100800 */
[----:B0-----:R-:W4:Y:S01]  /*38f10*/  LDL.LU R28, [R1+0xf50] ;  /* 0x000f5000011c7983 */ /* 0x001f220000300800 */
[----:B------:R-:W4:Y:S02]  /*38f20*/  LDL.LU R8, [R1+0xf24] ;  /* 0x000f240001087983 */ /* 0x000f240000300800 */
[----:B------:R-:W4:Y:S02]  /*38f30*/  LDL.LU R9, [R1+0xf48] ;  /* 0x000f480001097983 */ /* 0x000f240000300800 */
[----:B------:R-:W4:Y:S01]  /*38f40*/  LDL.LU R11, [R1+0xf1c] ;  /* 0x000f1c00010b7983 */ /* 0x000f220000300800 */
[----:B------:R0:W-:Y:S01]  /*38f50*/  STL [R1+0xf68], R3 ;  /* 0x000f680301007387 */ /* 0x0001e20000100800 */
[----:B------:R-:W4:Y:S02]  /*38f60*/  LDL.LU R26, [R1+0xf40] ;  /* 0x000f4000011a7983 */ /* 0x000f240000300800 */
[----:B------:R-:W4:Y:S02]  /*38f70*/  LDL.LU R27, [R1+0xf14] ;  /* 0x000f1400011b7983 */ /* 0x000f240000300800 */
[----:B------:R-:W4:Y:S01]  /*38f80*/  LDL.LU R20, [R1+0xf38] ;  /* 0x000f380001147983 */ /* 0x000f220000300800 */
[----:B0-----:R-:W4:Y:S01]  /*38f90*/  LDL.LU R3, [R1+0xf0c] ;  /* 0x000f0c0001037983 */ /* 0x001f220000300800 */
[----:B------:R-:W4:Y:S02]  /*38fa0*/  LDL.LU R21, [R1+0xf30] ;  /* 0x000f300001157983 */ /* 0x000f240000300800 */
[----:B------:R-:W4:Y:S02]  /*38fb0*/  LDL.LU R22, [R1+0xf04] ;  /* 0x000f040001167983 */ /* 0x000f240000300800 */
[----:B------:R-:W4:Y:S01]  /*38fc0*/  LDL.LU R23, [R1+0xf28] ;  /* 0x000f280001177983 */ /* 0x000f220000300800 */
[----:B--2---:R-:W-:-:S05]  /*38fd0*/  IADD3 R12, P1, R12, R10, RZ ;  /* 0x0000000a0c0c7210 */ /* 0x004fca0007f3e0ff */
[----:B------:R0:W-:Y:S01]  /*38fe0*/  STL [R1+0xf3c], R12 ;  /* 0x000f3c0c01007387 */ /* 0x0001e20000100800 */
[----:B------:R-:W2:Y:S02]  /*38ff0*/  LDL.LU R5, [R1+0xefc] ;  /* 0x000efc0001057983 */ /* 0x000ea40000300800 */
[--C-:B---3--:R-:W-:Y:S01]  /*39000*/  IMAD.X R0, R0, 0x1, R2.reuse, P2 ;  /* 0x0000000100007824 */ /* 0x108fe200010e0602 */
[----:B0-----:R-:W3:Y:S01]  /*39010*/  LDL.LU R12, [R1+0xf20] ;  /* 0x000f2000010c7983 */ /* 0x001ee20000300800 */
[----:B------:R-:W3:Y:S02]  /*39020*/  LDL.LU R4, [R1+0xef4] ;  /* 0x000ef40001047983 */ /* 0x000ee40000300800 */
[----:B------:R-:W3:Y:S02]  /*39030*/  LDL.LU R25, [R1+0xf18] ;  /* 0x000f180001197983 */ /* 0x000ee40000300800 */
[----:B------:R-:W3:Y:S01]  /*39040*/  LDL.LU R24, [R1+0xeec] ;  /* 0x000eec0001187983 */ /* 0x000ee20000300800 */
[----:B------:R0:W-:Y:S01]  /*39050*/  STL [R1+0xf60], R0 ;  /* 0x000f600001007387 */ /* 0x0001e20000100800 */
[----:B------:R-:W3:Y:S02]  /*39060*/  LDL.LU R19, [R1+0xf10] ;  /* 0x000f100001137983 */ /* 0x000ee40000300800 */
[----:B------:R-:W3:Y:S02]  /*39070*/  LDL.LU R15, [R1+0xee4] ;  /* 0x000ee400010f7983 */ /* 0x000ee40000300800 */
[----:B------:R-:W3:Y:S01]  /*39080*/  LDL.LU R18, [R1+0xf08] ;  /* 0x000f080001127983 */ /* 0x000ee20000300800 */
[----:B------:R-:W3:Y:S01]  /*39090*/  LDL.LU R14, [R1+0xedc] ;  /* 0x000edc00010e7983 */ /* 0x000ee20000300800 */
[----:B------:R-:W3:Y:S02]  /*390a0*/  LDL.LU R17, [R1+0xf00] ;  /* 0x000f000001117983 */ /* 0x000ee40000300800 */
[----:B------:R-:W3:Y:S02]  /*390b0*/  LDL.LU R13, [R1+0xed4] ;  /* 0x000ed400010d7983 */ /* 0x000ee40000300800 */
[----:B------:R-:W3:Y:S01]  /*390c0*/  LDL.LU R16, [R1+0xef8] ;  /* 0x000ef80001107983 */ /* 0x000ee20000300800 */
[----:B0-----:R-:W3:Y:S01]  /*390d0*/  LDL.LU R0, [R1+0xecc] ;  /* 0x000ecc0001007983 */ /* 0x001ee20000300800 */
[-C--:B----4-:R-:W-:Y:S01]  /*390e0*/  IADD3 R29, P2, R29, R10.reuse, RZ ;  /* 0x0000000a1d1d7210 */ /* 0x090fe20007f5e0ff */
[----:B------:R-:W-:Y:S01]  /*390f0*/  IMAD.X R7, R7, 0x1, R2, P3 ;  /* 0x0000000107077824 */ /* 0x000fe200018e0602 */
[----:B------:R-:W-:-:S03]  /*39100*/  IADD3 R6, P3, R6, R10, RZ ;  /* 0x0000000a06067210 */ /* 0x000fc60007f7e0ff */
[----:B------:R0:W-:Y:S01]  /*39110*/  STL [R1+0xf34], R29 ;  /* 0x000f341d01007387 */ /* 0x0001e20000100800 */
[----:B------:R-:W-:-:S03]  /*39120*/  IMAD.X R28, R28, 0x1, R2, P4 ;  /* 0x000000011c1c7824 */ /* 0x000fc600020e0602 */
[----:B0-----:R-:W4:Y:S01]  /*39130*/  LDL.LU R29, [R1+0xef0] ;  /* 0x000ef000011d7983 */ /* 0x001f220000300800 */
[-C--:B------:R-:W-:Y:S01]  /*39140*/  IADD3 R8, P4, R8, R10.reuse, RZ ;  /* 0x0000000a08087210 */ /* 0x080fe20007f9e0ff */
[--C-:B------:R-:W-:Y:S01]  /*39150*/  IMAD.X R9, R9, 0x1, R2.reuse, P5 ;  /* 0x0000000109097824 */ /* 0x100fe200028e0602 */
[-C--:B------:R-:W-:Y:S01]  /*39160*/  IADD3 R11, P5, R11, R10.reuse, RZ ;  /* 0x0000000a0b0b7210 */ /* 0x080fe20007fbe0ff */
[----:B------:R0:W-:Y:S01]  /*39170*/  STL [R1+0xf50], R28 ;  /* 0x000f501c01007387 */ /* 0x0001e20000100800 */
[----:B------:R-:W-:Y:S02]  /*39180*/  STL [R1+0xf58], R7 ;  /* 0x000f580701007387 */ /* 0x000fe40000100800 */
[--C-:B------:R-:W-:Y:S02]  /*39190*/  IMAD.X R26, R26, 0x1, R2.reuse, P6 ;  /* 0x000000011a1a7824 */ /* 0x100fe400030e0602 */
[----:B------:R-:W-:Y:S01]  /*391a0*/  IMAD.X R20, R20, 0x1, R2, P1 ;  /* 0x0000000114147824 */ /* 0x000fe200008e0602 */
[----:B------:R-:W-:-:S02]  /*391b0*/  IADD3 R27, P6, R27, R10, RZ ;  /* 0x0000000a1b1b7210 */ /* 0x000fc40007fde0ff */
[----:B------:R-:W-:Y:S01]  /*391c0*/  IADD3 R3, P1, R3, R10, RZ ;  /* 0x0000000a03037210 */ /* 0x000fe20007f3e0ff */
[----:B0-----:R-:W4:Y:S01]  /*391d0*/  LDL.LU R28, [R1+0xec4] ;  /* 0x000ec400011c7983 */ /* 0x001f220000300800 */
[----:B------:R-:W-:Y:S02]  /*391e0*/  STL [R1+0xf2c], R6 ;  /* 0x000f2c0601007387 */ /* 0x000fe40000100800 */
[----:B------:R-:W-:Y:S02]  /*391f0*/  STL [R1+0xf24], R8 ;  /* 0x000f240801007387 */ /* 0x000fe40000100800 */
[----:B------:R-:W-:Y:S01]  /*39200*/  STL [R1+0xf48], R9 ;  /* 0x000f480901007387 */ /* 0x000fe20000100800 */
[----:B------:R-:W-:Y:S01]  /*39210*/  STL [R1+0xf1c], R11 ;  /* 0x000f1c0b01007387 */ /* 0x000fe20000100800 */
[----:B------:R-:W-:Y:S02]  /*39220*/  STL [R1+0xf40], R26 ;  /* 0x000f401a01007387 */ /* 0x000fe40000100800 */
[----:B------:R-:W-:-:S02]  /*39230*/  IMAD.X R21, R21, 0x1, R2, P2 ;  /* 0x0000000115157824 */ /* 0x000fc400010e0602 */
[----:B------:R0:W-:Y:S01]  /*39240*/  STL [R1+0xf0c], R3 ;  /* 0x000f0c0301007387 */ /* 0x0001e20000100800 */
[----:B------:R-:W-:Y:S01]  /*39250*/  IADD3 R22, P2, R22, R10, RZ ;  /* 0x0000000a16167210 */ /* 0x000fe20007f5e0ff */
[----:B------:R-:W-:Y:S01]  /*39260*/  STL [R1+0xf14], R27 ;  /* 0x000f141b01007387 */ /* 0x000fe20000100800 */
[----:B------:R-:W-:-:S03]  /*39270*/  IMAD.X R23, R23, 0x1, R2, P3 ;  /* 0x0000000117177824 */ /* 0x000fc600018e0602 */
[----:B0-----:R-:W4:Y:S01]  /*39280*/  LDL.LU R3, [R1+0xee8] ;  /* 0x000ee80001037983 */ /* 0x001f220000300800 */
[----:B------:R-:W-:Y:S02]  /*39290*/  STL [R1+0xf38], R20 ;  /* 0x000f381401007387 */ /* 0x000fe40000100800 */
[----:B------:R-:W-:Y:S02]  /*392a0*/  STL [R1+0xf30], R21 ;  /* 0x000f301501007387 */ /* 0x000fe40000100800 */
[----:B------:R-:W-:Y:S01]  /*392b0*/  STL [R1+0xf04], R22 ;  /* 0x000f041601007387 */ /* 0x000fe20000100800 */
[-C--:B--2---:R-:W-:Y:S01]  /*392c0*/  IADD3 R5, P3, R5, R10.reuse, RZ ;  /* 0x0000000a05057210 */ /* 0x084fe20007f7e0ff */
[--C-:B---3--:R-:W-:Y:S01]  /*392d0*/  IMAD.X R12, R12, 0x1, R2.reuse, P4 ;  /* 0x000000010c0c7824 */ /* 0x108fe200020e0602 */
[-C--:B------:R-:W-:Y:S01]  /*392e0*/  IADD3 R4, P4, R4, R10.reuse, RZ ;  /* 0x0000000a04047210 */ /* 0x080fe20007f9e0ff */
[----:B------:R-:W-:Y:S01]  /*392f0*/  IMAD.X R25, R25, 0x1, R2, P5 ;  /* 0x0000000119197824 */ /* 0x000fe200028e0602 */
[----:B------:R-:W-:-:S02]  /*39300*/  IADD3 R24, P5, R24, R10, RZ ;  /* 0x0000000a18187210 */ /* 0x000fc40007fbe0ff */
[----:B------:R0:W-:Y:S01]  /*39310*/  STL [R1+0xf20], R12 ;  /* 0x000f200c01007387 */ /* 0x0001e20000100800 */
[----:B------:R-:W-:Y:S02]  /*39320*/  STL [R1+0xf28], R23 ;  /* 0x000f281701007387 */ /* 0x000fe40000100800 */
[--C-:B------:R-:W-:Y:S01]  /*39330*/  IMAD.X R19, R19, 0x1, R2.reuse, P6 ;  /* 0x0000000113137824 */ /* 0x100fe200030e0602 */
[-C--:B------:R-:W-:Y:S01]  /*39340*/  IADD3 R15, P6, R15, R10.reuse, RZ ;  /* 0x0000000a0f0f7210 */ /* 0x080fe20007fde0ff */
[--C-:B------:R-:W-:Y:S01]  /*39350*/  IMAD.X R18, R18, 0x1, R2.reuse, P1 ;  /* 0x0000000112127824 */ /* 0x100fe200008e0602 */
[----:B------:R-:W-:Y:S01]  /*39360*/  IADD3 R14, P1, R14, R10, RZ ;  /* 0x0000000a0e0e7210 */ /* 0x000fe20007f3e0ff */
[----:B0-----:R-:W2:Y:S01]  /*39370*/  LDL.LU R12, [R1+0xebc] ;  /* 0x000ebc00010c7983 */ /* 0x001ea20000300800 */
[----:B------:R-:W-:Y:S02]  /*39380*/  STL [R1+0xefc], R5 ;  /* 0x000efc0501007387 */ /* 0x000fe40000100800 */
[----:B------:R-:W-:Y:S02]  /*39390*/  STL [R1+0xef4], R4 ;  /* 0x000ef40401007387 */ /* 0x000fe40000100800 */
[----:B------:R-:W-:Y:S01]  /*393a0*/  STL [R1+0xf18], R25 ;  /* 0x000f181901007387 */ /* 0x000fe20000100800 */
[----:B------:R-:W-:Y:S01]  /*393b0*/  STL [R1+0xeec], R24 ;  /* 0x000eec1801007387 */ /* 0x000fe20000100800 */
[----:B------:R-:W-:-:S02]  /*393c0*/  IMAD.X R17, R17, 0x1, R2, P2 ;  /* 0x0000000111117824 */ /* 0x000fc400010e0602 */
[--C-:B------:R-:W-:Y:S02]  /*393d0*/  IMAD.X R16, R16, 0x1, R2.reuse, P3 ;  /* 0x0000000110107824 */ /* 0x100fe400018e0602 */
[----:B------:R-:W-:Y:S01]  /*393e0*/  STL [R1+0xf10], R19 ;  /* 0x000f101301007387 */ /* 0x000fe20000100800 */
[-C--:B------:R-:W-:Y:S01]  /*393f0*/  IADD3 R0, P3, R0, R10.reuse, RZ ;  /* 0x0000000a00007210 */ /* 0x080fe20007f7e0ff */
[----:B------:R-:W-:Y:S01]  /*39400*/  STL [R1+0xee4], R15 ;  /* 0x000ee40f01007387 */ /* 0x000fe20000100800 */
[----:B------:R-:W-:Y:S01]  /*39410*/  IADD3 R13, P2, R13, R10, RZ ;  /* 0x0000000a0d0d7210 */ /* 0x000fe20007f5e0ff */
[----:B------:R-:W-:Y:S02]  /*39420*/  STL [R1+0xf08], R18 ;  /* 0x000f081201007387 */ /* 0x000fe40000100800 */
[----:B------:R-:W-:Y:S01]  /*39430*/  STL [R1+0xedc], R14 ;  /* 0x000edc0e01007387 */ /* 0x000fe20000100800 */
[----:B------:R-:W-:Y:S01]  /*39440*/  STL [R1+0xf00], R17 ;  /* 0x000f001101007387 */ /* 0x000fe20000100800 */
[----:B------:R0:W-:Y:S02]  /*39450*/  STL [R1+0xecc], R0 ;  /* 0x000ecc0001007387 */ /* 0x0001e40000100800 */
[----:B------:R-:W-:Y:S01]  /*39460*/  STL [R1+0xed4], R13 ;  /* 0x000ed40d01007387 */ /* 0x000fe20000100800 */
[----:B0-----:R-:W3:Y:S01]  /*39470*/  LDL.LU R0, [R1+0xee0] ;  /* 0x000ee00001007983 */ /* 0x001ee20000300800 */
[----:B------:R-:W-:Y:S02]  /*39480*/  STL [R1+0xef8], R16 ;  /* 0x000ef81001007387 */ /* 0x000fe40000100800 */
[----:B------:R-:W3:Y:S02]  /*39490*/  LDL.LU R7, [R1+0xeb4] ;  /* 0x000eb40001077983 */ /* 0x000ee40000300800 */
[----:B------:R-:W3:Y:S02]  /*394a0*/  LDL.LU R6, [R1+0xed8] ;  /* 0x000ed80001067983 */ /* 0x000ee40000300800 */
[----:B----4-:R-:W-:-:S05]  /*394b0*/  IMAD.X R29, R29, 0x1, R2, P4 ;  /* 0x000000011d1d7824 */ /* 0x010fca00020e0602 */
[----:B------:R0:W-:Y:S01]  /*394c0*/  STL [R1+0xef0], R29 ;  /* 0x000ef01d01007387 */ /* 0x0001e20000100800 */
[----:B------:R-:W-:-:S03]  /*394d0*/  IADD3 R28, P4, R28, R10, RZ ;  /* 0x0000000a1c1c7210 */ /* 0x000fc60007f9e0ff */
        /* <DEDUP_REMOVED lines=10> */
[----:B------:R-:W-:-:S02]  /*39580*/  IMAD.X R3, R3, 0x1, R2, P5 ;  /* 0x0000000103037824 */ /* 0x000fc400028e0602 */
[----:B------:R-:W4:Y:S01]  /*39590*/  LDL.LU R22, [R1+0xeb0] ;  /* 0x000eb00001167983 */ /* 0x000f220000300800 */
[----:B------:R-:W4:Y:S02]  /*395a0*/  LDL.LU R23, [R1+0xe84] ;  /* 0x000e840001177983 */ /* 0x000f240000300800 */
[----:B------:R0:W-:Y:S02]  /*395b0*/  STL [R1+0xee8], R3 ;  /* 0x000ee80301007387 */ /* 0x0001e40000100800 */
        /* <DEDUP_REMOVED lines=8> */
[----:B------:R-:W2:Y:S02]  /*39640*/  LDL.LU R15, [R1+0xe90] ;  /* 0x000e9000010f7983 */ /* 0x000ea40000300800 */
[----:B------:R-:W2:Y:S01]  /*39650*/  LDL.LU R18, [R1+0xe64] ;  /* 0x000e640001127983 */ /* 0x000ea20000300800 */
[----:B------:R-:W2:Y:S01]  /*39660*/  LDL.LU R14, [R1+0xe88] ;  /* 0x000e8800010e7983 */ /* 0x000ea20000300800 */
[----:B------:R-:W2:Y:S02]  /*39670*/  LDL.LU R17, [R1+0xe5c] ;  /* 0x000e5c0001117983 */ /* 0x000ea40000300800 */
[----:B------:R-:W2:Y:S02]  /*39680*/  LDL.LU R13, [R1+0xe80] ;  /* 0x000e8000010d7983 */ /* 0x000ea40000300800 */
[----:B------:R-:W2:Y:S01]  /*39690*/  LDL.LU R16, [R1+0xe54] ;  /* 0x000e540001107983 */ /* 0x000ea20000300800 */
[----:B0-----:R-:W2:Y:S01]  /*396a0*/  LDL.LU R12, [R1+0xe78] ;  /* 0x000e7800010c7983 */ /* 0x001ea20000300800 */
[----:B---3--:R-:W-:-:S05]  /*396b0*/  IMAD.X R0, R0, 0x1, R2, P6 ;  /* 0x0000000100007824 */ /* 0x008fca00030e0602 */
[----:B------:R0:W-:Y:S04]  /*396c0*/  STL [R1+0xee0], R0 ;  /* 0x000ee00001007387 */ /* 0x0001e80000100800 */
[----:B0-----:R-:W3:Y:S01]  /*396d0*/  LDL.LU R0, [R1+0xe4c] ;  /* 0x000e4c0001007983 */ /* 0x001ee20000300800 */
[--C-:B------:R-:W-:Y:S01]  /*396e0*/  IMAD.X R6, R6, 0x1, R2.reuse, P1 ;  /* 0x0000000106067824 */ /* 0x100fe200008e0602 */
[-C--:B------:R-:W-:Y:S02]  /*396f0*/  IADD3 R7, P6, R7, R10.reuse, RZ ;  /* 0x0000000a07077210 */ /* 0x080fe40007fde0ff */
[-C--:B----4-:R-:W-:Y:S01]  /*39700*/  IADD3 R29, P1, R29, R10.reuse, RZ ;  /* 0x0000000a1d1d7210 */ /* 0x090fe20007f3e0ff */
[--C-:B------:R-:W-:Y:S01]  /*39710*/  IMAD.X R8, R8, 0x1, R2.reuse, P2 ;  /* 0x0000000108087824 */ /* 0x100fe200010e0602 */
[----:B------:R-:W-:Y:S01]  /*39720*/  IADD3 R9, P2, R9, R10, RZ ;  /* 0x0000000a09097210 */ /* 0x000fe20007f5e0ff */
[----:B------:R-:W-:-:S02]  /*39730*/  IMAD.X R11, R11, 0x1, R2, P3 ;  /* 0x000000010b0b7824 */ /* 0x000fc400018e0602 */
[----:B------:R0:W-:Y:S01]  /*39740*/  STL [R1+0xeac], R29 ;  /* 0x000eac1d01007387 */ /* 0x0001e20000100800 */
[----:B------:R-:W-:Y:S01]  /*39750*/  STL [R1+0xeb4], R7 ;  /* 0x000eb40701007387 */ /* 0x000fe20000100800 */
[-C--:B------:R-:W-:Y:S01]  /*39760*/  IADD3 R26, P3, R26, R10.reuse, RZ ;  /* 0x0000000a1a1a7210 */ /* 0x080fe20007f7e0ff */
[--C-:B------:R-:W-:Y:S01]  /*39770*/  IMAD.X R27, R27, 0x1, R2.reuse, P4 ;  /* 0x000000011b1b7824 */ /* 0x100fe200020e0602 */
[-C--:B------:R-:W-:Y:S01]  /*39780*/  IADD3 R20, P4, R20, R10.reuse, RZ ;  /* 0x0000000a14147210 */ /* 0x080fe20007f9e0ff */
[--C-:B------:R-:W-:Y:S01]  /*39790*/  IMAD.X R28, R28, 0x1, R2.reuse, P5 ;  /* 0x000000011c1c7824 */ /* 0x100fe200028e0602 */
[----:B0-----:R-:W4:Y:S01]  /*397a0*/  LDL.LU R29, [R1+0xe70] ;  /* 0x000e7000011d7983 */ /* 0x001f220000300800 */
[----:B------:R-:W-:Y:S02]  /*397b0*/  STL [R1+0xed8], R6 ;  /* 0x000ed80601007387 */ /* 0x000fe40000100800 */
[----:B------:R-:W-:Y:S02]  /*397c0*/  STL [R1+0xed0], R8 ;  /* 0x000ed00801007387 */ /* 0x000fe40000100800 */
[----:B------:R-:W-:Y:S01]  /*397d0*/  STL [R1+0xea4], R9 ;  /* 0x000ea40901007387 */ /* 0x000fe20000100800 */
[----:B------:R-:W-:Y:S01]  /*397e0*/  STL [R1+0xec8], R11 ;  /* 0x000ec80b01007387 */ /* 0x000fe20000100800 */
[----:B------:R-:W-:Y:S01]  /*397f0*/  STL [R1+0xe9c], R26 ;  /* 0x000e9c1a01007387 */ /* 0x000fe20000100800 */
[----:B------:R-:W-:Y:S01]  /*39800*/  IADD3 R21, P5, R21, R10, RZ ;  /* 0x0000000a15157210 */ /* 0x000fe20007fbe0ff */
[----:B------:R0:W-:Y:S02]  /*39810*/  STL [R1+0xeb8], R28 ;  /* 0x000eb81c01007387 */ /* 0x0001e40000100800 */
[----:B------:R-:W-:-:S02]  /*39820*/  IMAD.X R22, R22, 0x1, R2, P6 ;  /* 0x0000000116167824 */ /* 0x000fc400030e0602 */
[--C-:B------:R-:W-:Y:S01]  /*39830*/  IMAD.X R5, R5, 0x1, R2.reuse, P1 ;  /* 0x0000000105057824 */ /* 0x100fe200008e0602 */
[----:B------:R-:W-:Y:S01]  /*39840*/  STL [R1+0xec0], R27 ;  /* 0x000ec01b01007387 */ /* 0x000fe20000100800 */
[-C--:B------:R-:W-:Y:S02]  /*39850*/  IADD3 R23, P6, R23, R10.reuse, RZ ;  /* 0x0000000a17177210 */ /* 0x080fe40007fde0ff */
[-C--:B------:R-:W-:Y:S01]  /*39860*/  IADD3 R3, P1, R3, R10.reuse, RZ ;  /* 0x0000000a03037210 */ /* 0x080fe20007f3e0ff */
[----:B0-----:R-:W4:Y:S01]  /*39870*/  LDL.LU R28, [R1+0xe44] ;  /* 0x000e4400011c7983 */ /* 0x001f220000300800 */
[----:B------:R-:W-:Y:S02]  /*39880*/  STL [R1+0xe94], R20 ;  /* 0x000e941401007387 */ /* 0x000fe40000100800 */
[----:B------:R-:W-:Y:S02]  /*39890*/  STL [R1+0xe8c], R21 ;  /* 0x000e8c1501007387 */ /* 0x000fe40000100800 */
[----:B------:R-:W-:Y:S02]  /*398a0*/  STL [R1+0xeb0], R22 ;  /* 0x000eb01601007387 */ /* 0x000fe40000100800 */
[--C-:B------:R-:W-:Y:S01]  /*398b0*/  IMAD.X R4, R4, 0x1, R2.reuse, P2 ;  /* 0x0000000104047824 */ /* 0x100fe200010e0602 */
[----:B------:R0:W-:Y:S01]  /*398c0*/  STL [R1+0xe7c], R3 ;  /* 0x000e7c0301007387 */ /* 0x0001e20000100800 */
[-C--:B------:R-:W-:Y:S01]  /*398d0*/  IADD3 R25, P2, R25, R10.reuse, RZ ;  /* 0x0000000a19197210 */ /* 0x080fe20007f5e0ff */
[----:B------:R-:W-:Y:S02]  /*398e0*/  STL [R1+0xe84], R23 ;  /* 0x000e841701007387 */ /* 0x000fe40000100800 */
[--C-:B------:R-:W-:Y:S01]  /*398f0*/  IMAD.X R24, R24, 0x1, R2.reuse, P3 ;  /* 0x0000000118187824 */ /* 0x100fe200018e0602 */
[----:B0-----:R-:W4:Y:S01]  /*39900*/  LDL.LU R3, [R1+0xe68] ;  /* 0x000e680001037983 */ /* 0x001f220000300800 */
[----:B------:R-:W-:Y:S02]  /*39910*/  STL [R1+0xea8], R5 ;  /* 0x000ea80501007387 */ /* 0x000fe40000100800 */
[----:B------:R-:W-:Y:S02]  /*39920*/  STL [R1+0xea0], R4 ;  /* 0x000ea00401007387 */ /* 0x000fe40000100800 */
[----:B------:R-:W-:Y:S01]  /*39930*/  STL [R1+0xe74], R25 ;  /* 0x000e741901007387 */ /* 0x000fe20000100800 */
[----:B------:R-:W-:Y:S01]  /*39940*/  STL [R1+0xe98], R24 ;  /* 0x000e981801007387 */ /* 0x000fe20000100800 */
[-C--:B--2---:R-:W-:Y:S01]  /*39950*/  IADD3 R19, P3, R19, R10.reuse, RZ ;  /* 0x0000000a13137210 */ /* 0x084fe20007f7e0ff */
[--C-:B------:R-:W-:Y:S01]  /*39960*/  IMAD.X R15, R15, 0x1, R2.reuse, P4 ;  /* 0x000000010f0f7824 */ /* 0x100fe200020e0602 */
[-C--:B------:R-:W-:Y:S01]  /*39970*/  IADD3 R18, P4, R18, R10.reuse, RZ ;  /* 0x0000000a12127210 */ /* 0x080fe20007f9e0ff */
[--C-:B------:R-:W-:Y:S01]  /*39980*/  IMAD.X R14, R14, 0x1, R2.reuse, P5 ;  /* 0x000000010e0e7824 */ /* 0x100fe200028e0602 */
[----:B------:R-:W-:Y:S01]  /*39990*/  IADD3 R17, P5, R17, R10, RZ ;  /* 0x0000000a11117210 */ /* 0x000fe20007fbe0ff */
[----:B------:R-:W-:Y:S01]  /*399a0*/  STL [R1+0xe6c], R19 ;  /* 0x000e6c1301007387 */ /* 0x000fe20000100800 */
[----:B------:R-:W-:Y:S02]  /*399b0*/  STL [R1+0xe90], R15 ;  /* 0x000e900f01007387 */ /* 0x000fe40000100800 */
[----:B------:R-:W-:-:S02]  /*399c0*/  IMAD.X R13, R13, 0x1, R2, P6 ;  /* 0x000000010d0d7824 */ /* 0x000fc400030e0602 */
[----:B------:R-:W-:Y:S01]  /*399d0*/  IMAD.X R12, R12, 0x1, R2, P1 ;  /* 0x000000010c0c7824 */ /* 0x000fe200008e0602 */
[----:B------:R-:W-:Y:S01]  /*399e0*/  STL [R1+0xe64], R18 ;  /* 0x000e641201007387 */ /* 0x000fe20000100800 */
[-C--:B------:R-:W-:Y:S01]  /*399f0*/  IADD3 R16, P6, R16, R10.reuse, RZ ;  /* 0x0000000a10107210 */ /* 0x080fe20007fde0ff */
[----:B------:R-:W-:Y:S02]  /*39a00*/  STL [R1+0xe88], R14 ;  /* 0x000e880e01007387 */ /* 0x000fe40000100800 */
[----:B------:R-:W-:Y:S01]  /*39a10*/  STL [R1+0xe5c], R17 ;  /* 0x000e5c1101007387 */ /* 0x000fe20000100800 */
[----:B------:R0:W-:Y:S01]  /*39a20*/  STL [R1+0xe78], R12 ;  /* 0x000e780c01007387 */ /* 0x0001e20000100800 */
[----:B------:R-:W-:Y:S03]  /*39a30*/  STL [R1+0xe80], R13 ;  /* 0x000e800d01007387 */ /* 0x000fe60000100800 */
[----:B0-----:R-:W2:Y:S01]  /*39a40*/  LDL.LU R12, [R1+0xe3c] ;  /* 0x000e3c00010c7983 */ /* 0x001ea20000300800 */
[----:B------:R-:W-:Y:S02]  /*39a50*/  STL [R1+0xe54], R16 ;  /* 0x000e541001007387 */ /* 0x000fe40000100800 */
[----:B------:R-:W2:Y:S02]  /*39a60*/  LDL.LU R7, [R1+0xe60] ;  /* 0x000e600001077983 */ /* 0x000ea40000300800 */
[----:B------:R-:W2:Y:S01]  /*39a70*/  LDL.LU R6, [R1+0xe34] ;  /* 0x000e340001067983 */ /* 0x000ea20000300800 */
[----:B---3--:R-:W-:-:S05]  /*39a80*/  IADD3 R0, P1, R0, R10, RZ ;  /* 0x0000000a00007210 */ /* 0x008fca0007f3e0ff */
[----:B------:R0:W-:Y:S04]  /*39a90*/  STL [R1+0xe4c], R0 ;  /* 0x000e4c0001007387 */ /* 0x0001e80000100800 */
[----:B0-----:R-:W3:Y:S01]  /*39aa0*/  LDL.LU R0, [R1+0xe58] ;  /* 0x000e580001007983 */ /* 0x001ee20000300800 */
[----:B------:R-:W3:Y:S02]  /*39ab0*/  LDL.LU R8, [R1+0xe2c] ;  /* 0x000e2c0001087983 */ /* 0x000ee40000300800 */
[----:B------:R-:W3:Y:S02]  /*39ac0*/  LDL.LU R9, [R1+0xe50] ;  /* 0x000e500001097983 */ /* 0x000ee40000300800 */
[----:B------:R-:W3:Y:S02]  /*39ad0*/  LDL.LU R11, [R1+0xe24] ;  /* 0x000e2400010b7983 */ /* 0x000ee40000300800 */
[----:B----4-:R-:W-:-:S05]  /*39ae0*/  IMAD.X R29, R29, 0x1, R2, P2 ;  /* 0x000000011d1d7824 */ /* 0x010fca00010e0602 */
[----:B------:R0:W-:Y:S01]  /*39af0*/  STL [R1+0xe70], R29 ;  /* 0x000e701d01007387 */ /* 0x0001e20000100800 */
[----:B------:R-:W4:Y:S02]  /*39b00*/  LDL.LU R26, [R1+0xe48] ;  /* 0x000e4800011a7983 */ /* 0x000f240000300800 */
[----:B------:R-:W4:Y:S02]  /*39b10*/  LDL.LU R27, [R1+0xe1c] ;  /* 0x000e1c00011b7983 */ /* 0x000f240000300800 */
[----:B------:R-:W4:Y:S01]  /*39b20*/  LDL.LU R20, [R1+0xe40] ;  /* 0x000e400001147983 */ /* 0x000f220000300800 */
[----:B0-----:R-:W4:Y:S01]  /*39b30*/  LDL.LU R29, [R1+0xe14] ;  /* 0x000e1400011d7983 */ /* 0x001f220000300800 */
[----:B------:R-:W4:Y:S01]  /*39b40*/  LDL.LU R21, [R1+0xe38] ;  /* 0x000e380001157983 */ /* 0x000f220000300800 */
[----:B------:R-:W-:Y:S01]  /*39b50*/  IADD3 R28, P2, R28, R10, RZ ;  /* 0x0000000a1c1c7210 */ /* 0x000fe20007f5e0ff */
[----:B------:R-:W4:Y:S01]  /*39b60*/  LDL.LU R22, [R1+0xe0c] ;  /* 0x000e0c0001167983 */ /* 0x000f220000300800 */
[----:B------:R-:W4:Y:S03]  /*39b70*/  LDL.LU R23, [R1+0xe30] ;  /* 0x000e300001177983 */ /* 0x000f260000300800 */
[----:B------:R0:W-:Y:S02]  /*39b80*/  STL [R1+0xe44], R28 ;  /* 0x000e441c01007387 */ /* 0x0001e40000100800 */
[----:B------:R-:W4:Y:S01]  /*39b90*/  LDL.LU R5, [R1+0xe04] ;  /* 0x000e040001057983 */ /* 0x000f220000300800 */
[----:B0-----:R-:W4:Y:S01]  /*39ba0*/  LDL.LU R28, [R1+0xe28] ;  /* 0x000e2800011c7983 */ /* 0x001f220000300800 */
[----:B------:R-:W4:Y:S02]  /*39bb0*/  LDL.LU R4, [R1+0xdfc] ;  /* 0x000dfc0001047983 */ /* 0x000f240000300800 */
[----:B------:R-:W-:-:S02]  /*39bc0*/  IMAD.X R3, R3, 0x1, R2, P3 ;  /* 0x0000000103037824 */ /* 0x000fc400018e0602 */
[----:B------:R-:W4:Y:S01]  /*39bd0*/  LDL.LU R25, [R1+0xe20] ;  /* 0x000e200001197983 */ /* 0x000f220000300800 */
[----:B------:R-:W4:Y:S02]  /*39be0*/  LDL.LU R24, [R1+0xdf4] ;  /* 0x000df40001187983 */ /* 0x000f240000300800 */
[----:B------:R0:W-:Y:S02]  /*39bf0*/  STL [R1+0xe68], R3 ;  /* 0x000e680301007387 */ /* 0x0001e40000100800 */
[----:B------:R-:W4:Y:S02]  /*39c00*/  LDL.LU R19, [R1+0xe18] ;  /* 0x000e180001137983 */ /* 0x000f240000300800 */
[----:B------:R-:W4:Y:S01]  /*39c10*/  LDL.LU R15, [R1+0xdec] ;  /* 0x000dec00010f7983 */ /* 0x000f220000300800 */
[----:B------:R-:W4:Y:S01]  /*39c20*/  LDL.LU R18, [R1+0xe10] ;  /* 0x000e100001127983 */ /* 0x000f220000300800 */
[----:B------:R-:W4:Y:S02]  /*39c30*/  LDL.LU R14, [R1+0xde4] ;  /* 0x000de400010e7983 */ /* 0x000f240000300800 */
[----:B------:R-:W4:Y:S02]  /*39c40*/  LDL.LU R17, [R1+0xe08] ;  /* 0x000e080001117983 */ /* 0x000f240000300800 */
[----:B------:R-:W4:Y:S01]  /*39c50*/  LDL.LU R13, [R1+0xddc] ;  /* 0x000ddc00010d7983 */ /* 0x000f220000300800 */
[----:B------:R-:W4:Y:S01]  /*39c60*/  LDL.LU R16, [R1+0xe00] ;  /* 0x000e000001107983 */ /* 0x000f220000300800 */
[----:B0-----:R-:W4:Y:S01]  /*39c70*/  LDL.LU R3, [R1+0xdd4] ;  /* 0x000dd40001037983 */ /* 0x001f220000300800 */
[----:B--2---:R-:W-:Y:S01]  /*39c80*/  IADD3 R12, P3, R12, R10, RZ ;  /* 0x0000000a0c0c7210 */ /* 0x004fe20007f7e0ff */
[----:B------:R-:W-:-:S04]  /*39c90*/  IMAD.X R7, R7, 0x1, R2, P4 ;  /* 0x0000000107077824 */ /* 0x000fc800020e0602 */
[----:B------:R0:W-:Y:S04]  /*39ca0*/  STL [R1+0xe3c], R12 ;  /* 0x000e3c0c01007387 */ /* 0x0001e80000100800 */
[----:B0-----:R-:W2:Y:S01]  /*39cb0*/  LDL.LU R12, [R1+0xdf8] ;  /* 0x000df800010c7983 */ /* 0x001ea20000300800 */
[----:B---3--:R-:W-:-:S05]  /*39cc0*/  IMAD.X R0, R0, 0x1, R2, P5 ;  /* 0x0000000100007824 */ /* 0x008fca00028e0602 */
[----:B------:R0:W-:Y:S01]  /*39cd0*/  STL [R1+0xe58], R0 ;  /* 0x000e580001007387 */ /* 0x0001e20000100800 */
[----:B------:R-:W-:Y:S03]  /*39ce0*/  STL [R1+0xe60], R7 ;  /* 0x000e600701007387 */ /* 0x000fe60000100800 */
[----:B0-----:R-:W3:Y:S01]  /*39cf0*/  LDL.LU R0, [R1+0xdcc] ;  /* 0x000dcc0001007983 */ /* 0x001ee20000300800 */
[-C--:B------:R-:W-:Y:S02]  /*39d00*/  IADD3 R6, P4, R6, R10.reuse, RZ ;  /* 0x0000000a06067210 */ /* 0x080fe40007f9e0ff */
[-C--:B------:R-:W-:Y:S01]  /*39d10*/  IADD3 R8, P5, R8, R10.reuse, RZ ;  /* 0x0000000a08087210 */ /* 0x080fe20007fbe0ff */
[--C-:B------:R-:W-:Y:S01]  /*39d20*/  IMAD.X R9, R9, 0x1, R2.reuse, P6 ;  /* 0x0000000109097824 */ /* 0x100fe200030e0602 */
[----:B------:R-:W-:Y:S01]  /*39d30*/  IADD3 R11, P6, R11, R10, RZ ;  /* 0x0000000a0b0b7210 */ /* 0x000fe20007fde0ff */
[----:B----4-:R-:W-:-:S02]  /*39d40*/  IMAD.X R26, R26, 0x1, R2, P1 ;  /* 0x000000011a1a7824 */ /* 0x010fc400008e0602 */
[--C-:B------:R-:W-:Y:S01]  /*39d50*/  IMAD.X R20, R20, 0x1, R2.reuse, P2 ;  /* 0x0000000114147824 */ /* 0x100fe200010e0602 */
[----:B------:R-:W-:Y:S01]  /*39d60*/  STL [R1+0xe34], R6 ;  /* 0x000e340601007387 */ /* 0x000fe20000100800 */
[-C--:B------:R-:W-:Y:S01]  /*39d70*/  IADD3 R29, P2, R29, R10.reuse, RZ ;  /* 0x0000000a1d1d7210 */ /* 0x080fe20007f5e0ff */
[----:B------:R-:W-:Y:S01]  /*39d80*/  STL [R1+0xe2c], R8 ;  /* 0x000e2c0801007387 */ /* 0x000fe20000100800 */
[-C--:B------:R-:W-:Y:S01]  /*39d90*/  IADD3 R27, P1, R27, R10.reuse, RZ ;  /* 0x0000000a1b1b7210 */ /* 0x080fe20007f3e0ff */
[----:B------:R-:W-:Y:S01]  /*39da0*/  STL [R1+0xe50], R9 ;  /* 0x000e500901007387 */ /* 0x000fe20000100800 */
[----:B------:R-:W-:Y:S02]  /*39db0*/  STL [R1+0xe24], R11 ;  /* 0x000e240b01007387 */ /* 0x000fe40000100800 */
[----:B------:R-:W-:Y:S02]  /*39dc0*/  STL [R1+0xe48], R26 ;  /* 0x000e481a01007387 */ /* 0x000fe40000100800 */
[--C-:B------:R-:W-:Y:S01]  /*39dd0*/  IMAD.X R21, R21, 0x1, R2.reuse, P3 ;  /* 0x0000000115157824 */ /* 0x100fe200018e0602 */
[----:B------:R0:W-:Y:S01]  /*39de0*/  STL [R1+0xe14], R29 ;  /* 0x000e141d01007387 */ /* 0x0001e20000100800 */
[----:B------:R-:W-:Y:S01]  /*39df0*/  IADD3 R22, P3, R22, R10, RZ ;  /* 0x0000000a16167210 */ /* 0x000fe20007f7e0ff */
[----:B------:R-:W-:Y:S02]  /*39e00*/  STL [R1+0xe1c], R27 ;  /* 0x000e1c1b01007387 */ /* 0x000fe40000100800 */
[----:B------:R-:W-:-:S02]  /*39e10*/  IMAD.X R23, R23, 0x1, R2, P4 ;  /* 0x0000000117177824 */ /* 0x000fc400020e0602 */
[--C-:B------:R-:W-:Y:S01]  /*39e20*/  IMAD.X R28, R28, 0x1, R2.reuse, P5 ;  /* 0x000000011c1c7824 */ /* 0x100fe200028e0602 */
[-C--:B------:R-:W-:Y:S01]  /*39e30*/  IADD3 R5, P4, R5, R10.reuse, RZ ;  /* 0x0000000a05057210 */ /* 0x080fe20007f9e0ff */
[----:B0-----:R-:W4:Y:S01]  /*39e40*/  LDL.LU R29, [R1+0xdf0] ;  /* 0x000df000011d7983 */ /* 0x001f220000300800 */
[----:B------:R-:W-:Y:S02]  /*39e50*/  STL [R1+0xe40], R20 ;  /* 0x000e401401007387 */ /* 0x000fe40000100800 */
[----:B------:R-:W-:Y:S02]  /*39e60*/  STL [R1+0xe38], R21 ;  /* 0x000e381501007387 */ /* 0x000fe40000100800 */
[----:B------:R-:W-:Y:S01]  /*39e70*/  STL [R1+0xe0c], R22 ;  /* 0x000e0c1601007387 */ /* 0x000fe20000100800 */
[----:B------:R-:W-:Y:S01]  /*39e80*/  IADD3 R4, P5, R4, R10, RZ ;  /* 0x0000000a04047210 */ /* 0x000fe20007fbe0ff */
[----:B------:R0:W-:Y:S01]  /*39e90*/  STL [R1+0xe28], R28 ;  /* 0x000e281c01007387 */ /* 0x0001e20000100800 */
[----:B------:R-:W-:-:S02]  /*39ea0*/  IMAD.X R25, R25, 0x1, R2, P6 ;  /* 0x0000000119197824 */ /* 0x000fc400030e0602 */
[----:B------:R-:W-:Y:S01]  /*39eb0*/  STL [R1+0xe30], R23 ;  /* 0x000e301701007387 */ /* 0x000fe20000100800 */
[-C--:B------:R-:W-:Y:S01]  /*39ec0*/  IADD3 R24, P6, R24, R10.reuse, RZ ;  /* 0x0000000a18187210 */ /* 0x080fe20007fde0ff */
[--C-:B------:R-:W-:Y:S01]  /*39ed0*/  IMAD.X R19, R19, 0x1, R2.reuse, P1 ;  /* 0x0000000113137824 */ /* 0x100fe200008e0602 */
[-C--:B------:R-:W-:Y:S01]  /*39ee0*/  IADD3 R15, P1, R15, R10.reuse, RZ ;  /* 0x0000000a0f0f7210 */ /* 0x080fe20007f3e0ff */
[--C-:B------:R-:W-:Y:S01]  /*39ef0*/  IMAD.X R18, R18, 0x1, R2.reuse, P2 ;  /* 0x0000000112127824 */ /* 0x100fe200010e0602 */
[----:B------:R-:W-:Y:S01]  /*39f00*/  IADD3 R14, P2, R14, R10, RZ ;  /* 0x0000000a0e0e7210 */ /* 0x000fe20007f5e0ff */
[----:B0-----:R-:W4:Y:S01]  /*39f10*/  LDL.LU R28, [R1+0xdc4] ;  /* 0x000dc400011c7983 */ /* 0x001f220000300800 */
        /* <DEDUP_REMOVED lines=15> */
[----:B0-----:R-:W4:Y:S01]  /*3a010*/  LDL.LU R3, [R1+0xde8] ;  /* 0x000de80001037983 */ /* 0x001f220000300800 */
[----:B------:R-:W-:Y:S02]  /*3a020*/  STL [R1+0xe00], R16 ;  /* 0x000e001001007387 */ /* 0x000fe40000100800 */
[----:B------:R-:W4:Y:S02]  /*3a030*/  LDL.LU R7, [R1+0xdbc] ;  /* 0x000dbc0001077983 */ /* 0x000f240000300800 */
[----:B------:R-:W4:Y:S02]  /*3a040*/  LDL.LU R6, [R1+0xde0] ;  /* 0x000de00001067983 */ /* 0x000f240000300800 */
[----:B--2---:R-:W-:-:S05]  /*3a050*/  IMAD.X R12, R12, 0x1, R2, P5 ;  /* 0x000000010c0c7824 */ /* 0x004fca00028e0602 */
[----:B------:R0:W-:Y:S04]  /*3a060*/  STL [R1+0xdf8], R12 ;  /* 0x000df80c01007387 */ /* 0x0001e80000100800 */
[----:B0-----:R-:W2:Y:S01]  /*3a070*/  LDL.LU R12, [R1+0xdb4] ;  /* 0x000db400010c7983 */ /* 0x001ea20000300800 */
[----:B------:R-:W2:Y:S02]  /*3a080*/  LDL.LU R8, [R1+0xdd8] ;  /* 0x000dd80001087983 */ /* 0x000ea40000300800 */
[----:B------:R-:W2:Y:S02]  /*3a090*/  LDL.LU R9, [R1+0xdac] ;  /* 0x000dac0001097983 */ /* 0x000ea40000300800 */
[----:B------:R-:W2:Y:S01]  /*3a0a0*/  LDL.LU R11, [R1+0xdd0] ;  /* 0x000dd000010b7983 */ /* 0x000ea20000300800 */
[----:B---3--:R-:W-:-:S05]  /*3a0b0*/  IADD3 R0, P5, R0, R10, RZ ;  /* 0x0000000a00007210 */ /* 0x008fca0007fbe0ff */
[----:B------:R0:W-:Y:S01]  /*3a0c0*/  STL [R1+0xdcc], R0 ;  /* 0x000dcc0001007387 */ /* 0x0001e20000100800 */
[----:B------:R-:W3:Y:S02]  /*3a0d0*/  LDL.LU R26, [R1+0xda4] ;  /* 0x000da400011a7983 */ /* 0x000ee40000300800 */
[----:B------:R-:W3:Y:S02]  /*3a0e0*/  LDL.LU R27, [R1+0xdc8] ;  /* 0x000dc800011b7983 */ /* 0x000ee40000300800 */
[----:B------:R-:W3:Y:S01]  /*3a0f0*/  LDL.LU R20, [R1+0xd9c] ;  /* 0x000d9c0001147983 */ /* 0x000ee20000300800 */
[----:B0-----:R-:W3:Y:S01]  /*3a100*/  LDL.LU R0, [R1+0xdc0] ;  /* 0x000dc00001007983 */ /* 0x001ee20000300800 */
[----:B------:R-:W3:Y:S02]  /*3a110*/  LDL.LU R21, [R1+0xd94] ;  /* 0x000d940001157983 */ /* 0x000ee40000300800 */
[----:B------:R-:W3:Y:S02]  /*3a120*/  LDL.LU R22, [R1+0xdb8] ;  /* 0x000db80001167983 */ /* 0x000ee40000300800 */
[----:B------:R-:W3:Y:S02]  /*3a130*/  LDL.LU R23, [R1+0xd8c] ;  /* 0x000d8c0001177983 */ /* 0x000ee40000300800 */
[----:B----4-:R-:W-:-:S05]  /*3a140*/  IMAD.X R29, R29, 0x1, R2, P6 ;  /* 0x000000011d1d7824 */ /* 0x010fca00030e0602 */
[----:B------:R0:W-:Y:S01]  /*3a150*/  STL [R1+0xdf0], R29 ;  /* 0x000df01d01007387 */ /* 0x0001e20000100800 */
[----:B------:R-:W4:Y:S01]  /*3a160*/  LDL.LU R5, [R1+0xdb0] ;  /* 0x000db00001057983 */ /* 0x000f220000300800 */
[----:B------:R-:W-:Y:S02]  /*3a170*/  IADD3 R28, P6, R28, R10, RZ ;  /* 0x0000000a1c1c7210 */ /* 0x000fe40007fde0ff */
        /* <DEDUP_REMOVED lines=8> */
[----:B------:R-:W4:Y:S01]  /*3a200*/  LDL.LU R14, [R1+0xd90] ;  /* 0x000d9000010e7983 */ /* 0x000f220000300800 */
[----:B------:R-:W4:Y:S02]  /*3a210*/  LDL.LU R17, [R1+0xd64] ;  /* 0x000d640001117983 */ /* 0x000f240000300800 */
[----:B------:R-:W4:Y:S02]  /*3a220*/  LDL.LU R13, [R1+0xd88] ;  /* 0x000d8800010d7983 */ /* 0x000f240000300800 */
[----:B------:R-:W4:Y:S01]  /*3a230*/  LDL.LU R16, [R1+0xd5c] ;  /* 0x000d5c0001107983 */ /* 0x000f220000300800 */
[----:B0-----:R-:W4:Y:S01]  /*3a240*/  LDL.LU R28, [R1+0xd80] ;  /* 0x000d8000011c7983 */ /* 0x001f220000300800 */
[----:B------:R-:W-:-:S02]  /*3a250*/  IMAD.X R3, R3, 0x1, R2, P1 ;  /* 0x0000000103037824 */ /* 0x000fc400008e0602 */
[--C-:B------:R-:W-:Y:S01]  /*3a260*/  IMAD.X R6, R6, 0x1, R2.reuse, P2 ;  /* 0x0000000106067824 */ /* 0x100fe200010e0602 */
[-C--:B------:R-:W-:Y:S02]  /*3a270*/  IADD3 R7, P1, R7, R10.reuse, RZ ;  /* 0x0000000a07077210 */ /* 0x080fe40007f3e0ff */
[----:B------:R0:W-:Y:S04]  /*3a280*/  STL [R1+0xde8], R3 ;  /* 0x000de80301007387 */ /* 0x0001e80000100800 */
[----:B0-----:R-:W4:Y:S01]  /*3a290*/  LDL.LU R3, [R1+0xd54] ;  /* 0x000d540001037983 */ /* 0x001f220000300800 */
[-C--:B--2---:R-:W-:Y:S01]  /*3a2a0*/  IADD3 R12, P2, R12, R10.reuse, RZ ;  /* 0x0000000a0c0c7210 */ /* 0x084fe20007f5e0ff */
[--C-:B------:R-:W-:Y:S01]  /*3a2b0*/  IMAD.X R8, R8, 0x1, R2.reuse, P3 ;  /* 0x0000000108087824 */ /* 0x100fe200018e0602 */
[----:B------:R-:W-:Y:S01]  /*3a2c0*/  IADD3 R9, P3, R9, R10, RZ ;  /* 0x0000000a09097210 */ /* 0x000fe20007f7e0ff */
[----:B------:R-:W-:-:S02]  /*3a2d0*/  IMAD.X R11, R11, 0x1, R2, P4 ;  /* 0x000000010b0b7824 */ /* 0x000fc400020e0602 */
[----:B------:R0:W-:Y:S01]  /*3a2e0*/  STL [R1+0xdb4], R12 ;  /* 0x000db40c01007387 */ /* 0x0001e20000100800 */
[----:B------:R-:W-:Y:S03]  /*3a2f0*/  STL [R1+0xdbc], R7 ;  /* 0x000dbc0701007387 */ /* 0x000fe60000100800 */
[----:B0-----:R-:W2:Y:S01]  /*3a300*/  LDL.LU R12, [R1+0xd78] ;  /* 0x000d7800010c7983 */ /* 0x001ea20000300800 */
[----:B---3--:R-:W-:-:S03]  /*3a310*/  IADD3 R26, P4, R26, R10, RZ ;  /* 0x0000000a1a1a7210 */ /* 0x008fc60007f9e0ff */
[----:B------:R-:W-:Y:S01]  /*3a320*/  STL [R1+0xde0], R6 ;  /* 0x000de00601007387 */ /* 0x000fe20000100800 */
[----:B------:R-:W-:Y:S02]  /*3a330*/  STL [R1+0xdd8], R8 ;  /* 0x000dd80801007387 */ /* 0x000fe40000100800 */
[--C-:B------:R-:W-:Y:S01]  /*3a340*/  IMAD.X R27, R27, 0x1, R2.reuse, P5 ;  /* 0x000000011b1b7824 */ /* 0x100fe200028e0602 */
[----:B------:R-:W-:Y:S01]  /*3a350*/  STL [R1+0xdac], R9 ;  /* 0x000dac0901007387 */ /* 0x000fe20000100800 */
[----:B------:R-:W-:Y:S02]  /*3a360*/  STL [R1+0xdd0], R11 ;  /* 0x000dd00b01007387 */ /* 0x000fe40000100800 */
[----:B------:R-:W-:Y:S01]  /*3a370*/  IMAD.X R0, R0, 0x1, R2, P6 ;  /* 0x0000000100007824 */ /* 0x000fe200030e0602 */
[----:B------:R-:W-:Y:S04]  /*3a380*/  STL [R1+0xda4], R26 ;  /* 0x000da41a01007387 */ /* 0x000fe80000100800 */
[----:B------:R0:W-:Y:S01]  /*3a390*/  STL [R1+0xdc0], R0 ;  /* 0x000dc00001007387 */ /* 0x0001e20000100800 */
[----:B------:R-:W-:Y:S03]  /*3a3a0*/  STL [R1+0xdc8], R27 ;  /* 0x000dc81b01007387 */ /* 0x000fe60000100800 */
[----:B0-----:R-:W3:Y:S01]  /*3a3b0*/  LDL.LU R0, [R1+0xd4c] ;  /* 0x000d4c0001007983 */ /* 0x001ee20000300800 */
[----:B------:R-:W-:-:S02]  /*3a3c0*/  IADD3 R20, P5, R20, R10, RZ ;  /* 0x0000000a14147210 */ /* 0x000fc40007fbe0ff */
[-C--:B------:R-:W-:Y:S01]  /*3a3d0*/  IADD3 R21, P6, R21, R10.reuse, RZ ;  /* 0x0000000a15157210 */ /* 0x080fe20007fde0ff */
[--C-:B------:R-:W-:Y:S02]  /*3a3e0*/  IMAD.X R22, R22, 0x1, R2.reuse, P1 ;  /* 0x0000000116167824 */ /* 0x100fe400008e0602 */
[--C-:B----4-:R-:W-:Y:S01]  /*3a3f0*/  IMAD.X R5, R5, 0x1, R2.reuse, P2 ;  /* 0x0000000105057824 */ /* 0x110fe200010e0602 */
[-C--:B------:R-:W-:Y:S01]  /*3a400*/  IADD3 R23, P1, R23, R10.reuse, RZ ;  /* 0x0000000a17177210 */ /* 0x080fe20007f3e0ff */
[----:B------:R-:W-:Y:S01]  /*3a410*/  STL [R1+0xd9c], R20 ;  /* 0x000d9c1401007387 */ /* 0x000fe20000100800 */
[----:B------:R-:W-:Y:S01]  /*3a420*/  STL [R1+0xd94], R21 ;  /* 0x000d941501007387 */ /* 0x000fe20000100800 */
[-C--:B------:R-:W-:Y:S02]  /*3a430*/  IADD3 R29, P2, R29, R10.reuse, RZ ;  /* 0x0000000a1d1d7210 */ /* 0x080fe40007f5e0ff */
[----:B------:R-:W-:Y:S01]  /*3a440*/  STL [R1+0xdb8], R22 ;  /* 0x000db81601007387 */ /* 0x000fe20000100800 */
[--C-:B------:R-:W-:Y:S01]  /*3a450*/  IMAD.X R4, R4, 0x1, R2.reuse, P3 ;  /* 0x0000000104047824 */ /* 0x100fe200018e0602 */
[-C--:B------:R-:W-:Y:S01]  /*3a460*/  IADD3 R25, P3, R25, R10.reuse, RZ ;  /* 0x0000000a19197210 */ /* 0x080fe20007f7e0ff */
[--C-:B------:R-:W-:Y:S01]  /*3a470*/  IMAD.X R24, R24, 0x1, R2.reuse, P4 ;  /* 0x0000000118187824 */ /* 0x100fe200020e0602 */
[----:B------:R0:W-:Y:S01]  /*3a480*/  STL [R1+0xd84], R29 ;  /* 0x000d841d01007387 */ /* 0x0001e20000100800 */
        /* <DEDUP_REMOVED lines=13> */
[----:B------:R-:W-:Y:S02]  /*3a560*/  STL [R1+0xd98], R15 ;  /* 0x000d980f01007387 */ /* 0x000fe40000100800 */
[----:B------:R-:W-:Y:S01]  /*3a570*/  IMAD.X R13, R13, 0x1, R2, P1 ;  /* 0x000000010d0d7824 */ /* 0x000fe200008e0602 */
[----:B------:R-:W-:Y:S01]  /*3a580*/  STL [R1+0xd6c], R18 ;  /* 0x000d6c1201007387 */ /* 0x000fe20000100800 */
[-C--:B------:R-:W-:Y:S01]  /*3a590*/  IADD3 R16, P1, R16, R10.reuse, RZ ;  /* 0x0000000a10107210 */ /* 0x080fe20007f3e0ff */
[----:B------:R-:W-:Y:S02]  /*3a5a0*/  STL [R1+0xd90], R14 ;  /* 0x000d900e01007387 */ /* 0x000fe40000100800 */
[----:B------:R-:W-:Y:S01]  /*3a5b0*/  STL [R1+0xd64], R17 ;  /* 0x000d641101007387 */ /* 0x000fe20000100800 */
[----:B------:R0:W-:Y:S01]  /*3a5c0*/  STL [R1+0xd80], R28 ;  /* 0x000d801c01007387 */ /* 0x0001e20000100800 */
[----:B------:R-:W-:Y:S01]  /*3a5d0*/  STL [R1+0xd88], R13 ;  /* 0x000d880d01007387 */ /* 0x000fe20000100800 */
[----:B------:R-:W-:-:S02]  /*3a5e0*/  IADD3 R3, P2, R3, R10, RZ ;  /* 0x0000000a03037210 */ /* 0x000fc40007f5e0ff */
        /* <DEDUP_REMOVED lines=8> */
[----:B------:R-:W4:Y:S02]  /*3a670*/  LDL.LU R11, [R1+0xd2c] ;  /* 0x000d2c00010b7983 */ /* 0x000f240000300800 */
[----:B--2---:R-:W-:-:S05]  /*3a680*/  IMAD.X R12, R12, 0x1, R2, P3 ;  /* 0x000000010c0c7824 */ /* 0x004fca00018e0602 */
[----:B------:R0:W-:Y:S01]  /*3a690*/  STL [R1+0xd78], R12 ;  /* 0x000d780c01007387 */ /* 0x0001e20000100800 */
[----:B------:R-:W2:Y:S02]  /*3a6a0*/  LDL.LU R26, [R1+0xd50] ;  /* 0x000d5000011a7983 */ /* 0x000ea40000300800 */
[----:B------:R-:W2:Y:S02]  /*3a6b0*/  LDL.LU R27, [R1+0xd24] ;  /* 0x000d2400011b7983 */ /* 0x000ea40000300800 */
[----:B------:R-:W2:Y:S01]  /*3a6c0*/  LDL.LU R20, [R1+0xd48] ;  /* 0x000d480001147983 */ /* 0x000ea20000300800 */
[----:B0-----:R-:W2:Y:S01]  /*3a6d0*/  LDL.LU R12, [R1+0xd1c] ;  /* 0x000d1c00010c7983 */ /* 0x001ea20000300800 */
[----:B------:R-:W2:Y:S02]  /*3a6e0*/  LDL.LU R21, [R1+0xd40] ;  /* 0x000d400001157983 */ /* 0x000ea40000300800 */
[----:B------:R-:W2:Y:S02]  /*3a6f0*/  LDL.LU R22, [R1+0xd14] ;  /* 0x000d140001167983 */ /* 0x000ea40000300800 */
[----:B------:R-:W2:Y:S01]  /*3a700*/  LDL.LU R23, [R1+0xd38] ;  /* 0x000d380001177983 */ /* 0x000ea20000300800 */
[----:B---3--:R-:W-:-:S05]  /*3a710*/  IADD3 R0, P3, R0, R10, RZ ;  /* 0x0000000a00007210 */ /* 0x008fca0007f7e0ff */
[----:B------:R0:W-:Y:S01]  /*3a720*/  STL [R1+0xd4c], R0 ;  /* 0x000d4c0001007387 */ /* 0x0001e20000100800 */
[----:B------:R-:W3:Y:S03]  /*3a730*/  LDL.LU R5, [R1+0xd0c] ;  /* 0x000d0c0001057983 */ /* 0x000ee60000300800 */
        /* <DEDUP_REMOVED lines=14> */
[-C--:B------:R-:W-:Y:S01]  /*3a820*/  IADD3 R28, P4, R28, R10.reuse, RZ ;  /* 0x0000000a1c1c7210 */ /* 0x080fe20007f9e0ff */
[----:B------:R-:W-:Y:S01]  /*3a830*/  IMAD.X R7, R7, 0x1, R2, P5 ;  /* 0x0000000107077824 */ /* 0x000fe200028e0602 */
[----:B------:R-:W-:-:S03]  /*3a840*/  IADD3 R6, P5, R6, R10, RZ ;  /* 0x0000000a06067210 */ /* 0x000fc60007fbe0ff */
[----:B------:R0:W-:Y:S01]  /*3a850*/  STL [R1+0xd44], R28 ;  /* 0x000d441c01007387 */ /* 0x0001e20000100800 */
[----:B------:R-:W-:-:S03]  /*3a860*/  IMAD.X R3, R3, 0x1, R2, P6 ;  /* 0x0000000103037824 */ /* 0x000fc600030e0602 */
[----:B0-----:R-:W4:Y:S01]  /*3a870*/  LDL.LU R28, [R1+0xd00] ;  /* 0x000d0000011c7983 */ /* 0x001f220000300800 */
[-C--:B------:R-:W-:Y:S01]  /*3a880*/  IADD3 R8, P6, R8, R10.reuse, RZ ;  /* 0x0000000a08087210 */ /* 0x080fe20007fde0ff */
[--C-:B------:R-:W-:Y:S01]  /*3a890*/  IMAD.X R9, R9, 0x1, R2.reuse, P1 ;  /* 0x0000000109097824 */ /* 0x100fe200008e0602 */
[----:B------:R-:W-:Y:S01]  /*3a8a0*/  IADD3 R11, P1, R11, R10, RZ ;  /* 0x0000000a0b0b7210 */ /* 0x000fe20007f3e0ff */
[----:B------:R0:W-:Y:S01]  /*3a8b0*/  STL [R1+0xd60], R3 ;  /* 0x000d600301007387 */ /* 0x0001e20000100800 */
[----:B------:R-:W-:Y:S03]  /*3a8c0*/  STL [R1+0xd68], R7 ;  /* 0x000d680701007387 */ /* 0x000fe60000100800 */
[----:B0-----:R-:W4:Y:S01]  /*3a8d0*/  LDL.LU R3, [R1+0xcd4] ;  /* 0x000cd40001037983 */ /* 0x001f220000300800 */
[----:B------:R-:W-:Y:S02]  /*3a8e0*/  STL [R1+0xd3c], R6 ;  /* 0x000d3c0601007387 */ /* 0x000fe40000100800 */
[----:B------:R-:W-:Y:S02]  /*3a8f0*/  STL [R1+0xd34], R8 ;  /* 0x000d340801007387 */ /* 0x000fe40000100800 */
[----:B------:R-:W-:Y:S01]  /*3a900*/  STL [R1+0xd58], R9 ;  /* 0x000d580901007387 */ /* 0x000fe20000100800 */
[----:B------:R-:W-:Y:S01]  /*3a910*/  STL [R1+0xd2c], R11 ;  /* 0x000d2c0b01007387 */ /* 0x000fe20000100800 */
[----:B--2---:R-:W-:-:S02]  /*3a920*/  IMAD.X R26, R26, 0x1, R2, P2 ;  /* 0x000000011a1a7824 */ /* 0x004fc400010e0602 */
[--C-:B------:R-:W-:Y:S01]  /*3a930*/  IMAD.X R20, R20, 0x1, R2.reuse, P3 ;  /* 0x0000000114147824 */ /* 0x100fe200018e0602 */
[-C--:B------:R-:W-:Y:S02]  /*3a940*/  IADD3 R27, P2, R27, R10.reuse, RZ ;  /* 0x0000000a1b1b7210 */ /* 0x080fe40007f5e0ff */
[----:B------:R-:W-:Y:S01]  /*3a950*/  STL [R1+0xd50], R26 ;  /* 0x000d501a01007387 */ /* 0x000fe20000100800 */
[-C--:B------:R-:W-:Y:S01]  /*3a960*/  IADD3 R12, P3, R12, R10.reuse, RZ ;  /* 0x0000000a0c0c7210 */ /* 0x080fe20007f7e0ff */
[--C-:B------:R-:W-:Y:S01]  /*3a970*/  IMAD.X R21, R21, 0x1, R2.reuse, P4 ;  /* 0x0000000115157824 */ /* 0x100fe200020e0602 */
[----:B------:R-:W-:Y:S01]  /*3a980*/  IADD3 R22, P4, R22, R10, RZ ;  /* 0x0000000a16167210 */ /* 0x000fe20007f9e0ff */
[--C-:B------:R-:W-:Y:S02]  /*3a990*/  IMAD.X R23, R23, 0x1, R2.reuse, P5 ;  /* 0x0000000117177824 */ /* 0x100fe400028e0602 */
[----:B------:R0:W-:Y:S01]  /*3a9a0*/  STL [R1+0xd1c], R12 ;  /* 0x000d1c0c01007387 */ /* 0x0001e20000100800 */
[----:B------:R-:W-:Y:S03]  /*3a9b0*/  STL [R1+0xd24], R27 ;  /* 0x000d241b01007387 */ /* 0x000fe60000100800 */
[----:B0-----:R-:W2:Y:S01]  /*3a9c0*/  LDL.LU R12, [R1+0xcf8] ;  /* 0x000cf800010c7983 */ /* 0x001ea20000300800 */
[----:B------:R-:W-:Y:S02]  /*3a9d0*/  STL [R1+0xd48], R20 ;  /* 0x000d481401007387 */ /* 0x000fe40000100800 */
[----:B------:R-:W-:Y:S02]  /*3a9e0*/  STL [R1+0xd40], R21 ;  /* 0x000d401501007387 */ /* 0x000fe40000100800 */
[----:B------:R-:W-:Y:S02]  /*3a9f0*/  STL [R1+0xd14], R22 ;  /* 0x000d141601007387 */ /* 0x000fe40000100800 */
[----:B---3--:R-:W-:-:S05]  /*3aa00*/  IMAD.X R0, R0, 0x1, R2, P6 ;  /* 0x0000000100007824 */ /* 0x008fca00030e0602 */
[----:B------:R0:W-:Y:S01]  /*3aa10*/  STL [R1+0xd30], R0 ;  /* 0x000d300001007387 */ /* 0x0001e20000100800 */
[----:B------:R-:W-:Y:S03]  /*3aa20*/  STL [R1+0xd38], R23 ;  /* 0x000d381701007387 */ /* 0x000fe60000100800 */
[----:B0-----:R-:W3:Y:S01]  /*3aa30*/  LDL.LU R0, [R1+0xccc] ;  /* 0x000ccc0001007983 */ /* 0x001ee20000300800 */
[-C--:B------:R-:W-:Y:S02]  /*3aa40*/  IADD3 R5, P5, R5, R10.reuse, RZ ;  /* 0x0000000a05057210 */ /* 0x080fe40007fbe0ff */
[-C--:B------:R-:W-:Y:S01]  /*3aa50*/  IADD3 R4, P6, R4, R10.reuse, RZ ;  /* 0x0000000a04047210 */ /* 0x080fe20007fde0ff */
[--C-:B------:R-:W-:Y:S01]  /*3aa60*/  IMAD.X R25, R25, 0x1, R2.reuse, P1 ;  /* 0x0000000119197824 */ /* 0x100fe200008e0602 */
[-C--:B------:R-:W-:Y:S01]  /*3aa70*/  IADD3 R24, P1, R24, R10.reuse, RZ ;  /* 0x0000000a18187210 */ /* 0x080fe20007f3e0ff */
[--C-:B----4-:R-:W-:Y:S01]  /*3aa80*/  IMAD.X R19, R19, 0x1, R2.reuse, P2 ;  /* 0x0000000113137824 */ /* 0x110fe200010e0602 */
[----:B------:R-:W-:Y:S01]  /*3aa90*/  STL [R1+0xd0c], R5 ;  /* 0x000d0c0501007387 */ /* 0x000fe20000100800 */
[-C--:B------:R-:W-:Y:S01]  /*3aaa0*/  IADD3 R15, P2, R15, R10.reuse, RZ ;  /* 0x0000000a0f0f7210 */ /* 0x080fe20007f5e0ff */
[----:B------:R-:W-:Y:S02]  /*3aab0*/  STL [R1+0xd04], R4 ;  /* 0x000d040401007387 */ /* 0x000fe40000100800 */
[--C-:B------:R-:W-:Y:S01]  /*3aac0*/  IMAD.X R18, R18, 0x1, R2.reuse, P3 ;  /* 0x0000000112127824 */ /* 0x100fe200018e0602 */
[----:B------:R-:W-:Y:S01]  /*3aad0*/  STL [R1+0xd28], R25 ;  /* 0x000d281901007387 */ /* 0x000fe20000100800 */
[----:B------:R-:W-:Y:S01]  /*3aae0*/  IADD3 R14, P3, R14, R10, RZ ;  /* 0x0000000a0e0e7210 */ /* 0x000fe20007f7e0ff */
[----:B------:R-:W-:Y:S02]  /*3aaf0*/  STL [R1+0xcfc], R24 ;  /* 0x000cfc1801007387 */ /* 0x000fe40000100800 */
[----:B------:R-:W-:-:S02]  /*3ab00*/  IMAD.X R17, R17, 0x1, R2, P4 ;  /* 0x0000000111117824 */ /* 0x000fc400020e0602 */
        /* <DEDUP_REMOVED lines=8> */
[----:B------:R0:W-:Y:S01]  /*3ab90*/  STL [R1+0xcdc], R29 ;  /* 0x000cdc1d01007387 */ /* 0x0001e20000100800 */
[----:B------:R-:W-:Y:S04]  /*3aba0*/  STL [R1+0xce4], R13 ;  /* 0x000ce40d01007387 */ /* 0x000fe80000100800 */
[----:B0-----:R-:W4:Y:S01]  /*3abb0*/  LDL.LU R29, [R1+0xcf0] ;  /* 0x000cf000011d7983 */ /* 0x001f220000300800 */
[----:B------:R-:W-:Y:S02]  /*3abc0*/  STL [R1+0xd08], R16 ;  /* 0x000d081001007387 */ /* 0x000fe40000100800 */
[----:B------:R-:W4:Y:S02]  /*3abd0*/  LDL.LU R7, [R1+0xcc4] ;  /* 0x000cc40001077983 */ /* 0x000f240000300800 */
[----:B------:R-:W-:Y:S01]  /*3abe0*/  IMAD.X R28, R28, 0x1, R2, P6 ;  /* 0x000000011c1c7824 */ /* 0x000fe200030e0602 */
[----:B------:R-:W4:Y:S04]  /*3abf0*/  LDL.LU R6, [R1+0xce8] ;  /* 0x000ce80001067983 */ /* 0x000f280000300800 */
        /* <DEDUP_REMOVED lines=13> */
[----:B------:R-:W4:Y:S02]  /*3acd0*/  LDL.LU R23, [R1+0xc94] ;  /* 0x000c940001177983 */ /* 0x000f240000300800 */
[----:B--2---:R-:W-:-:S05]  /*3ace0*/  IMAD.X R12, R12, 0x1, R2, P1 ;  /* 0x000000010c0c7824 */ /* 0x004fca00008e0602 */
[----:B------:R0:W-:Y:S01]  /*3acf0*/  STL [R1+0xcf8], R12 ;  /* 0x000cf80c01007387 */ /* 0x0001e20000100800 */
[----:B------:R-:W2:Y:S03]  /*3ad00*/  LDL.LU R5, [R1+0xcb8] ;  /* 0x000cb80001057983 */ /* 0x000ea60000300800 */
        /* <DEDUP_REMOVED lines=14> */
[--C-:B----4-:R-:W-:Y:S01]  /*3adf0*/  IMAD.X R29, R29, 0x1, R2.reuse, P2 ;  /* 0x000000011d1d7824 */ /* 0x110fe200010e0602 */
[----:B------:R-:W-:Y:S01]  /*3ae00*/  IADD3 R7, P2, R7, R10, RZ ;  /* 0x0000000a07077210 */ /* 0x000fe20007f5e0ff */
[----:B------:R-:W-:-:S03]  /*3ae10*/  IMAD.X R6, R6, 0x1, R2, P3 ;  /* 0x0000000106067824 */ /* 0x000fc600018e0602 */
[----:B------:R0:W-:Y:S04]  /*3ae20*/  STL [R1+0xcf0], R29 ;  /* 0x000cf01d01007387 */ /* 0x0001e80000100800 */
[----:B0-----:R-:W4:Y:S01]  /*3ae30*/  LDL.LU R29, [R1+0xc5c] ;  /* 0x000c5c00011d7983 */ /* 0x001f220000300800 */
[-C--:B------:R-:W-:Y:S01]  /*3ae40*/  IADD3 R28, P3, R28, R10.reuse, RZ ;  /* 0x0000000a1c1c7210 */ /* 0x080fe20007f7e0ff */
[--C-:B------:R-:W-:Y:S01]  /*3ae50*/  IMAD.X R8, R8, 0x1, R2.reuse, P4 ;  /* 0x0000000108087824 */ /* 0x100fe200020e0602 */
[-C--:B------:R-:W-:Y:S01]  /*3ae60*/  IADD3 R9, P4, R9, R10.reuse, RZ ;  /* 0x0000000a09097210 */ /* 0x080fe20007f9e0ff */
[--C-:B------:R-:W-:Y:S02]  /*3ae70*/  IMAD.X R11, R11, 0x1, R2.reuse, P5 ;  /* 0x000000010b0b7824 */ /* 0x100fe400028e0602 */
        /* <DEDUP_REMOVED lines=12> */
[-C--:B------:R-:W-:Y:S01]  /*3af40*/  IADD3 R21, P1, R21, R10.reuse, RZ ;  /* 0x0000000a15157210 */ /* 0x080fe20007f3e0ff */
[----:B------:R0:W-:Y:S02]  /*3af50*/  STL [R1+0xcc8], R3 ;  /* 0x000cc80301007387 */ /* 0x0001e40000100800 */
[----:B------:R-:W-:Y:S01]  /*3af60*/  IMAD.X R22, R22, 0x1, R2, P2 ;  /* 0x0000000116167824 */ /* 0x000fe200010e0602 */
[----:B------:R-:W-:Y:S01]  /*3af70*/  STL [R1+0xcd0], R27 ;  /* 0x000cd01b01007387 */ /* 0x000fe20000100800 */
[----:B------:R-:W-:-:S03]  /*3af80*/  IADD3 R23, P2, R23, R10, RZ ;  /* 0x0000000a17177210 */ /* 0x000fc60007f5e0ff */
[----:B0-----:R-:W4:Y:S01]  /*3af90*/  LDL.LU R3, [R1+0xc54] ;  /* 0x000c540001037983 */ /* 0x001f220000300800 */
[----:B------:R-:W-:Y:S02]  /*3afa0*/  STL [R1+0xca4], R20 ;  /* 0x000ca41401007387 */ /* 0x000fe40000100800 */
[----:B------:R-:W-:Y:S02]  /*3afb0*/  STL [R1+0xc9c], R21 ;  /* 0x000c9c1501007387 */ /* 0x000fe40000100800 */
[----:B------:R-:W-:Y:S02]  /*3afc0*/  STL [R1+0xcc0], R22 ;  /* 0x000cc01601007387 */ /* 0x000fe40000100800 */
[--C-:B--2---:R-:W-:Y:S01]  /*3afd0*/  IMAD.X R5, R5, 0x1, R2.reuse, P3 ;  /* 0x0000000105057824 */ /* 0x104fe200018e0602 */
[-C--:B------:R-:W-:Y:S01]  /*3afe0*/  IADD3 R12, P3, R12, R10.reuse, RZ ;  /* 0x0000000a0c0c7210 */ /* 0x080fe20007f7e0ff */
[--C-:B------:R-:W-:Y:S01]  /*3aff0*/  IMAD.X R4, R4, 0x1, R2.reuse, P4 ;  /* 0x0000000104047824 */ /* 0x100fe200020e0602 */
[----:B------:R-:W-:Y:S01]  /*3b000*/  IADD3 R25, P4, R25, R10, RZ ;  /* 0x0000000a19197210 */ /* 0x000fe20007f9e0ff */
[----:B------:R-:W-:-:S02]  /*3b010*/  IMAD.X R24, R24, 0x1, R2, P5 ;  /* 0x0000000118187824 */ /* 0x000fc400028e0602 */
[----:B------:R0:W-:Y:S01]  /*3b020*/  STL [R1+0xc8c], R12 ;  /* 0x000c8c0c01007387 */ /* 0x0001e20000100800 */
[----:B------:R-:W-:Y:S03]  /*3b030*/  STL [R1+0xc94], R23 ;  /* 0x000c941701007387 */ /* 0x000fe60000100800 */
[----:B0-----:R-:W2:Y:S01]  /*3b040*/  LDL.LU R12, [R1+0xc78] ;  /* 0x000c7800010c7983 */ /* 0x001ea20000300800 */
[-C--:B---3--:R-:W-:Y:S01]  /*3b050*/  IADD3 R19, P5, R19, R10.reuse, RZ ;  /* 0x0000000a13137210 */ /* 0x088fe20007fbe0ff */
[----:B------:R-:W-:Y:S02]  /*3b060*/  STL [R1+0xcb8], R5 ;  /* 0x000cb80501007387 */ /* 0x000fe40000100800 */
[--C-:B------:R-:W-:Y:S01]  /*3b070*/  IMAD.X R15, R15, 0x1, R2.reuse, P6 ;  /* 0x000000010f0f7824 */ /* 0x100fe200030e0602 */
[----:B------:R-:W-:Y:S01]  /*3b080*/  STL [R1+0xcb0], R4 ;  /* 0x000cb00401007387 */ /* 0x000fe20000100800 */
[-C--:B------:R-:W-:Y:S01]  /*3b090*/  IADD3 R18, P6, R18, R10.reuse, RZ ;  /* 0x0000000a12127210 */ /* 0x080fe20007fde0ff */
[----:B------:R-:W-:Y:S02]  /*3b0a0*/  STL [R1+0xc84], R25 ;  /* 0x000c841901007387 */ /* 0x000fe40000100800 */
[--C-:B------:R-:W-:Y:S01]  /*3b0b0*/  IMAD.X R14, R14, 0x1, R2.reuse, P1 ;  /* 0x000000010e0e7824 */ /* 0x100fe200008e0602 */
[----:B------:R-:W-:Y:S01]  /*3b0c0*/  STL [R1+0xca8], R24 ;  /* 0x000ca81801007387 */ /* 0x000fe20000100800 */
[----:B------:R-:W-:Y:S01]  /*3b0d0*/  IADD3 R17, P1, R17, R10, RZ ;  /* 0x0000000a11117210 */ /* 0x000fe20007f3e0ff */
[----:B------:R-:W-:Y:S02]  /*3b0e0*/  STL [R1+0xc7c], R19 ;  /* 0x000c7c1301007387 */ /* 0x000fe40000100800 */
[--C-:B------:R-:W-:Y:S01]  /*3b0f0*/  IMAD.X R0, R0, 0x1, R2.reuse, P3 ;  /* 0x0000000100007824 */ /* 0x100fe200018e0602 */
[----:B------:R-:W-:Y:S01]  /*3b100*/  STL [R1+0xca0], R15 ;  /* 0x000ca00f01007387 */ /* 0x000fe20000100800 */
[----:B------:R-:W-:-:S02]  /*3b110*/  IMAD.X R13, R13, 0x1, R2, P2 ;  /* 0x000000010d0d7824 */ /* 0x000fc400010e0602 */
[----:B------:R-:W-:Y:S02]  /*3b120*/  STL [R1+0xc74], R18 ;  /* 0x000c741201007387 */ /* 0x000fe40000100800 */
[----:B------:R-:W-:Y:S01]  /*3b130*/  STL [R1+0xc98], R14 ;  /* 0x000c980e01007387 */ /* 0x000fe20000100800 */
[----:B------:R-:W-:Y:S01]  /*3b140*/  STL [R1+0xc6c], R17 ;  /* 0x000c6c1101007387 */ /* 0x000fe20000100800 */
[----:B------:R0:W-:Y:S02]  /*3b150*/  STL [R1+0xc88], R0 ;  /* 0x000c880001007387 */ /* 0x0001e40000100800 */
[----:B------:R-:W-:Y:S01]  /*3b160*/  STL [R1+0xc90], R13 ;  /* 0x000c900d01007387 */ /* 0x000fe20000100800 */
[----:B0-----:R-:W3:Y:S01]  /*3b170*/  LDL.LU R0, [R1+0xc4c] ;  /* 0x000c4c0001007983 */ /* 0x001ee20000300800 */
[----:B------:R-:W-:-:S05]  /*3b180*/  IADD3 R16, P2, R16, R10, RZ ;  /* 0x0000000a10107210 */ /* 0x000fca0007f5e0ff */
[----:B------:R-:W-:Y:S01]  /*3b190*/  STL [R1+0xc64], R16 ;  /* 0x000c641001007387 */ /* 0x000fe20000100800 */
[----:B------:R-:W3:Y:S02]  /*3b1a0*/  LDL.LU R7, [R1+0xc70] ;  /* 0x000c700001077983 */ /* 0x000ee40000300800 */
[----:B------:R-:W3:Y:S01]  /*3b1b0*/  LDL.LU R6, [R1+0xc44] ;  /* 0x000c440001067983 */ /* 0x000ee20000300800 */
[----:B----4-:R-:W-:-:S05]  /*3b1c0*/  IADD3 R29, P3, R29, R10, RZ ;  /* 0x0000000a1d1d7210 */ /* 0x010fca0007f7e0ff */
[----:B------:R0:W-:Y:S04]  /*3b1d0*/  STL [R1+0xc5c], R29 ;  /* 0x000c5c1d01007387 */ /* 0x0001e80000100800 */
[----:B0-----:R-:W4:Y:S01]  /*3b1e0*/  LDL.LU R29, [R1+0xc68] ;  /* 0x000c6800011d7983 */ /* 0x001f220000300800 */
[----:B------:R-:W4:Y:S02]  /*3b1f0*/  LDL.LU R8, [R1+0xc3c] ;  /* 0x000c3c0001087983 */ /* 0x000f240000300800 */
[----:B------:R-:W4:Y:S02]  /*3b200*/  LDL.LU R9, [R1+0xc60] ;  /* 0x000c600001097983 */ /* 0x000f240000300800 */
[--C-:B------:R-:W-:Y:S01]  /*3b210*/  IMAD.X R28, R28, 0x1, R2.reuse, P4 ;  /* 0x000000011c1c7824 */ /* 0x100fe200020e0602 */
[----:B------:R-:W4:Y:S04]  /*3b220*/  LDL.LU R11, [R1+0xc34] ;  /* 0x000c3400010b7983 */ /* 0x000f280000300800 */
        /* <DEDUP_REMOVED lines=25> */
[----:B---3--:R-:W-:-:S05]  /*3b3c0*/  IADD3 R0, P5, R0, R10, RZ ;  /* 0x0000000a00007210 */ /* 0x008fca0007fbe0ff */
[----:B------:R0:W-:Y:S04]  /*3b3d0*/  STL [R1+0xc4c], R0 ;  /* 0x000c4c0001007387 */ /* 0x0001e80000100800 */
[----:B0-----:R-:W3:Y:S01]  /*3b3e0*/  LDL.LU R0, [R1+0xc08] ;  /* 0x000c080001007983 */ /* 0x001ee20000300800 */
[--C-:B------:R-:W-:Y:S01]  /*3b3f0*/  IMAD.X R7, R7, 0x1, R2.reuse, P6 ;  /* 0x0000000107077824 */ /* 0x100fe200030e0602 */
[-C--:B------:R-:W-:Y:S01]  /*3b400*/  IADD3 R6, P6, R6, R10.reuse, RZ ;  /* 0x0000000a06067210 */ /* 0x080fe20007fde0ff */
[--C-:B----4-:R-:W-:Y:S01]  /*3b410*/  IMAD.X R29, R29, 0x1, R2.reuse, P1 ;  /* 0x000000011d1d7824 */ /* 0x110fe200008e0602 */
[-C--:B------:R-:W-:Y:S01]  /*3b420*/  IADD3 R8, P1, R8, R10.reuse, RZ ;  /* 0x0000000a08087210 */ /* 0x080fe20007f3e0ff */
[----:B------:R-:W-:Y:S01]  /*3b430*/  IMAD.X R9, R9, 0x1, R2, P2 ;  /* 0x0000000109097824 */ /* 0x000fe200010e0602 */
[----:B------:R-:W-:-:S02]  /*3b440*/  IADD3 R11, P2, R11, R10, RZ ;  /* 0x0000000a0b0b7210 */ /* 0x000fc40007f5e0ff */
[----:B------:R0:W-:Y:S01]  /*3b450*/  STL [R1+0xc68], R29 ;  /* 0x000c681d01007387 */ /* 0x0001e20000100800 */
[----:B------:R-:W-:Y:S02]  /*3b460*/  STL [R1+0xc70], R7 ;  /* 0x000c700701007387 */ /* 0x000fe40000100800 */
[--C-:B------:R-:W-:Y:S02]  /*3b470*/  IMAD.X R26, R26, 0x1, R2.reuse, P3 ;  /* 0x000000011a1a7824 */ /* 0x100fe400018e0602 */
[--C-:B------:R-:W-:Y:S01]  /*3b480*/  IMAD.X R20, R20, 0x1, R2.reuse, P4 ;  /* 0x0000000114147824 */ /* 0x100fe200020e0602 */
[-C--:B------:R-:W-:Y:S01]  /*3b490*/  IADD3 R27, P3, R27, R10.reuse, RZ ;  /* 0x0000000a1b1b7210 */ /* 0x080fe20007f7e0ff */
[----:B0-----:R-:W4:Y:S01]  /*3b4a0*/  LDL.LU R29, [R1+0xbdc] ;  /* 0x000bdc00011d7983 */ /* 0x001f220000300800 */
[----:B------:R-:W-:Y:S02]  /*3b4b0*/  STL [R1+0xc44], R6 ;  /* 0x000c440601007387 */ /* 0x000fe40000100800 */
[----:B------:R-:W-:Y:S01]  /*3b4c0*/  STL [R1+0xc3c], R8 ;  /* 0x000c3c0801007387 */ /* 0x000fe20000100800 */
[-C--:B------:R-:W-:Y:S01]  /*3b4d0*/  IADD3 R28, P4, R28, R10.reuse, RZ ;  /* 0x0000000a1c1c7210 */ /* 0x080fe20007f9e0ff */
[----:B------:R-:W-:Y:S01]  /*3b4e0*/  STL [R1+0xc60], R9 ;  /* 0x000c600901007387 */ /* 0x000fe20000100800 */
[----:B------:R-:W-:Y:S02]  /*3b4f0*/  STL [R1+0xc34], R11 ;  /* 0x000c340b01007387 */ /* 0x000fe40000100800 */
[----:B------:R-:W-:Y:S02]  /*3b500*/  STL [R1+0xc58], R26 ;  /* 0x000c581a01007387 */ /* 0x000fe40000100800 */
[--C-:B------:R-:W-:Y:S01]  /*3b510*/  IMAD.X R21, R21, 0x1, R2.reuse, P5 ;  /* 0x0000000115157824 */ /* 0x100fe200028e0602 */
[----:B------:R0:W-:Y:S01]  /*3b520*/  STL [R1+0xc24], R28 ;  /* 0x000c241c01007387 */ /* 0x0001e20000100800 */
[-C--:B------:R-:W-:Y:S01]  /*3b530*/  IADD3 R22, P5, R22, R10.reuse, RZ ;  /* 0x0000000a16167210 */ /* 0x080fe20007fbe0ff */
[----:B------:R-:W-:Y:S02]  /*3b540*/  STL [R1+0xc2c], R27 ;  /* 0x000c2c1b01007387 */ /* 0x000fe40000100800 */
[--C-:B------:R-:W-:Y:S01]  /*3b550*/  IMAD.X R23, R23, 0x1, R2.reuse, P6 ;  /* 0x0000000117177824 */ /* 0x100fe200030e0602 */
[-C--:B------:R-:W-:Y:S01]  /*3b560*/  IADD3 R5, P6, R5, R10.reuse, RZ ;  /* 0x0000000a05057210 */ /* 0x080fe20007fde0ff */
[--C-:B------:R-:W-:Y:S01]  /*3b570*/  IMAD.X R3, R3, 0x1, R2.reuse, P1 ;  /* 0x0000000103037824 */ /* 0x100fe200008e0602 */
        /* <DEDUP_REMOVED lines=9> */
[----:B0-----:R-:W4:Y:S01]  /*3b610*/  LDL.LU R3, [R1+0xbd4] ;  /* 0x000bd40001037983 */ /* 0x001f220000300800 */
[----:B------:R-:W-:Y:S02]  /*3b620*/  STL [R1+0xc14], R5 ;  /* 0x000c140501007387 */ /* 0x000fe40000100800 */
[----:B------:R-:W-:Y:S02]  /*3b630*/  STL [R1+0xc0c], R4 ;  /* 0x000c0c0401007387 */ /* 0x000fe40000100800 */
[----:B------:R-:W-:Y:S01]  /*3b640*/  STL [R1+0xc30], R25 ;  /* 0x000c301901007387 */ /* 0x000fe20000100800 */
[----:B------:R-:W-:Y:S01]  /*3b650*/  STL [R1+0xc04], R24 ;  /* 0x000c041801007387 */ /* 0x000fe20000100800 */
[--C-:B--2---:R-:W-:Y:S01]  /*3b660*/  IMAD.X R19, R19, 0x1, R2.reuse, P3 ;  /* 0x0000000113137824 */ /* 0x104fe200018e0602 */
[-C--:B------:R-:W-:Y:S01]  /*3b670*/  IADD3 R15, P3, R15, R10.reuse, RZ ;  /* 0x0000000a0f0f7210 */ /* 0x080fe20007f7e0ff */
[--C-:B------:R-:W-:Y:S01]  /*3b680*/  IMAD.X R18, R18, 0x1, R2.reuse, P4 ;  /* 0x0000000112127824 */ /* 0x100fe200020e0602 */
[-C--:B------:R-:W-:Y:S01]  /*3b690*/  IADD3 R14, P4, R14, R10.reuse, RZ ;  /* 0x0000000a0e0e7210 */ /* 0x080fe20007f9e0ff */
[--C-:B------:R-:W-:Y:S01]  /*3b6a0*/  IMAD.X R17, R17, 0x1, R2.reuse, P5 ;  /* 0x0000000111117824 */ /* 0x100fe200028e0602 */
[----:B------:R-:W-:Y:S01]  /*3b6b0*/  STL [R1+0xc28], R19 ;  /* 0x000c281301007387 */ /* 0x000fe20000100800 */
[----:B------:R-:W-:Y:S01]  /*3b6c0*/  STL [R1+0xbfc], R15 ;  /* 0x000bfc0f01007387 */ /* 0x000fe20000100800 */
[-C--:B------:R-:W-:Y:S01]  /*3b6d0*/  IADD3 R13, P5, R13, R10.reuse, RZ ;  /* 0x0000000a0d0d7210 */ /* 0x080fe20007fbe0ff */
[----:B------:R-:W-:Y:S02]  /*3b6e0*/  STL [R1+0xc20], R18 ;  /* 0x000c201201007387 */ /* 0x000fe40000100800 */
[--C-:B------:R-:W-:Y:S01]  /*3b6f0*/  IMAD.X R16, R16, 0x1, R2.reuse, P6 ;  /* 0x0000000110107824 */ /* 0x100fe200030e0602 */
[----:B------:R-:W-:Y:S01]  /*3b700*/  STL [R1+0xbf4], R14 ;  /* 0x000bf40e01007387 */ /* 0x000fe20000100800 */
[----:B------:R-:W-:Y:S01]  /*3b710*/  IADD3 R12, P6, R12, R10, RZ ;  /* 0x0000000a0c0c7210 */ /* 0x000fe20007fde0ff */
[----:B------:R-:W-:Y:S02]  /*3b720*/  STL [R1+0xc18], R17 ;  /* 0x000c181101007387 */ /* 0x000fe40000100800 */
[----:B------:R-:W2:Y:S01]  /*3b730*/  LDL.LU R8, [R1+0xbf8] ;  /* 0x000bf80001087983 */ /* 0x000ea20000300800 */
[----:B------:R-:W-:Y:S01]  /*3b740*/  STL [R1+0xbec], R13 ;  /* 0x000bec0d01007387 */ /* 0x000fe20000100800 */
[----:B------:R-:W-:Y:S02]  /*3b750*/  STL [R1+0xc10], R16 ;  /* 0x000c101001007387 */ /* 0x000fe40000100800 */
[----:B---3--:R-:W-:-:S05]  /*3b760*/  IMAD.X R0, R0, 0x1, R2, P1 ;  /* 0x0000000100007824 */ /* 0x008fca00008e0602 */
[----:B------:R0:W-:Y:S01]  /*3b770*/  STL [R1+0xc08], R0 ;  /* 0x000c080001007387 */ /* 0x0001e20000100800 */
[----:B------:R1:W-:Y:S03]  /*3b780*/  STL [R1+0xbe4], R12 ;  /* 0x000be40c01007387 */ /* 0x0003e60000100800 */
[----:B0-----:R-:W3:Y:S01]  /*3b790*/  LDL.LU R0, [R1+0xbcc] ;  /* 0x000bcc0001007983 */ /* 0x001ee20000300800 */
[----:B------:R-:W3:Y:S02]  /*3b7a0*/  LDL.LU R7, [R1+0xbf0] ;  /* 0x000bf00001077983 */ /* 0x000ee40000300800 */
[----:B------:R-:W3:Y:S02]  /*3b7b0*/  LDL.LU R6, [R1+0xbc4] ;  /* 0x000bc40001067983 */ /* 0x000ee40000300800 */
[----:B------:R-:W3:Y:S01]  /*3b7c0*/  LDL.LU R9, [R1+0xbe8] ;  /* 0x000be80001097983 */ /* 0x000ee20000300800 */
[----:B------:R-:W3:Y:S01]  /*3b7d0*/  LDL.LU R11, [R1+0xbbc] ;  /* 0x000bbc00010b7983 */ /* 0x000ee20000300800 */
[----:B------:R-:W3:Y:S01]  /*3b7e0*/  LDL.LU R26, [R1+0xbe0] ;  /* 0x000be000011a7983 */ /* 0x000ee20000300800 */
[----:B----4-:R-:W-:-:S05]  /*3b7f0*/  IADD3 R29, P1, R29, R10, RZ ;  /* 0x0000000a1d1d7210 */ /* 0x010fca0007f3e0ff */
[----:B------:R0:W-:Y:S01]  /*3b800*/  STL [R1+0xbdc], R29 ;  /* 0x000bdc1d01007387 */ /* 0x0001e20000100800 */
[----:B------:R-:W4:Y:S02]  /*3b810*/  LDL.LU R27, [R1+0xbb4] ;  /* 0x000bb400011b7983 */ /* 0x000f240000300800 */
[----:B------:R-:W4:Y:S02]  /*3b820*/  LDL.LU R20, [R1+0xbd8] ;  /* 0x000bd80001147983 */ /* 0x000f240000300800 */
[----:B------:R-:W4:Y:S01]  /*3b830*/  LDL.LU R21, [R1+0xbac] ;  /* 0x000bac0001157983 */ /* 0x000f220000300800 */
[----:B------:R-:W4:Y:S01]  /*3b840*/  LDL.LU R22, [R1+0xbd0] ;  /* 0x000bd00001167983 */ /* 0x000f220000300800 */
[----:B------:R-:W4:Y:S02]  /*3b850*/  LDL.LU R23, [R1+0xbc8] ;  /* 0x000bc80001177983 */ /* 0x000f240000300800 */
[----:B------:R-:W4:Y:S02]  /*3b860*/  LDL.LU R5, [R1+0xb9c] ;  /* 0x000b9c0001057983 */ /* 0x000f240000300800 */
[----:B------:R-:W4:Y:S02]  /*3b870*/  LDL.LU R4, [R1+0xbc0] ;  /* 0x000bc00001047983 */ /* 0x000f240000300800 */
[----:B------:R-:W-:-:S05]  /*3b880*/  IMAD.X R28, R28, 0x1, R2, P2 ;  /* 0x000000011c1c7824 */ /* 0x000fca00010e0602 */
[----:B------:R0:W-:Y:S01]  /*3b890*/  STL [R1+0xc00], R28 ;  /* 0x000c001c01007387 */ /* 0x0001e20000100800 */
[----:B------:R-:W4:Y:S02]  /*3b8a0*/  LDL.LU R25, [R1+0xb94] ;  /* 0x000b940001197983 */ /* 0x000f240000300800 */
[----:B------:R-:W4:Y:S02]  /*3b8b0*/  LDL.LU R24, [R1+0xbb8] ;  /* 0x000bb80001187983 */ /* 0x000f240000300800 */
[----:B------:R-:W4:Y:S01]  /*3b8c0*/  LDL.LU R19, [R1+0xb8c] ;  /* 0x000b8c0001137983 */ /* 0x000f220000300800 */
[----:B------:R-:W4:Y:S01]  /*3b8d0*/  LDL.LU R15, [R1+0xbb0] ;  /* 0x000bb000010f7983 */ /* 0x000f220000300800 */
[----:B------:R-:W4:Y:S01]  /*3b8e0*/  LDL.LU R18, [R1+0xb84] ;  /* 0x000b840001127983 */ /* 0x000f220000300800 */
[----:B------:R-:W-:-:S05]  /*3b8f0*/  IADD3 R3, P2, R3, R10, RZ ;  /* 0x0000000a03037210 */ /* 0x000fca0007f5e0ff */
[----:B------:R0:W-:Y:S01]  /*3b900*/  STL [R1+0xbd4], R3 ;  /* 0x000bd40301007387 */ /* 0x0001e20000100800 */
[----:B------:R-:W4:Y:S02]  /*3b910*/  LDL.LU R14, [R1+0xba8] ;  /* 0x000ba800010e7983 */ /* 0x000f240000300800 */
[----:B------:R-:W4:Y:S02]  /*3b920*/  LDL.LU R17, [R1+0xb7c] ;  /* 0x000b7c0001117983 */ /* 0x000f240000300800 */
[----:B------:R-:W4:Y:S01]  /*3b930*/  LDL.LU R13, [R1+0xba0] ;  /* 0x000ba000010d7983 */ /* 0x000f220000300800 */
[----:B------:R-:W4:Y:S01]  /*3b940*/  LDL.LU R16, [R1+0xb74] ;  /* 0x000b740001107983 */ /* 0x000f220000300800 */
[----:B-1----:R-:W4:Y:S02]  /*3b950*/  LDL.LU R12, [R1+0xb98] ;  /* 0x000b9800010c7983 */ /* 0x002f240000300800 */
[----:B0-----:R-:W4:Y:S01]  /*3b960*/  LDL.LU R29, [R1+0xb6c] ;  /* 0x000b6c00011d7983 */ /* 0x001f220000300800 */
[----:B------:R-:W4:Y:S04]  /*3b970*/  LDL.LU R28, [R1+0xb90] ;  /* 0x000b9000011c7983 */ /* 0x000f280000300800 */
[----:B------:R-:W4:Y:S01]  /*3b980*/  LDL.LU R3, [R1+0xb64] ;  /* 0x000b640001037983 */ /* 0x000f220000300800 */
[----:B--2---:R-:W-:-:S05]  /*3b990*/  IMAD.X R8, R8, 0x1, R2, P3 ;  /* 0x0000000108087824 */ /* 0x004fca00018e0602 */
[----:B------:R-:W-:Y:S01]  /*3b9a0*/  STL [R1+0xbf8], R8 ;  /* 0x000bf80801007387 */ /* 0x000fe20000100800 */
[----:B---3--:R-:W-:-:S05]  /*3b9b0*/  IADD3 R0, P3, R0, R10, RZ ;  /* 0x0000000a00007210 */ /* 0x008fca0007f7e0ff */
[----:B------:R0:W-:Y:S04]  /*3b9c0*/  STL [R1+0xbcc], R0 ;  /* 0x000bcc0001007387 */ /* 0x0001e80000100800 */
[----:B0-----:R-:W2:Y:S01]  /*3b9d0*/  LDL.LU R0, [R1+0x1438] ;  /* 0x0014380001007983 */ /* 0x001ea20000300800 */
[----:B------:R-:W-:-:S04]  /*3b9e0*/  IMAD.MOV.U32 R8, RZ, RZ, c[0x0][0x18c] ;  /* 0x00006300ff087624 */ /* 0x000fc800078e00ff */
[----:B------:R-:W-:Y:S02]  /*3b9f0*/  IMAD.SHL.U32 R8, R8, 0x80, RZ ;  /* 0x0000008008087824 */ /* 0x000fe400078e00ff */
[--C-:B------:R-:W-:Y:S01]  /*3ba00*/  IMAD.X R7, R7, 0x1, R2.reuse, P4 ;  /* 0x0000000107077824 */ /* 0x100fe200020e0602 */
[-C--:B------:R-:W-:Y:S01]  /*3ba10*/  IADD3 R6, P4, R6, R10.reuse, RZ ;  /* 0x0000000a06067210 */ /* 0x080fe20007f9e0ff */
[----:B------:R-:W-:Y:S02]  /*3ba20*/  IMAD.SHL.U32 R8, R8, 0x2, RZ ;  /* 0x0000000208087824 */ /* 0x000fe400078e00ff */
[--C-:B------:R-:W-:Y:S01]  /*3ba30*/  IMAD.X R9, R9, 0x1, R2.reuse, P5 ;  /* 0x0000000109097824 */ /* 0x100fe200028e0602 */
[----:B------:R-:W-:Y:S01]  /*3ba40*/  IADD3 R11, P5, R11, R10, RZ ;  /* 0x0000000a0b0b7210 */ /* 0x000fe20007fbe0ff */
[----:B------:R-:W-:Y:S01]  /*3ba50*/  IMAD.X R26, R26, 0x1, R2, P6 ;  /* 0x000000011a1a7824 */ /* 0x000fe200030e0602 */
[----:B------:R-:W-:Y:S01]  /*3ba60*/  STL [R1+0xbf0], R7 ;  /* 0x000bf00701007387 */ /* 0x000fe20000100800 */
[----:B----4-:R-:W-:-:S03]  /*3ba70*/  IADD3 R27, P6, R27, R8, RZ ;  /* 0x000000081b1b7210 */ /* 0x010fc60007fde0ff */
[----:B------:R-:W-:Y:S01]  /*3ba80*/  STL [R1+0xbc4], R6 ;  /* 0x000bc40601007387 */ /* 0x000fe20000100800 */
[--C-:B------:R-:W-:Y:S02]  /*3ba90*/  IMAD.X R20, R20, 0x1, R2.reuse, P1 ;  /* 0x0000000114147824 */ /* 0x100fe400008e0602 */
[----:B------:R-:W-:Y:S01]  /*3baa0*/  IMAD.X R22, R22, 0x1, R2, P2 ;  /* 0x0000000116167824 */ /* 0x000fe200010e0602 */
[----:B------:R-:W-:Y:S01]  /*3bab0*/  STL [R1+0xbe8], R9 ;  /* 0x000be80901007387 */ /* 0x000fe20000100800 */
[----:B------:R-:W-:Y:S01]  /*3bac0*/  STL [R1+0xbbc], R11 ;  /* 0x000bbc0b01007387 */ /* 0x000fe20000100800 */
[-C--:B------:R-:W-:Y:S01]  /*3bad0*/  IADD3 R21, P1, R21, R8.reuse, RZ ;  /* 0x0000000815157210 */ /* 0x080fe20007f3e0ff */
[----:B------:R-:W-:Y:S01]  /*3bae0*/  STL [R1+0xbe0], R26 ;  /* 0x000be01a01007387 */ /* 0x000fe20000100800 */
[----:B------:R-:W-:Y:S01]  /*3baf0*/  STL [R1+0xbb4], R27 ;  /* 0x000bb41b01007387 */ /* 0x000fe20000100800 */
[----:B------:R-:W-:Y:S01]  /*3bb00*/  STL [R1+0xbd8], R20 ;  /* 0x000bd81401007387 */ /* 0x000fe20000100800 */
[----:B--2---:R-:W-:-:S05]  /*3bb10*/  IADD3 R0, P2, R0, R8, RZ ;  /* 0x0000000800007210 */ /* 0x004fca0007f5e0ff */
[----:B------:R0:W-:Y:S01]  /*3bb20*/  STL [R1+0xba4], R0 ;  /* 0x000ba40001007387 */ /* 0x0001e20000100800 */
[----:B------:R-:W-:Y:S03]  /*3bb30*/  STL [R1+0xbac], R21 ;  /* 0x000bac1501007387 */ /* 0x000fe60000100800 */
[----:B0-----:R-:W2:Y:S01]  /*3bb40*/  LDL.LU R0, [R1+0x1434] ;  /* 0x0014340001007983 */ /* 0x001ea20000300800 */
[--C-:B------:R-:W-:Y:S01]  /*3bb50*/  IMAD.X R23, R23, 0x1, R2.reuse, P3 ;  /* 0x0000000117177824 */ /* 0x100fe200018e0602 */
[-C--:B------:R-:W-:Y:S01]  /*3bb60*/  IADD3 R5, P3, R5, R8.reuse, RZ ;  /* 0x0000000805057210 */ /* 0x080fe20007f7e0ff */
[--C-:B------:R-:W-:Y:S01]  /*3bb70*/  IMAD.X R4, R4, 0x1, R2.reuse, P4 ;  /* 0x0000000104047824 */ /* 0x100fe200020e0602 */
[----:B------:R-:W-:Y:S01]  /*3bb80*/  STL [R1+0xbd0], R22 ;  /* 0x000bd01601007387 */ /* 0x000fe20000100800 */
[-C--:B------:R-:W-:Y:S01]  /*3bb90*/  IADD3 R25, P4, R25, R8.reuse, RZ ;  /* 0x0000000819197210 */ /* 0x080fe20007f9e0ff */
[----:B------:R-:W-:Y:S02]  /*3bba0*/  STL [R1+0xbc8], R23 ;  /* 0x000bc81701007387 */ /* 0x000fe40000100800 */
[----:B------:R-:W-:Y:S01]  /*3bbb0*/  IMAD.X R24, R24, 0x1, R2, P5 ;  /* 0x0000000118187824 */ /* 0x000fe200028e0602 */
[----:B------:R-:W-:Y:S01]  /*3bbc0*/  STL [R1+0xb9c], R5 ;  /* 0x000b9c0501007387 */ /* 0x000fe20000100800 */
[-C--:B------:R-:W-:Y:S01]  /*3bbd0*/  IADD3 R19, P5, R19, R8.reuse, RZ ;  /* 0x0000000813137210 */ /* 0x080fe20007fbe0ff */
[----:B------:R-:W-:Y:S02]  /*3bbe0*/  STL [R1+0x1330], R2 ;  /* 0x0013300201007387 */ /* 0x000fe40000100800 */
[----:B------:R-:W-:Y:S01]  /*3bbf0*/  STL [R1+0xbc0], R4 ;  /* 0x000bc00401007387 */ /* 0x000fe20000100800 */
[----:B------:R-:W-:Y:S01]  /*3bc00*/  STL [R1+0xb94], R25 ;  /* 0x000b941901007387 */ /* 0x000fe20000100800 */
[----:B------:R-:W-:Y:S02]  /*3bc10*/  STL [R1+0xbb8], R24 ;  /* 0x000bb81801007387 */ /* 0x000fe40000100800 */
[----:B------:R-:W-:Y:S02]  /*3bc20*/  STL [R1+0xb8c], R19 ;  /* 0x000b8c1301007387 */ /* 0x000fe40000100800 */
[--C-:B--2---:R-:W-:Y:S01]  /*3bc30*/  IMAD.X R15, R15, 0x1, R0.reuse, P6 ;  /* 0x000000010f0f7824 */ /* 0x104fe200030e0600 */
[-C--:B------:R-:W-:Y:S01]  /*3bc40*/  IADD3 R18, P6, R18, R8.reuse, RZ ;  /* 0x0000000812127210 */ /* 0x080fe20007fde0ff */
[--C-:B------:R-:W-:Y:S01]  /*3bc50*/  IMAD.X R14, R14, 0x1, R0.reuse, P1 ;  /* 0x000000010e0e7824 */ /* 0x100fe200008e0600 */
[-C--:B------:R-:W-:Y:S01]  /*3bc60*/  IADD3 R17, P1, R17, R8.reuse, RZ ;  /* 0x0000000811117210 */ /* 0x080fe20007f3e0ff */
[--C-:B------:R-:W-:Y:S01]  /*3bc70*/  IMAD.X R13, R13, 0x1, R0.reuse, P2 ;  /* 0x000000010d0d7824 */ /* 0x100fe200010e0600 */
[----:B------:R-:W-:Y:S01]  /*3bc80*/  STL [R1+0xbb0], R15 ;  /* 0x000bb00f01007387 */ /* 0x000fe20000100800 */
[-C--:B------:R-:W-:Y:S01]  /*3bc90*/  IADD3 R16, P2, R16, R8.reuse, RZ ;  /* 0x0000000810107210 */ /* 0x080fe20007f5e0ff */
[----:B------:R-:W-:Y:S02]  /*3bca0*/  STL [R1+0xb84], R18 ;  /* 0x000b841201007387 */ /* 0x000fe40000100800 */
[--C-:B------:R-:W-:Y:S01]  /*3bcb0*/  IMAD.X R12, R12, 0x1, R0.reuse, P3 ;  /* 0x000000010c0c7824 */ /* 0x100fe200018e0600 */
[----:B------:R-:W-:Y:S01]  /*3bcc0*/  STL [R1+0xba8], R14 ;  /* 0x000ba80e01007387 */ /* 0x000fe20000100800 */
[----:B------:R-:W-:Y:S01]  /*3bcd0*/  STL [R1+0xb7c], R17 ;  /* 0x000b7c1101007387 */ /* 0x000fe20000100800 */
[-C--:B------:R-:W-:Y:S01]  /*3bce0*/  IADD3 R29, P3, R29, R8.reuse, RZ ;  /* 0x000000081d1d7210 */ /* 0x080fe20007f7e0ff */
[----:B------:R-:W-:Y:S02]  /*3bcf0*/  STL [R1+0xba0], R13 ;  /* 0x000ba00d01007387 */ /* 0x000fe40000100800 */
[--C-:B------:R-:W-:Y:S01]  /*3bd00*/  IMAD.X R28, R28, 0x1, R0.reuse, P4 ;  /* 0x000000011c1c7824 */ /* 0x100fe200020e0600 */
[----:B------:R-:W-:Y:S01]  /*3bd10*/  STL [R1+0xb74], R16 ;  /* 0x000b741001007387 */ /* 0x000fe20000100800 */
[----:B------:R-:W-:Y:S02]  /*3bd20*/  STL [R1+0xb98], R12 ;  /* 0x000b980c01007387 */ /* 0x000fe40000100800 */
[----:B------:R0:W-:Y:S01]  /*3bd30*/  STL [R1+0x1430], R8 ;  /* 0x0014300801007387 */ /* 0x0001e20000100800 */
[----:B------:R-:W-:Y:S01]  /*3bd40*/  IADD3 R3, P4, R3, R8, RZ ;  /* 0x0000000803037210 */ /* 0x000fe20007f9e0ff */
[----:B------:R-:W-:Y:S04]  /*3bd50*/  STL [R1+0xb6c], R29 ;  /* 0x000b6c1d01007387 */ /* 0x000fe80000100800 */
[----:B0-----:R-:W2:Y:S01]  /*3bd60*/  LDL.LU R8, [R1+0xb88] ;  /* 0x000b880001087983 */ /* 0x001ea20000300800 */
[----:B------:R-:W-:Y:S02]  /*3bd70*/  STL [R1+0xb90], R28 ;  /* 0x000b901c01007387 */ /* 0x000fe40000100800 */
[----:B------:R-:W3:Y:S02]  /*3bd80*/  LDL.LU R2, [R1+0xb78] ;  /* 0x000b780001027983 */ /* 0x000ee40000300800 */
[----:B------:R-:W-:Y:S01]  /*3bd90*/  STL [R1+0xb64], R3 ;  /* 0x000b640301007387 */ /* 0x000fe20000100800 */
[----:B---3--:R0:W-:Y:S04]  /*3bda0*/  STL [R1+0x1424], R2 ;  /* 0x0014240201007387 */ /* 0x0081e80000100800 */
[----:B0-----:R-:W3:Y:S04]  /*3bdb0*/  LDL.LU R2, [R1+0xb54] ;  /* 0x000b540001027983 */ /* 0x001ee80000300800 */
[----:B---3--:R0:W-:Y:S04]  /*3bdc0*/  STL [R1+0x1428], R2 ;  /* 0x0014280201007387 */ /* 0x0081e80000100800 */
[----:B0-----:R-:W3:Y:S01]  /*3bdd0*/  LDL.LU R2, [R1+0xb80] ;  /* 0x000b800001027983 */ /* 0x001ee20000300800 */
[----:B--2---:R-:W-:-:S03]  /*3bde0*/  IMAD.X R8, R8, 0x1, R0, P5 ;  /* 0x0000000108087824 */ /* 0x004fc600028e0600 */
[----:B---3--:R0:W-:Y:S04]  /*3bdf0*/  STL [R1+0x142c], R2 ;  /* 0x00142c0201007387 */ /* 0x0081e80000100800 */
[----:B0-----:R-:W2:Y:S01]  /*3be00*/  LDL.LU R2, [R1+0xb5c] ;  /* 0x000b5c0001027983 */ /* 0x001ea20000300800 */
[----:B------:R-:W3:Y:S02]  /*3be10*/  LDL.LU R7, [R1+0xb4c] ;  /* 0x000b4c0001077983 */ /* 0x000ee40000300800 */
[----:B------:R-:W4:Y:S02]  /*3be20*/  LDL.LU R6, [R1+0xb70] ;  /* 0x000b700001067983 */ /* 0x000f240000300800 */
        /* <DEDUP_REMOVED lines=24> */
[----:B------:R0:W-:Y:S02]  /*3bfb0*/  STL [R1+0xb88], R8 ;  /* 0x000b880801007387 */ /* 0x0001e40000100800 */
[----:B0-----:R-:W2:Y:S02]  /*3bfc0*/  LDL.LU R8, [R1+0x1430] ;  /* 0x0014300001087983 */ /* 0x001ea40000300800 */
[----:B--2---:R-:W-:-:S05]  /*3bfd0*/  IADD3 R2, P5, R2, R8, RZ ;  /* 0x0000000802027210 */ /* 0x004fca0007fbe0ff */
[----:B------:R0:W-:Y:S04]  /*3bfe0*/  STL [R1+0xb5c], R2 ;  /* 0x000b5c0201007387 */ /* 0x0001e80000100800 */
[----:B0-----:R-:W2:Y:S02]  /*3bff0*/  LDL.LU R2, [R1+0x142c] ;  /* 0x00142c0001027983 */ /* 0x001ea40000300800 */
[----:B--2---:R-:W-:-:S05]  /*3c000*/  IMAD.X R2, R2, 0x1, R0, P6 ;  /* 0x0000000102027824 */ /* 0x004fca00030e0600 */
[----:B------:R0:W-:Y:S04]  /*3c010*/  STL [R1+0xb80], R2 ;  /* 0x000b800201007387 */ /* 0x0001e80000100800 */
[----:B0-----:R-:W2:Y:S02]  /*3c020*/  LDL.LU R2, [R1+0x1428] ;  /* 0x0014280001027983 */ /* 0x001ea40000300800 */
[----:B--2---:R-:W-:-:S05]  /*3c030*/  IADD3 R2, P6, R2, R8, RZ ;  /* 0x0000000802027210 */ /* 0x004fca0007fde0ff */
[----:B------:R0:W-:Y:S04]  /*3c040*/  STL [R1+0xb54], R2 ;  /* 0x000b540201007387 */ /* 0x0001e80000100800 */
[----:B0-----:R-:W2:Y:S01]  /*3c050*/  LDL.LU R2, [R1+0x1424] ;  /* 0x0014240001027983 */ /* 0x001ea20000300800 */
[--C-:B----4-:R-:W-:Y:S01]  /*3c060*/  IMAD.X R6, R6, 0x1, R0.reuse, P2 ;  /* 0x0000000106067824 */ /* 0x110fe200010e0600 */
[-C--:B------:R-:W-:Y:S01]  /*3c070*/  IADD3 R9, P2, R9, R8.reuse, RZ ;  /* 0x0000000809097210 */ /* 0x080fe20007f5e0ff */
[--C-:B------:R-:W-:Y:S01]  /*3c080*/  IMAD.X R10, R10, 0x1, R0.reuse, P3 ;  /* 0x000000010a0a7824 */ /* 0x100fe200018e0600 */
        /* <DEDUP_REMOVED lines=16> */
[----:B------:R-:W-:Y:S01]  /*3c190*/  IADD3 R12, P6, R12, R8, RZ ;  /* 0x000000080c0c7210 */ /* 0x000fe20007fde0ff */
[----:B------:R-:W-:-:S02]  /*3c1a0*/  IMAD.X R3, R3, 0x1, R0, P2 ;  /* 0x0000000103037824 */ /* 0x000fc400010e0600 */
[----:B--2---:R-:W-:Y:S01]  /*3c1b0*/  IMAD.X R2, R2, 0x1, R0, P1 ;  /* 0x0000000102027824 */ /* 0x004fe200008e0600 */
[----:B---3--:R-:W-:-:S04]  /*3c1c0*/  IADD3 R7, P1, R7, R8, RZ ;  /* 0x0000000807077210 */ /* 0x008fc80007f3e0ff */
[----:B------:R-:W-:Y:S01]  /*3c1d0*/  STL [R1+0xb78], R2 ;  /* 0x000b780201007387 */ /* 0x000fe20000100800 */
[----:B------:R-:W-:Y:S02]  /*3c1e0*/  STL [R1+0xb4c], R7 ;  /* 0x000b4c0701007387 */ /* 0x000fe40000100800 */
[----:B------:R-:W-:Y:S02]  /*3c1f0*/  STL [R1+0xb70], R6 ;  /* 0x000b700601007387 */ /* 0x000fe40000100800 */
[----:B------:R-:W-:Y:S01]  /*3c200*/  STL [R1+0xb44], R9 ;  /* 0x000b440901007387 */ /* 0x000fe20000100800 */
[----:B------:R-:W-:Y:S01]  /*3c210*/  STL [R1+0xb68], R10 ;  /* 0x000b680a01007387 */ /* 0x000fe20000100800 */
[----:B------:R-:W-:Y:S02]  /*3c220*/  STL [R1+0xb3c], R11 ;  /* 0x000b3c0b01007387 */ /* 0x000fe40000100800 */
[----:B------:R-:W-:Y:S02]  /*3c230*/  STL [R1+0xb60], R26 ;  /* 0x000b601a01007387 */ /* 0x000fe40000100800 */
[----:B------:R-:W-:Y:S02]  /*3c240*/  STL [R1+0xb34], R27 ;  /* 0x000b341b01007387 */ /* 0x000fe40000100800 */
[--C-:B------:R-:W-:Y:S01]  /*3c250*/  IMAD.X R5, R5, 0x1, R0.reuse, P1 ;  /* 0x0000000105057824 */ /* 0x100fe200008e0600 */
[----:B------:R-:W-:Y:S01]  /*3c260*/  STL [R1+0xb58], R20 ;  /* 0x000b581401007387 */ /* 0x000fe20000100800 */
[----:B------:R-:W-:Y:S01]  /*3c270*/  IADD3 R4, P1, R4, R8, RZ ;  /* 0x0000000804047210 */ /* 0x000fe20007f3e0ff */
        /* <DEDUP_REMOVED lines=12> */
[----:B------:R-:W-:-:S02]  /*3c340*/  IMAD.X R29, R29, 0x1, R0, P1 ;  /* 0x000000011d1d7824 */ /* 0x000fc400008e0600 */
[----:B------:R-:W-:Y:S01]  /*3c350*/  STL [R1+0xafc], R13 ;  /* 0x000afc0d01007387 */ /* 0x000fe20000100800 */
[-C--:B------:R-:W-:Y:S01]  /*3c360*/  IADD3 R28, P1, R28, R8.reuse, RZ ;  /* 0x000000081c1c7210 */ /* 0x080fe20007f3e0ff */
[----:B------:R-:W-:Y:S01]  /*3c370*/  STL [R1+0xb20], R16 ;  /* 0x000b201001007387 */ /* 0x000fe20000100800 */
[----:B------:R-:W-:Y:S02]  /*3c380*/  STL [R1+0xaf4], R12 ;  /* 0x000af40c01007387 */ /* 0x000fe40000100800 */
[----:B------:R0:W-:Y:S02]  /*3c390*/  STL [R1+0x1420], R0 ;  /* 0x0014200001007387 */ /* 0x0001e40000100800 */
[----:B------:R-:W-:Y:S01]  /*3c3a0*/  STL [R1+0xb18], R29 ;  /* 0x000b181d01007387 */ /* 0x000fe20000100800 */
        /* <DEDUP_REMOVED lines=8> */
[----:B--2---:R-:W-:-:S03]  /*3c430*/  IADD3 R0, P2, R0, R8, RZ ;  /* 0x0000000800007210 */ /* 0x004fc60007f5e0ff */
        /* <DEDUP_REMOVED lines=30> */
[----:B--2---:R-:W-:-:S05]  /*3c620*/  IMAD.X R2, R2, 0x1, R0, P3 ;  /* 0x0000000102027824 */ /* 0x004fca00018e0600 */
[----:B------:R0:W-:Y:S04]  /*3c630*/  STL [R1+0xb08], R2 ;  /* 0x000b080201007387 */ /* 0x0001e80000100800 */
[----:B0-----:R-:W2:Y:S02]  /*3c640*/  LDL.LU R2, [R1+0x141c] ;  /* 0x00141c0001027983 */ /* 0x001ea40000300800 */
[----:B--2---:R-:W-:-:S05]  /*3c650*/  IADD3 R2, P3, R2, R8, RZ ;  /* 0x0000000802027210 */ /* 0x004fca0007f7e0ff */
[----:B------:R0:W-:Y:S04]  /*3c660*/  STL [R1+0xadc], R2 ;  /* 0x000adc0201007387 */ /* 0x0001e80000100800 */
[----:B0-----:R-:W2:Y:S02]  /*3c670*/  LDL.LU R2, [R1+0x1418] ;  /* 0x0014180001027983 */ /* 0x001ea40000300800 */
[----:B--2---:R-:W-:-:S05]  /*3c680*/  IMAD.X R2, R2, 0x1, R0, P4 ;  /* 0x0000000102027824 */ /* 0x004fca00020e0600 */
[----:B------:R0:W-:Y:S04]  /*3c690*/  STL [R1+0xb00], R2 ;  /* 0x000b000201007387 */ /* 0x0001e80000100800 */
[----:B0-----:R-:W2:Y:S01]  /*3c6a0*/  LDL.LU R2, [R1+0x1414] ;  /* 0x0014140001027983 */ /* 0x001ea20000300800 */
[--C-:B---3--:R-:W-:Y:S01]  /*3c6b0*/  IMAD.X R7, R7, 0x1, R0.reuse, P5 ;  /* 0x0000000107077824 */ /* 0x108fe200028e0600 */
[-C--:B----4-:R-:W-:Y:S01]  /*3c6c0*/  IADD3 R6, P5, R6, R8.reuse, RZ ;  /* 0x0000000806067210 */ /* 0x090fe20007fbe0ff */
        /* <DEDUP_REMOVED lines=18> */
[----:B------:R-:W-:Y:S01]  /*3c7f0*/  IMAD.X R28, R28, 0x1, R0, P5 ;  /* 0x000000011c1c7824 */ /* 0x000fe200028e0600 */
[----:B------:R-:W-:-:S02]  /*3c800*/  IADD3 R3, P5, R3, R8, RZ ;  /* 0x0000000803037210 */ /* 0x000fc40007fbe0ff */
[----:B--2---:R-:W-:-:S05]  /*3c810*/  IADD3 R2, P4, R2, R8, RZ ;  /* 0x0000000802027210 */ /* 0x004fca0007f9e0ff */
[----:B------:R-:W-:Y:S01]  /*3c820*/  STL [R1+0xad4], R2 ;  /* 0x000ad40201007387 */ /* 0x000fe20000100800 */
[----:B------:R-:W-:Y:S02]  /*3c830*/  STL [R1+0xaf8], R7 ;  /* 0x000af80701007387 */ /* 0x000fe40000100800 */
[----:B------:R-:W-:Y:S02]  /*3c840*/  STL [R1+0xacc], R6 ;  /* 0x000acc0601007387 */ /* 0x000fe40000100800 */
[----:B------:R-:W-:Y:S01]  /*3c850*/  STL [R1+0xaf0], R9 ;  /* 0x000af00901007387 */ /* 0x000fe20000100800 */
[----:B------:R-:W-:Y:S01]  /*3c860*/  STL [R1+0xac4], R10 ;  /* 0x000ac40a01007387 */ /* 0x000fe20000100800 */
        /* <DEDUP_REMOVED lines=16> */
[----:B------:R-:W-:-:S02]  /*3c970*/  IMAD.X R12, R12, 0x1, R0, P4 ;  /* 0x000000010c0c7824 */ /* 0x000fc400020e0600 */
[----:B------:R-:W-:Y:S02]  /*3c980*/  STL [R1+0xab0], R14 ;  /* 0x000ab00e01007387 */ /* 0x000fe40000100800 */
[----:B------:R-:W-:Y:S01]  /*3c990*/  STL [R1+0xa84], R17 ;  /* 0x000a841101007387 */ /* 0x000fe20000100800 */
[----:B------:R-:W-:Y:S01]  /*3c9a0*/  IADD3 R29, P4, R29, R8, RZ ;  /* 0x000000081d1d7210 */ /* 0x000fe20007f9e0ff */
[----:B------:R-:W-:Y:S01]  /*3c9b0*/  STL [R1+0xaa8], R13 ;  /* 0x000aa80d01007387 */ /* 0x000fe20000100800 */
[----:B------:R-:W-:Y:S02]  /*3c9c0*/  STL [R1+0xa7c], R16 ;  /* 0x000a7c1001007387 */ /* 0x000fe40000100800 */
[----:B------:R-:W-:Y:S02]  /*3c9d0*/  STL [R1+0xaa0], R12 ;  /* 0x000aa00c01007387 */ /* 0x000fe40000100800 */
[----:B------:R0:W-:Y:S01]  /*3c9e0*/  STL [R1+0x1410], R8 ;  /* 0x0014100801007387 */ /* 0x0001e20000100800 */
        /* <DEDUP_REMOVED lines=1381> */
[--C-:B------:R-:W-:Y:S02]  /*42040*/  IMAD.X R20, R20, 0x1, R0.reuse, P6 ;  /* 0x0000000114147824 */ /* 0x100fe400030e0600 */
[--C-:B------:R-:W-:Y:S02]  /*42050*/  IMAD.X R21, R21, 0x1, R0.reuse, P1 ;  /* 0x0000000115157824 */ /* 0x100fe400008e0600 */
[--C-:B------:R-:W-:Y:S02]  /*42060*/  IMAD.X R23, R23, 0x1, R0.reuse, P3 ;  /* 0x0000000117177824 */ /* 0x100fe400018e0600 */
[----:B------:R-:W-:Y:S01]  /*42070*/  IMAD.X R22, R22, 0x1, R0, P2 ;  /* 0x0000000116167824 */ /* 0x000fe200010e0600 */
[----:B--2---:R-:W-:-:S05]  /*42080*/  IADD3 R2, P5, R2, R8, RZ ;  /* 0x0000000802027210 */ /* 0x004fca0007fbe0ff */
[----:B------:R0:W-:Y:S04]  /*42090*/  STL [R1+0x106c], R2 ;  /* 0x00106c0201007387 */ /* 0x0001e80000100800 */
[----:B0-----:R0:W5:Y:S01]  /*420a0*/  LDL.LU R2, [R1+0x1330] ;  /* 0x0013300001027983 */ /* 0x0011620000300800 */
[----:B------:R1:W-:Y:S03]  /*420b0*/  STL [R1+0x1038], R6 ;  /* 0x0010380601007387 */ /* 0x0003e60000100800 */
[----:B-1----:R0:W5:Y:S01]  /*420c0*/  LDL.LU R6, [R1+0x132c] ;  /* 0x00132c0001067983 */ /* 0x0021620000300800 */
[----:B------:R1:W-:Y:S03]  /*420d0*/  STL [R1+0x1074], R7 ;  /* 0x0010740701007387 */ /* 0x0003e60000100800 */
[----:B-1----:R0:W5:Y:S01]  /*420e0*/  LDL.LU R7, [R1+0x1328] ;  /* 0x0013280001077983 */ /* 0x0021620000300800 */
[----:B------:R1:W-:Y:S03]  /*420f0*/  STL [R1+0x1040], R4 ;  /* 0x0010400401007387 */ /* 0x0003e60000100800 */
[----:B-1----:R0:W5:Y:S01]  /*42100*/  LDL.LU R4, [R1+0x1324] ;  /* 0x0013240001047983 */ /* 0x0021620000300800 */
[----:B------:R1:W-:Y:S02]  /*42110*/  STL [R1+0x107c], R5 ;  /* 0x00107c0501007387 */ /* 0x0003e40000100800 */
[----:B------:R-:W-:Y:S01]  /*42120*/  IMAD.X R13, R13, 0x1, R0, P5 ;  /* 0x000000010d0d7824 */ /* 0x000fe200028e0600 */
[----:B-1----:R0:W5:Y:S01]  /*42130*/  LDL.LU R5, [R1+0x1320] ;  /* 0x0013200001057983 */ /* 0x0021620000300800 */
[----:B------:R1:W-:Y:S01]  /*42140*/  STL [R1+0x1048], R25 ;  /* 0x0010481901007387 */ /* 0x0003e20000100800 */
[----:B------:R-:W-:-:S02]  /*42150*/  IADD3 R17, P5, R17, R8, RZ ;  /* 0x0000000811117210 */ /* 0x000fc40007fbe0ff */
[----:B-1----:R0:W5:Y:S01]  /*42160*/  LDL.LU R25, [R1+0x131c] ;  /* 0x00131c0001197983 */ /* 0x0021620000300800 */
[----:B------:R1:W-:Y:S03]  /*42170*/  STL [R1+0x1084], R24 ;  /* 0x0010841801007387 */ /* 0x0003e60000100800 */
        /* <DEDUP_REMOVED lines=25> */
[----:B------:R0:W-:Y:S02]  /*42310*/  STL [R1+0x1080], R10 ;  /* 0x0010800a01007387 */ /* 0x0001e40000100800 */
[----:B------:R0:W-:Y:S01]  /*42320*/  STL [R1+0x10b8], R11 ;  /* 0x0010b80b01007387 */ /* 0x0001e20000100800 */
[----:B------:R0:W-:Y:S01]  /*42330*/  STL [R1+0x1088], R26 ;  /* 0x0010881a01007387 */ /* 0x0001e20000100800 */
[----:B------:R0:W-:Y:S02]  /*42340*/  STL [R1+0x1090], R27 ;  /* 0x0010901b01007387 */ /* 0x0001e40000100800 */
[----:B------:R0:W-:Y:S02]  /*42350*/  STL [R1+0x1098], R20 ;  /* 0x0010981401007387 */ /* 0x0001e40000100800 */
[----:B------:R0:W-:Y:S01]  /*42360*/  STL [R1+0x10b0], R23 ;  /* 0x0010b01701007387 */ /* 0x0001e20000100800 */
[----:B------:R0:W-:Y:S01]  /*42370*/  STL [R1+0x10a0], R21 ;  /* 0x0010a01501007387 */ /* 0x0001e20000100800 */
[----:B------:R0:W-:Y:S01]  /*42380*/  STL [R1+0x10a8], R22 ;  /* 0x0010a81601007387 */ /* 0x0001e20000100800 */
[----:B------:R-:W-:Y:S01]  /*42390*/  @!P0 CALL.REL.NOINC `(.L_x_1) ;  /* 0x0000001000008944 */ /* 0x000fe20003c00000 */
[----:B------:R-:W-:Y:S05]  /*423a0*/  BRA `(.L_x_2) ;  /* 0xfffd5a8000007947 */ /* 0x000fea000383ffff */
.L_x_1:
[----:B-----5:R1:W-:Y:S04]  /*423b0*/  STL [R1+0x137c], R5 ;  /* 0x00137c0501007387 */ /* 0x0203e80000100800 */
[----:B-1----:R-:W2:Y:S04]  /*423c0*/  LDL.LU R5, [R1+0x1d8] ;  /* 0x0001d80001057983 */ /* 0x002ea80000300800 */
[----:B--2---:R1:W-:Y:S04]  /*423d0*/  STL [R1+0x1384], R5 ;  /* 0x0013840501007387 */ /* 0x0043e80000100800 */
        /* <DEDUP_REMOVED lines=32> */
[----:B------:R2:W-:Y:S01]  /*425e0*/  STL [R1+0x1378], R4 ;  /* 0x0013780401007387 */ /* 0x0005e20000100800 */
[----:B-1----:R-:W-:-:S03]  /*425f0*/  IMAD.MOV.U32 R5, RZ, RZ, R7 ;  /* 0x000000ffff057224 */ /* 0x002fc600078e0007 */
[----:B--2---:R-:W2:Y:S04]  /*42600*/  LDL.LU R4, [R1+0x1ec] ;  /* 0x0001ec0001047983 */ /* 0x004ea80000300800 */
        /* <DEDUP_REMOVED lines=35> */
[----:B------:R-:W2:Y:S04]  /*42840*/  LDL.LU R2, [R1+0x2dc] ;  /* 0x0002dc0001027983 */ /* 0x000ea80000300800 */
[----:B------:R-:W2:Y:S01]  /*42850*/  LDL.LU R0, [R1+0x2d8] ;  /* 0x0002d80001007983 */ /* 0x000ea20000300800 */
[----:B-1----:R-:W-:-:S03]  /*42860*/  IMAD.MOV.U32 R4, RZ, RZ, R6 ;  /* 0x000000ffff047224 */ /* 0x002fc600078e0006 */
[----:B------:R-:W3:Y:S04]  /*42870*/  LDL.LU R8, [R1+0x25c] ;  /* 0x00025c0001087983 */ /* 0x000ee80000300800 */
[----:B0-----:R-:W3:Y:S04]  /*42880*/  LDL.LU R9, [R1+0x258] ;  /* 0x0002580001097983 */ /* 0x001ee80000300800 */
[----:B------:R-:W4:Y:S04]  /*42890*/  LDL.LU R10, [R1+0x27c] ;  /* 0x00027c00010a7983 */ /* 0x000f280000300800 */
[----:B------:R-:W4:Y:S04]  /*428a0*/  LDL.LU R11, [R1+0x278] ;  /* 0x00027800010b7983 */ /* 0x000f280000300800 */
[----:B------:R-:W2:Y:S04]  /*428b0*/  LDL.LU R26, [R1+0x204] ;  /* 0x00020400011a7983 */ /* 0x000ea80000300800 */
[----:B------:R-:W2:Y:S04]  /*428c0*/  LDL.LU R27, [R1+0x200] ;  /* 0x00020000011b7983 */ /* 0x000ea80000300800 */
[----:B------:R-:W2:Y:S04]  /*428d0*/  LDL.LU R20, [R1+0x2d4] ;  /* 0x0002d40001147983 */ /* 0x000ea80000300800 */
[----:B------:R-:W2:Y:S04]  /*428e0*/  LDL.LU R21, [R1+0x2d0] ;  /* 0x0002d00001157983 */ /* 0x000ea80000300800 */
[----:B------:R-:W2:Y:S04]  /*428f0*/  LDL.LU R22, [R1+0x254] ;  /* 0x0002540001167983 */ /* 0x000ea80000300800 */
[----:B------:R-:W2:Y:S04]  /*42900*/  LDL.LU R23, [R1+0x250] ;  /* 0x0002500001177983 */ /* 0x000ea80000300800 */
[----:B------:R-:W2:Y:S04]  /*42910*/  LDL.LU R6, [R1+0x274] ;  /* 0x0002740001067983 */ /* 0x000ea80000300800 */
[----:B------:R-:W2:Y:S04]  /*42920*/  LDL.LU R7, [R1+0x270] ;  /* 0x0002700001077983 */ /* 0x000ea80000300800 */
        /* <DEDUP_REMOVED lines=12> */
[----:B------:R0:W-:Y:S01]  /*429f0*/  STL [R1+0x1348], R15 ;  /* 0x0013480f01007387 */ /* 0x0001e20000100800 */
[----:B------:R-:W-:-:S03]  /*42a00*/  F2FP.BF16.PACK_AB R5, R4, R5 ;  /* 0x000000050405723e */ /* 0x000fc600000010ff */
        /* <DEDUP_REMOVED lines=13> */
[----:B------:R-:W2:Y:S04]  /*42ae0*/  LDL.LU R4, [R1+0x1408] ;  /* 0x0014080001047983 */ /* 0x000ea80000300800 */
[----:B------:R0:W-:Y:S04]  /*42af0*/  STL [R1+0x6c], R5 ;  /* 0x00006c0501007387 */ /* 0x0001e80000100800 */
[----:B0-----:R-:W2:Y:S02]  /*42b00*/  LDL.LU R5, [R1+0x1404] ;  /* 0x0014040001057983 */ /* 0x001ea40000300800 */
[----:B--2---:R-:W-:-:S02]  /*42b10*/  F2FP.BF16.PACK_AB R5, R4, R5 ;  /* 0x000000050405723e */ /* 0x004fc400000010ff */
        /* <DEDUP_REMOVED lines=66> */
[----:B0-----:R-:W3:Y:S01]  /*42f40*/  LDL.LU R5, [R1+0x137c] ;  /* 0x00137c0001057983 */ /* 0x001ee20000300800 */
[----:B------:R-:W-:Y:S02]  /*42f50*/  F2FP.BF16.PACK_AB R0, R2, R0 ;  /* 0x000000000200723e */ /* 0x000fe400000010ff */
[----:B----4-:R-:W-:-:S02]  /*42f60*/  F2FP.BF16.PACK_AB R2, R10, R11 ;  /* 0x0000000b0a02723e */ /* 0x010fc400000010ff */
[----:B--2---:R-:W-:Y:S02]  /*42f70*/  F2FP.BF16.PACK_AB R28, R4, R28 ;  /* 0x0000001c041c723e */ /* 0x004fe400000010ff */
[----:B------:R-:W2:Y:S04]  /*42f80*/  LDL.LU R4, [R1+0x1378] ;  /* 0x0013780001047983 */ /* 0x000ea80000300800 */
[----:B------:R0:W-:Y:S02]  /*42f90*/  STL [R1+0x34], R28 ;  /* 0x0000341c01007387 */ /* 0x0001e40000100800 */
[----:B0-----:R-:W-:Y:S02]  /*42fa0*/  F2FP.BF16.PACK_AB R28, R3, R29 ;  /* 0x0000001d031c723e */ /* 0x001fe400000010ff */
[----:B------:R-:W-:-:S02]  /*42fb0*/  F2FP.BF16.PACK_AB R3, R12, R13 ;  /* 0x0000000d0c03723e */ /* 0x000fc400000010ff */
[----:B------:R-:W-:Y:S01]  /*42fc0*/  F2FP.BF16.PACK_AB R12, R14, R15 ;  /* 0x0000000f0e0c723e */ /* 0x000fe200000010ff */
[----:B------:R-:W-:Y:S01]  /*42fd0*/  STL [R1+0x30], R28 ;  /* 0x0000301c01007387 */ /* 0x000fe20000100800 */
[----:B------:R-:W-:-:S03]  /*42fe0*/  F2FP.BF16.PACK_AB R13, R16, R17 ;  /* 0x00000011100d723e */ /* 0x000fc600000010ff */
[----:B------:R0:W-:Y:S04]  /*42ff0*/  STL [R1+0x4c], R3 ;  /* 0x00004c0301007387 */ /* 0x0001e80000100800 */
[----:B------:R1:W-:Y:S01]  /*43000*/  STL [R1+0x48], R12 ;  /* 0x0000480c01007387 */ /* 0x0003e20000100800 */
[----:B0-----:R-:W-:-:S03]  /*43010*/  F2FP.BF16.PACK_AB R3, R18, R19 ;  /* 0x000000131203723e */ /* 0x001fc600000010ff */
[----:B------:R-:W-:Y:S01]  /*43020*/  STL [R1+0x44], R13 ;  /* 0x0000440d01007387 */ /* 0x000fe20000100800 */
[----:B-1----:R-:W-:-:S03]  /*43030*/  F2FP.BF16.PACK_AB R12, R24, R25 ;  /* 0x00000019180c723e */ /* 0x002fc600000010ff */
[----:B------:R3:W-:Y:S04]  /*43040*/  STL [R1+0x40], R3 ;  /* 0x0000400301007387 */ /* 0x0007e80000100800 */
[----:B------:R-:W-:Y:S01]  /*43050*/  STL [R1+0x5c], R12 ;  /* 0x00005c0c01007387 */ /* 0x000fe20000100800 */
[----:B---3--:R-:W-:-:S03]  /*43060*/  F2FP.BF16.PACK_AB R3, R8, R9 ;  /* 0x000000090803723e */ /* 0x008fc600000010ff */
[----:B------:R0:W-:Y:S04]  /*43070*/  STL [R1+0x58], R0 ;  /* 0x0000580001007387 */ /* 0x0001e80000100800 */
[----:B------:R1:W-:Y:S04]  /*43080*/  STL [R1+0x54], R3 ;  /* 0x0000540301007387 */ /* 0x0003e80000100800 */
[----:B------:R3:W-:Y:S01]  /*43090*/  STL [R1+0x50], R2 ;  /* 0x0000500201007387 */ /* 0x0007e20000100800 */
[----:B0-----:R-:W-:Y:S02]  /*430a0*/  F2FP.BF16.PACK_AB R0, R26, R27 ;  /* 0x0000001b1a00723e */ /* 0x001fe400000010ff */
[----:B-1----:R-:W-:-:S03]  /*430b0*/  F2FP.BF16.PACK_AB R3, R20, R21 ;  /* 0x000000151403723e */ /* 0x002fc600000010ff */
[----:B------:R0:W-:Y:S01]  /*430c0*/  STL [R1+0x2c], R0 ;  /* 0x00002c0001007387 */ /* 0x0001e20000100800 */
[----:B---3--:R-:W-:-:S03]  /*430d0*/  F2FP.BF16.PACK_AB R2, R22, R23 ;  /* 0x000000171602723e */ /* 0x008fc600000010ff */
[----:B------:R-:W-:Y:S04]  /*430e0*/  STL [R1+0x28], R3 ;  /* 0x0000280301007387 */ /* 0x000fe80000100800 */
[----:B------:R-:W-:Y:S04]  /*430f0*/  STL [R1+0x24], R2 ;  /* 0x0000240201007387 */ /* 0x000fe80000100800 */
[----:B------:R-:W3:Y:S01]  /*43100*/  LDL.LU R25, [R1+0x26c] ;  /* 0x00026c0001197983 */ /* 0x000ee20000300800 */
[----:B0-----:R-:W-:-:S05]  /*43110*/  F2FP.BF16.PACK_AB R0, R6, R7 ;  /* 0x000000070600723e */ /* 0x001fca00000010ff */
[----:B------:R-:W-:Y:S04]  /*43120*/  STL [R1+0x20], R0 ;  /* 0x0000200001007387 */ /* 0x000fe80000100800 */
[----:B---3--:R-:W-:Y:S04]  /*43130*/  STL [R1+0x1374], R25 ;  /* 0x0013741901007387 */ /* 0x008fe80000100800 */
[----:B------:R-:W3:Y:S04]  /*43140*/  LDL.LU R26, [R1+0x268] ;  /* 0x00026800011a7983 */ /* 0x000ee80000300800 */
[----:B------:R-:W4:Y:S04]  /*43150*/  LDL.LU R24, [R1+0x2cc] ;  /* 0x0002cc0001187983 */ /* 0x000f280000300800 */
[----:B------:R-:W2:Y:S04]  /*43160*/  LDL.LU R23, [R1+0x290] ;  /* 0x0002900001177983 */ /* 0x000ea80000300800 */
[----:B--2---:R0:W-:Y:S04]  /*43170*/  STL [R1+0x1368], R23 ;  /* 0x0013681701007387 */ /* 0x0041e80000100800 */
[----:B0-----:R-:W2:Y:S04]  /*43180*/  LDL.LU R23, [R1+0x2ec] ;  /* 0x0002ec0001177983 */ /* 0x001ea80000300800 */
        /* <DEDUP_REMOVED lines=32> */
[----:B------:R-:W2:Y:S01]  /*43390*/  LDL.LU R6, [R1+0x390] ;  /* 0x0003900001067983 */ /* 0x000ea20000300800 */
[----:B------:R-:W-:-:S03]  /*433a0*/  IMAD.MOV.U32 R27, RZ, RZ, R5 ;  /* 0x000000ffff1b7224 */ /* 0x000fc600078e0005 */
[----:B--2---:R0:W-:Y:S04]  /*433b0*/  STL [R1+0x1324], R6 ;  /* 0x0013240601007387 */ /* 0x0041e80000100800 */
[----:B0-----:R-:W2:Y:S04]  /*433c0*/  LDL.LU R6, [R1+0x374] ;  /* 0x0003740001067983 */ /* 0x001ea80000300800 */
[----:B------:R-:W2:Y:S01]  /*433d0*/  LDL.LU R5, [R1+0x3a0] ;  /* 0x0003a00001057983 */ /* 0x000ea20000300800 */
[----:B------:R-:W-:-:S03]  /*433e0*/  IMAD.MOV.U32 R25, RZ, RZ, R4 ;  /* 0x000000ffff197224 */ /* 0x000fc600078e0004 */
        /* <DEDUP_REMOVED lines=22> */
[----:B0-----:R-:W2:Y:S01]  /*43550*/  LDL.LU R3, [R1+0x36c] ;  /* 0x00036c0001037983 */ /* 0x001ea20000300800 */
[----:B------:R-:W-:-:S03]  /*43560*/  F2FP.BF16.PACK_AB R27, R25, R27 ;  /* 0x0000001b191b723e */ /* 0x000fc600000010ff */
[----:B--2---:R0:W-:Y:S04]  /*43570*/  STL [R1+0x1314], R3 ;  /* 0x0013140301007387 */ /* 0x0041e80000100800 */
[----:B0-----:R-:W2:Y:S04]  /*43580*/  LDL.LU R3, [R1+0x35c] ;  /* 0x00035c0001037983 */ /* 0x001ea80000300800 */
[----:B------:R-:W2:Y:S04]  /*43590*/  LDL.LU R28, [R1+0x364] ;  /* 0x00036400011c7983 */ /* 0x000ea80000300800 */
[----:B------:R-:W2:Y:S04]  /*435a0*/  LDL.LU R2, [R1+0x360] ;  /* 0x0003600001027983 */ /* 0x000ea80000300800 */
[----:B------:R-:W2:Y:S04]  /*435b0*/  LDL.LU R0, [R1+0x324] ;  /* 0x0003240001007983 */ /* 0x000ea80000300800 */
[----:B------:R-:W3:Y:S02]  /*435c0*/  LDL.LU R25, [R1+0x1374] ;  /* 0x0013740001197983 */ /* 0x000ee40000300800 */
[----:B---3--:R-:W-:-:S02]  /*435d0*/  F2FP.BF16.PACK_AB R26, R25, R26 ;  /* 0x0000001a191a723e */ /* 0x008fc400000010ff */
[----:B------:R-:W4:Y:S02]  /*435e0*/  LDL.LU R25, [R1+0x1370] ;  /* 0x0013700001197983 */ /* 0x000f240000300800 */
[----:B----4-:R-:W-:Y:S02]  /*435f0*/  F2FP.BF16.PACK_AB R25, R24, R25 ;  /* 0x000000191819723e */ /* 0x010fe400000010ff */
[----:B------:R-:W3:Y:S02]  /*43600*/  LDL.LU R24, [R1+0x136c] ;  /* 0x00136c0001187983 */ /* 0x000ee40000300800 */
[----:B---3--:R-:W-:Y:S02]  /*43610*/  F2FP.BF16.PACK_AB R24, R23, R24 ;  /* 0x000000181718723e */ /* 0x008fe400000010ff */
[----:B------:R-:W3:Y:S02]  /*43620*/  LDL.LU R23, [R1+0x1368] ;  /* 0x0013680001177983 */ /* 0x000ee40000300800 */
[----:B---3--:R-:W-:-:S02]  /*43630*/  F2FP.BF16.PACK_AB R23, R22, R23 ;  /* 0x000000171617723e */ /* 0x008fc400000010ff */
[----:B------:R-:W3:Y:S02]  /*43640*/  LDL.LU R22, [R1+0x1364] ;  /* 0x0013640001167983 */ /* 0x000ee40000300800 */
[----:B---3--:R-:W-:Y:S02]  /*43650*/  F2FP.BF16.PACK_AB R22, R21, R22 ;  /* 0x000000161516723e */ /* 0x008fe400000010ff */
        /* <DEDUP_REMOVED lines=36> */
[----:B------:R-:W2:Y:S02]  /*438a0*/  LDL.LU R29, [R1+0x1318] ;  /* 0x00131800011d7983 */ /* 0x000ea40000300800 */
[----:B--2---:R-:W-:Y:S02]  /*438b0*/  F2FP.BF16.PACK_AB R29, R3, R29 ;  /* 0x0000001d031d723e */ /* 0x004fe400000010ff */
        /* <DEDUP_REMOVED lines=13> */
[----:B------:R0:W-:Y:S04]  /*43990*/  STL [R1], R29 ;  /* 0x0000001d01007387 */ /* 0x0001e80000100800 */
[----:B0-----:R-:W2:Y:S01]  /*439a0*/  LDL.LU R29, [R1+0x12f8] ;  /* 0x0012f800011d7983 */ /* 0x001ea20000300800 */
[----:B------:R-:W-:Y:S02]  /*439b0*/  F2FP.BF16.PACK_AB R2, R28, R2 ;  /* 0x000000021c02723e */ /* 0x000fe400000010ff */
[----:B--2---:R-:W-:-:S02]  /*439c0*/  F2FP.BF16.PACK_AB R3, R29, R3 ;  /* 0x000000031d03723e */ /* 0x004fc400000010ff */
[----:B------:R-:W2:Y:S04]  /*439d0*/  LDL.LU R29, [R1+0x12f4] ;  /* 0x0012f400011d7983 */ /* 0x000ea80000300800 */
[----:B------:R0:W-:Y:S04]  /*439e0*/  STL [R1+0x1c], R3 ;  /* 0x00001c0301007387 */ /* 0x0001e80000100800 */
[----:B0-----:R-:W3:Y:S04]  /*439f0*/  LDL.LU R3, [R1+0x12f0] ;  /* 0x0012f00001037983 */ /* 0x001ee80000300800 */
[----:B------:R-:W3:Y:S04]  /*43a00*/  LDL.LU R28, [R1+0x12ec] ;  /* 0x0012ec00011c7983 */ /* 0x000ee80000300800 */
[----:B------:R2:W-:Y:S02]  /*43a10*/  STL [R1+0x18], R2 ;  /* 0x0000180201007387 */ /* 0x0005e40000100800 */
[----:B--2---:R-:W-:-:S02]  /*43a20*/  F2FP.BF16.PACK_AB R2, R0, R29 ;  /* 0x0000001d0002723e */ /* 0x004fc400000010ff */
[----:B---3--:R-:W-:-:S05]  /*43a30*/  F2FP.BF16.PACK_AB R0, R28, R3 ;  /* 0x000000031c00723e */ /* 0x008fca00000010ff */
[----:B------:R0:W-:Y:S04]  /*43a40*/  STL [R1+0x10], R0 ;  /* 0x0000100001007387 */ /* 0x0001e80000100800 */
[----:B------:R0:W-:Y:S02]  /*43a50*/  STL [R1+0x14], R2 ;  /* 0x0000140201007387 */ /* 0x0001e40000100800 */
.L_x_0:
[----:B------:R-:W2:Y:S04]  /*43a60*/  LDL.LU R3, [R1+0x4] ;  /* 0x0000040001037983 */ /* 0x000ea80000300800 */
[----:B0-----:R-:W3:Y:S04]  /*43a70*/  LDL.LU R2, [R1+0x8] ;  /* 0x0000080001027983 */ /* 0x001ee80000300800 */
[----:B------:R-:W4:Y:S04]  /*43a80*/  LDL.LU R0, [R1+0xc] ;  /* 0x00000c0001007983 */ /* 0x000f280000300800 */
[----:B------:R-:W-:Y:S04]  /*43a90*/  STL [R1+0x13c8], R19 ;  /* 0x0013c81301007387 */ /* 0x000fe80000100800 */
[----:B------:R-:W-:Y:S04]  /*43aa0*/  STL.64 [R1+0x13c0], R22 ;  /* 0x0013c01601007387 */ /* 0x000fe80000100a00 */
[----:B------:R0:W-:Y:S04]  /*43ab0*/  STL.64 [R1+0x13b8], R20 ;  /* 0x0013b81401007387 */ /* 0x0001e80000100a00 */
[----:B0-----:R-:W4:Y:S04]  /*43ac0*/  LDL.LU R20, [R1+0x10] ;  /* 0x0000100001147983 */ /* 0x001f280000300800 */
[----:B------:R-:W4:Y:S04]  /*43ad0*/  LDL.LU R21, [R1+0x14] ;  /* 0x0000140001157983 */ /* 0x000f280000300800 */
[----:B------:R-:W4:Y:S04]  /*43ae0*/  LDL.LU R22, [R1+0x18] ;  /* 0x0000180001167983 */ /* 0x000f280000300800 */
[----:B------:R-:W4:Y:S04]  /*43af0*/  LDL.LU R23, [R1+0x1c] ;  /* 0x00001c0001177983 */ /* 0x000f280000300800 */
[----:B------:R-:W-:Y:S04]  /*43b00*/  STL.64 [R1+0x13b0], R26 ;  /* 0x0013b01a01007387 */ /* 0x000fe80000100a00 */
[----:B------:R0:W-:Y:S04]  /*43b10*/  STL.64 [R1+0x13a8], R24 ;  /* 0x0013a81801007387 */ /* 0x0001e80000100a00 */
[----:B0-----:R-:W4:Y:S04]  /*43b20*/  LDL.LU R24, [R1] ;  /* 0x0000000001187983 */ /* 0x001f280000300800 */
[----:B------:R-:W0:Y:S04]  /*43b30*/  S2R R19, SR_TID.X ;  /* 0x0000000000137919 */ /* 0x000e280000002100 */
[----:B------:R-:W4:Y:S01]  /*43b40*/  LDL.LU R28, [R1+0x10ec] ;  /* 0x0010ec00011c7983 */ /* 0x000f220000300800 */
[----:B0-----:R-:W-:-:S05]  /*43b50*/  IMAD.SHL.U32 R29, R19, 0x400, RZ ;  /* 0x00000400131d7824 */ /* 0x001fca00078e00ff */
[----:B------:R-:W-:Y:S01]  /*43b60*/  LOP3.LUT R29, R29, 0x1800, RZ, 0xc0, !PT ;  /* 0x000018001d1d7812 */ /* 0x000fe200078ec0ff */
[----:B------:R-:W-:Y:S01]  /*43b70*/  BAR.SYNC.DEFER_BLOCKING 0x0 ;  /* 0x0000000000007b1d */ /* 0x000fe20000010000 */
[----:B--2---:R-:W-:Y:S02]  /*43b80*/  IMAD.MOV.U32 R25, RZ, RZ, R3 ;  /* 0x000000ffff197224 */ /* 0x004fe400078e0003 */
[C---:B------:R-:W-:Y:S02]  /*43b90*/  IMAD.SHL.U32 R3, R19.reuse, 0x100, RZ ;  /* 0x0000010013037824 */ /* 0x040fe400078e00ff */
[----:B---3--:R-:W-:Y:S02]  /*43ba0*/  IMAD.MOV.U32 R26, RZ, RZ, R2 ;  /* 0x000000ffff1a7224 */ /* 0x008fe400078e0002 */
[----:B------:R-:W-:Y:S01]  /*43bb0*/  IMAD.SHL.U32 R2, R19, 0x4, RZ ;  /* 0x0000000413027824 */ /* 0x000fe200078e00ff */
[----:B------:R-:W-:Y:S01]  /*43bc0*/  LOP3.LUT R3, R3, 0x1800, RZ, 0xc0, !PT ;  /* 0x0000180003037812 */ /* 0x000fe200078ec0ff */
[----:B----4-:R-:W-:-:S02]  /*43bd0*/  IMAD.MOV.U32 R27, RZ, RZ, R0 ;  /* 0x000000ffff1b7224 */ /* 0x010fc400078e0000 */
[C---:B------:R-:W-:Y:S01]  /*43be0*/  IMAD.SHL.U32 R0, R19.reuse, 0x20, RZ ;  /* 0x0000002013007824 */ /* 0x040fe200078e00ff */
[----:B------:R-:W-:-:S04]  /*43bf0*/  LOP3.LUT R19, R19, 0x3f, RZ, 0xc0, !PT ;  /* 0x0000003f13137812 */ /* 0x000fc800078ec0ff */
[----:B------:R-:W-:Y:S01]  /*43c00*/  LOP3.LUT R3, R3, 0x460, R0, 0xf8, !PT ;  /* 0x0000046003037812 */ /* 0x000fe200078ef800 */
[----:B------:R-:W-:Y:S01]  /*43c10*/  IMAD R29, R19, 0x10, R29 ;  /* 0x00000010131d7824 */ /* 0x000fe200078e021d */
[----:B------:R-:W2:Y:S02]  /*43c20*/  LDL.LU R0, [R1+0x10fc] ;  /* 0x0010fc0001007983 */ /* 0x000ea40000300800 */
[----:B------:R-:W-:Y:S02]  /*43c30*/  LOP3.LUT R3, R3, 0x70, R2, 0x78, !PT ;  /* 0x0000007003037812 */ /* 0x000fe400078e7802 */
[----:B------:R-:W3:Y:S04]  /*43c40*/  LDL.LU R2, [R1+0x10f0] ;  /* 0x0010f00001027983 */ /* 0x000ee80000300800 */
[----:B------:R-:W4:Y:S04]  /*43c50*/  LDL.LU R19, [R1+0x13c8] ;  /* 0x0013c80001137983 */ /* 0x000f280000300800 */
[----:B------:R0:W-:Y:S04]  /*43c60*/  STS.128 [R3], R20 ;  /* 0x0000001403007388 */ /* 0x0001e80000000c00 */
[----:B0-----:R-:W2:Y:S04]  /*43c70*/  LDL.LU.64 R22, [R1+0x13c0] ;  /* 0x0013c00001167983 */ /* 0x001ea80000300a00 */
[----:B------:R-:W2:Y:S04]  /*43c80*/  LDL.LU.64 R20, [R1+0x13b8] ;  /* 0x0013b80001147983 */ /* 0x000ea80000300a00 */
[----:B------:R0:W-:Y:S04]  /*43c90*/  STS.128 [R3+0x80], R24 ;  /* 0x0000801803007388 */ /* 0x0001e80000000c00 */
[----:B0-----:R-:W3:Y:S04]  /*43ca0*/  LDL.LU.64 R26, [R1+0x13b0] ;  /* 0x0013b000011a7983 */ /* 0x001ee80000300a00 */
[----:B------:R-:W3:Y:S04]  /*43cb0*/  LDL.LU.64 R24, [R1+0x13a8] ;  /* 0x0013a80001187983 */ /* 0x000ee80000300a00 */
[----:B-----5:R0:W-:Y:S04]  /*43cc0*/  STS.128 [R3+0x100], R4 ;  /* 0x0001000403007388 */ /* 0x0201e80000000c00 */
[----:B0-----:R-:W3:Y:S04]  /*43cd0*/  LDL.LU R6, [R1+0x10f8] ;  /* 0x0010f80001067983 */ /* 0x001ee80000300800 */
[----:B------:R-:W3:Y:S04]  /*43ce0*/  LDL.LU R7, [R1+0x10f4] ;  /* 0x0010f40001077983 */ /* 0x000ee80000300800 */
[----:B------:R-:W-:Y:S04]  /*43cf0*/  STS.128 [R3+0x180], R8 ;  /* 0x0001800803007388 */ /* 0x000fe80000000c00 */
[----:B------:R-:W-:Y:S01]  /*43d00*/  STS.128 [R3+0x200], R12 ;  /* 0x0002000c03007388 */ /* 0x000fe20000000c00 */
[----:B------:R-:W-:-:S03]  /*43d10*/  ISETP.GE.AND P0, PT, R28, c[0x0][0x178], PT ;  /* 0x00005e001c007a0c */ /* 0x000fc60003f06270 */
[----:B----4-:R-:W-:Y:S04]  /*43d20*/  STS.128 [R3+0x280], R16 ;  /* 0x0002801003007388 */ /* 0x010fe80000000c00 */
[----:B--2---:R-:W-:Y:S04]  /*43d30*/  STS.128 [R3+0x300], R20 ;  /* 0x0003001403007388 */ /* 0x004fe80000000c00 */
[----:B---3--:R-:W-:Y:S04]  /*43d40*/  STS.128 [R3+0x380], R24 ;  /* 0x0003801803007388 */ /* 0x008fe80000000c00 */
[----:B------:R-:W-:Y:S06]  /*43d50*/  BAR.SYNC.DEFER_BLOCKING 0x0 ;  /* 0x0000000000007b1d */ /* 0x000fec0000010000 */
[----:B------:R-:W0:Y:S01]  /*43d60*/  LDS.128 R8, [R29] ;  /* 0x000000001d087984 */ /* 0x000e220000000c00 */
[----:B------:R-:W-:-:S02]  /*43d70*/  ISETP.LT.AND P1, PT, R6, c[0x0][0x17c], !P0 ;  /* 0x00005f0006007a0c */ /* 0x000fc40004721270 */
[----:B------:R-:W-:Y:S01]  /*43d80*/  ISETP.LT.AND P4, PT, R7, c[0x0][0x17c], !P0 ;  /* 0x00005f0007007a0c */ /* 0x000fe20004781270 */
[----:B------:R-:W-:Y:S04]  /*43d90*/  LDS.128 R20, [R29+0x400] ;  /* 0x000400001d147984 */ /* 0x000fe80000000c00 */
[----:B0-----:R0:W-:Y:S02]  /*43da0*/  STL.64 [R1], R8 ;  /* 0x0000000801007387 */ /* 0x0011e40000100a00 */
[----:B0-----:R-:W-:-:S05]  /*43db0*/  LOP3.LUT R8, R29, 0x20, RZ, 0x3c, !PT ;  /* 0x000000201d087812 */ /* 0x001fca00078e3cff */
[----:B------:R-:W0:Y:S04]  /*43dc0*/  LDS.128 R4, [R8] ;  /* 0x0000000008047984 */ /* 0x000e280000000c00 */
[----:B------:R-:W-:Y:S01]  /*43dd0*/  STL.64 [R1+0x8], R10 ;  /* 0x0000080a01007387 */ /* 0x000fe20000100a00 */
[----:B------:R-:W-:Y:S02]  /*43de0*/  ISETP.LT.AND P5, PT, R0, c[0x0][0x17c], !P0 ;  /* 0x00005f0000007a0c */ /* 0x000fe400047a1270 */
[----:B------:R-:W-:Y:S01]  /*43df0*/  LOP3.LUT R16, R29, 0x40, RZ, 0x3c, !PT ;  /* 0x000000401d107812 */ /* 0x000fe200078e3cff */
[----:B------:R-:W-:Y:S01]  /*43e00*/  LDS.128 R8, [R8+0x400] ;  /* 0x0004000008087984 */ /* 0x000fe20000000c00 */
[----:B------:R-:W-:-:S03]  /*43e10*/  ISETP.LT.AND P3, PT, R2, c[0x0][0x17c], !P0 ;  /* 0x00005f0002007a0c */ /* 0x000fc60004761270 */
[----:B0-----:R-:W-:Y:S04]  /*43e20*/  STL [R1+0x1320], R4 ;  /* 0x0013200401007387 */ /* 0x001fe80000100800 */
[----:B------:R-:W-:Y:S04]  /*43e30*/  STL [R1+0x131c], R5 ;  /* 0x00131c0501007387 */ /* 0x000fe80000100800 */
[----:B------:R-:W-:Y:S04]  /*43e40*/  STL [R1+0x1318], R6 ;  /* 0x0013180601007387 */ /* 0x000fe80000100800 */
[----:B------:R-:W-:Y:S04]  /*43e50*/  STL [R1+0x1314], R7 ;  /* 0x0013140701007387 */ /* 0x000fe80000100800 */
[----:B------:R-:W-:Y:S04]  /*43e60*/  STL.64 [R1+0x1330], R22 ;  /* 0x0013301601007387 */ /* 0x000fe80000100a00 */
[----:B------:R0:W-:Y:S04]  /*43e70*/  STL.64 [R1+0x1328], R20 ;  /* 0x0013281401007387 */ /* 0x0001e80000100a00 */
[----:B------:R-:W-:Y:S04]  /*43e80*/  LDS.128 R12, [R16] ;  /* 0x00000000100c7984 */ /* 0x000fe80000000c00 */
[----:B0-----:R-:W2:Y:S04]  /*43e90*/  LDL.LU R20, [R1+0x60] ;  /* 0x0000600001147983 */ /* 0x001ea80000300800 */
[----:B------:R-:W2:Y:S04]  /*43ea0*/  LDL.LU R21, [R1+0x64] ;  /* 0x0000640001157983 */ /* 0x000ea80000300800 */
[----:B------:R-:W3:Y:S04]  /*43eb0*/  LDL.LU R22, [R1+0x68] ;  /* 0x0000680001167983 */ /* 0x000ee80000300800 */
[----:B------:R-:W3:Y:S04]  /*43ec0*/  LDL.LU R23, [R1+0x6c] ;  /* 0x00006c0001177983 */ /* 0x000ee80000300800 */
[----:B---3--:R-:W-:Y:S04]  /*43ed0*/  STL.64 [R1+0x1340], R22 ;  /* 0x0013401601007387 */ /* 0x008fe80000100a00 */
[----:B--2---:R0:W-:Y:S04]  /*43ee0*/  STL.64 [R1+0x1338], R20 ;  /* 0x0013381401007387 */ /* 0x0041e80000100a00 */
        /* <DEDUP_REMOVED lines=16> */
[----:B------:R-:W4:Y:S04]  /*43ff0*/  LDL.LU R24, [R1+0x20] ;  /* 0x0000200001187983 */ /* 0x000f280000300800 */
[----:B------:R-:W4:Y:S04]  /*44000*/  LDL.LU R25, [R1+0x24] ;  /* 0x0000240001197983 */ /* 0x000f280000300800 */
[----:B------:R-:W2:Y:S04]  /*44010*/  LDL.LU R26, [R1+0x28] ;  /* 0x00002800011a7983 */ /* 0x000ea80000300800 */
[----:B------:R-:W2:Y:S04]  /*44020*/  LDL.LU R27, [R1+0x2c] ;  /* 0x00002c00011b7983 */ /* 0x000ea80000300800 */
[----:B--2---:R-:W-:Y:S04]  /*44030*/  STL.64 [R1+0x13a0], R26 ;  /* 0x0013a01a01007387 */ /* 0x004fe80000100a00 */
[----:B----4-:R-:W-:Y:S04]  /*44040*/  STL.64 [R1+0x1398], R24 ;  /* 0x0013981801007387 */ /* 0x010fe80000100a00 */
[----:B---3--:R-:W-:Y:S04]  /*44050*/  STL.64 [R1+0x1370], R22 ;  /* 0x0013701601007387 */ /* 0x008fe80000100a00 */
[----:B------:R0:W-:Y:S04]  /*44060*/  STL.64 [R1+0x1368], R20 ;  /* 0x0013681401007387 */ /* 0x0001e80000100a00 */
[----:B------:R-:W1:Y:S04]  /*44070*/  LDS.128 R24, [R16+0x400] ;  /* 0x0004000010187984 */ /* 0x000e680000000c00 */
        /* <DEDUP_REMOVED lines=10> */
[----:B------:R-:W4:Y:S01]  /*44120*/  LDL.LU R0, [R1+0x4b8] ;  /* 0x0004b80001007983 */ /* 0x000f220000300800 */
[----:B------:R-:W-:Y:S01]  /*44130*/  IMAD R2, R28, c[0x0][0x194], RZ ;  /* 0x000065001c027a24 */ /* 0x000fe200078e02ff */
[----:B------:R-:W-:-:S05]  /*44140*/  LOP3.LUT R28, R29, 0x60, RZ, 0x3c, !PT ;  /* 0x000000601d1c7812 */ /* 0x000fca00078e3cff */
[----:B------:R-:W-:Y:S04]  /*44150*/  LDS.128 R16, [R28] ;  /* 0x000000001c107984 */ /* 0x000fe80000000c00 */
[----:B---3--:R-:W-:Y:S04]  /*44160*/  STL.64 [R1+0x1390], R22 ;  /* 0x0013901601007387 */ /* 0x008fe80000100a00 */
[----:B--2---:R0:W-:Y:S04]  /*44170*/  STL.64 [R1+0x1388], R20 ;  /* 0x0013881401007387 */ /* 0x0041e80000100a00 */
[----:B0-----:R-:W2:Y:S04]  /*44180*/  LDL.LU R20, [R1+0x50] ;  /* 0x0000500001147983 */ /* 0x001ea80000300800 */
[----:B------:R-:W2:Y:S04]  /*44190*/  LDL.LU R21, [R1+0x54] ;  /* 0x0000540001157983 */ /* 0x000ea80000300800 */
[----:B------:R-:W2:Y:S04]  /*441a0*/  LDL.LU R22, [R1+0x58] ;  /* 0x0000580001167983 */ /* 0x000ea80000300800 */
[----:B------:R-:W2:Y:S04]  /*441b0*/  LDL.LU R23, [R1+0x5c] ;  /* 0x00005c0001177983 */ /* 0x000ea80000300800 */
[----:B------:R0:W-:Y:S04]  /*441c0*/  STL [R1+0x1324], R29 ;  /* 0x0013241d01007387 */ /* 0x0001e80000100800 */
[----:B0-----:R-:W3:Y:S04]  /*441d0*/  LDL.LU R29, [R1] ;  /* 0x00000000011d7983 */ /* 0x001ee80000300800 */
[----:B-1----:R-:W-:Y:S04]  /*441e0*/  STL.64 [R1+0x10], R24 ;  /* 0x0000101801007387 */ /* 0x002fe80000100a00 */
[----:B------:R-:W-:Y:S04]  /*441f0*/  STL.64 [R1+0x18], R26 ;  /* 0x0000181a01007387 */ /* 0x000fe80000100a00 */
[----:B------:R-:W0:Y:S04]  /*44200*/  LDS.128 R24, [R28+0x400] ;  /* 0x000400001c187984 */ /* 0x000e280000000c00 */
[----:B------:R-:W-:Y:S06]  /*44210*/  BAR.SYNC.DEFER_BLOCKING 0x0 ;  /* 0x0000000000007b1d */ /* 0x000fec0000010000 */
[----:B0-----:R0:W-:Y:S01]  /*44220*/  STL [R1+0xac], R27 ;  /* 0x0000ac1b01007387 */ /* 0x0011e20000100800 */
[----:B------:R-:W-:-:S02]  /*44230*/  IMAD.MOV.U32 R7, RZ, RZ, R26 ;  /* 0x000000ffff077224 */ /* 0x000fc400078e001a */
[----:B------:R-:W-:Y:S02]  /*44240*/  IMAD.MOV.U32 R5, RZ, RZ, R24 ;  /* 0x000000ffff057224 */ /* 0x000fe400078e0018 */
[----:B------:R-:W-:Y:S01]  /*44250*/  IMAD.MOV.U32 R6, RZ, RZ, R25 ;  /* 0x000000ffff067224 */ /* 0x000fe200078e0019 */
[----:B0-----:R-:W3:Y:S04]  /*44260*/  LDL.LU.64 R26, [R1+0x13a0] ;  /* 0x0013a000011a7983 */ /* 0x001ee80000300a00 */
[----:B------:R-:W3:Y:S04]  /*44270*/  LDL.LU.64 R24, [R1+0x1398] ;  /* 0x0013980001187983 */ /* 0x000ee80000300a00 */
[----:B--2---:R0:W-:Y:S04]  /*44280*/  STS.128 [R3+0x80], R20 ;  /* 0x0000801403007388 */ /* 0x0041e80000000c00 */
[----:B0-----:R-:W2:Y:S04]  /*44290*/  LDL.LU.64 R22, [R1+0x1390] ;  /* 0x0013900001167983 */ /* 0x001ea80000300a00 */
[----:B------:R-:W2:Y:S04]  /*442a0*/  LDL.LU.64 R20, [R1+0x1388] ;  /* 0x0013880001147983 */ /* 0x000ea80000300a00 */
        /* <DEDUP_REMOVED lines=15> */
[----:B---3--:R-:W-:Y:S01]  /*443a0*/  STS.128 [R3], R24 ;  /* 0x0000001803007388 */ /* 0x008fe20000000c00 */
[----:B----4-:R-:W-:-:S03]  /*443b0*/  ISETP.LT.AND P2, PT, R0, c[0x0][0x17c], !P0 ;  /* 0x00005f0000007a0c */ /* 0x010fc60004741270 */
[----:B--2---:R0:W-:Y:S04]  /*443c0*/  STS.128 [R3+0x380], R20 ;  /* 0x0003801403007388 */ /* 0x0041e80000000c00 */
[----:B0-----:R-:W2:Y:S04]  /*443d0*/  LDL.LU.64 R22, [R1+0x1330] ;  /* 0x0013300001167983 */ /* 0x001ea80000300a00 */
[----:B------:R-:W3:Y:S04]  /*443e0*/  LDL.LU.64 R20, [R1+0x1328] ;  /* 0x0013280001147983 */ /* 0x000ee80000300a00 */
[----:B------:R-:W4:Y:S01]  /*443f0*/  LDL.LU R3, [R1+0x1100] ;  /* 0x0011000001037983 */ /* 0x000f220000300800 */
[----:B------:R-:W-:-:S03]  /*44400*/  IMAD R25, R0, c[0x0][0x198], RZ ;  /* 0x0000660000197a24 */ /* 0x000fc600078e02ff */
[----:B------:R-:W-:Y:S01]  /*44410*/  BAR.SYNC.DEFER_BLOCKING 0x0 ;  /* 0x0000000000007b1d */ /* 0x000fe20000010000 */
[----:B------:R-:W-:-:S04]  /*44420*/  LEA R0, P6, R2, c[0x0][0x170], 0x1 ;  /* 0x00005c0002007a11 */ /* 0x000fc800078c08ff */
[----:B------:R-:W-:Y:S02]  /*44430*/  LEA.HI.X.SX32 R2, R2, c[0x0][0x174], 0x1, P6 ;  /* 0x00005d0002027a11 */ /* 0x000fe400030f0eff */
[C---:B------:R-:W-:Y:S02]  /*44440*/  LEA R24, P6, R25.reuse, R0, 0x1 ;  /* 0x0000000019187211 */ /* 0x040fe400078c08ff */
[C---:B------:R-:W-:Y:S02]  /*44450*/  IADD3 R27, R25.reuse, c[0x0][0x198], RZ ;  /* 0x00006600191b7a10 */ /* 0x040fe40007ffe0ff */
[----:B------:R-:W-:Y:S02]  /*44460*/  LEA.HI.X.SX32 R25, R25, R2, 0x1, P6 ;  /* 0x0000000219197211 */ /* 0x000fe400030f0eff */
[C---:B------:R-:W-:Y:S02]  /*44470*/  LEA R26, P6, R27.reuse, R0, 0x1 ;  /* 0x000000001b1a7211 */ /* 0x040fe400078c08ff */
[----:B------:R-:W-:-:S02]  /*44480*/  IADD3 R28, R27, c[0x0][0x198], RZ ;  /* 0x000066001b1c7a10 */ /* 0x000fc40007ffe0ff */
[----:B------:R-:W-:Y:S01]  /*44490*/  LEA.HI.X.SX32 R27, R27, R2, 0x1, P6 ;  /* 0x000000021b1b7211 */ /* 0x000fe200030f0eff */
[----:B------:R0:W-:Y:S02]  /*444a0*/  @P2 STG.E.U16 [R24.64], R29 ;  /* 0x0000001d18002986 */ /* 0x0001e4000c101504 */
[----:B0-----:R-:W-:Y:S01]  /*444b0*/  IMAD.MOV.U32 R25, RZ, RZ, R29 ;  /* 0x000000ffff197224 */ /* 0x001fe200078e001d */
[C---:B------:R-:W-:Y:S01]  /*444c0*/  LEA R24, P6, R28.reuse, R0, 0x1 ;  /* 0x000000001c187211 */ /* 0x040fe200078c08ff */
[----:B------:R-:W2:Y:S03]  /*444d0*/  LDL.LU R29, [R1+0x1324] ;  /* 0x00132400011d7983 */ /* 0x000ea60000300800 */
[----:B------:R-:W-:Y:S02]  /*444e0*/  PRMT R4, R25, 0x7632, R4 ;  /* 0x0000763219047816 */ /* 0x000fe40000000004 */
[----:B------:R-:W-:-:S02]  /*444f0*/  LEA.HI.X.SX32 R25, R28, R2, 0x1, P6 ;  /* 0x000000021c197211 */ /* 0x000fc400030f0eff */
[----:B----4-:R-:W-:Y:S02]  /*44500*/  ISETP.LT.AND P2, PT, R3, c[0x0][0x17c], !P0 ;  /* 0x00005f0003007a0c */ /* 0x010fe40004741270 */
[----:B------:R-:W-:Y:S02]  /*44510*/  IADD3 R3, R28, c[0x0][0x198], RZ ;  /* 0x000066001c037a10 */ /* 0x000fe40007ffe0ff */
[----:B------:R-:W4:Y:S04]  /*44520*/  LDL.LU R28, [R1+0x1104] ;  /* 0x00110400011c7983 */ /* 0x000f280000300800 */
[----:B------:R0:W-:Y:S02]  /*44530*/  @P1 STG.E.U16 [R26.64], R4 ;  /* 0x000000041a001986 */ /* 0x0001e4000c101504 */
[----:B0-----:R-:W-:-:S02]  /*44540*/  LEA R26, P6, R3, R0, 0x1 ;  /* 0x00000000031a7211 */ /* 0x001fc400078c08ff */
[----:B------:R-:W2:Y:S02]  /*44550*/  LDL.LU R4, [R1+0x1320] ;  /* 0x0013200001047983 */ /* 0x000ea40000300800 */
[C---:B------:R-:W-:Y:S02]  /*44560*/  LEA.HI.X.SX32 R27, R3.reuse, R2, 0x1, P6 ;  /* 0x00000002031b7211 */ /* 0x040fe400030f0eff */
[----:B----4-:R-:W-:Y:S02]  /*44570*/  ISETP.LT.AND P1, PT, R28, c[0x0][0x17c], !P0 ;  /* 0x00005f001c007a0c */ /* 0x010fe40004721270 */
[----:B------:R-:W-:Y:S02]  /*44580*/  IADD3 R28, R3, c[0x0][0x198], RZ ;  /* 0x00006600031c7a10 */ /* 0x000fe40007ffe0ff */
[----:B------:R-:W4:Y:S04]  /*44590*/  LDL.LU R3, [R1+0x1108] ;  /* 0x0011080001037983 */ /* 0x000f280000300800 */
[----:B--2---:R0:W-:Y:S02]  /*445a0*/  @P4 STG.E.U16 [R24.64], R4 ;  /* 0x0000000418004986 */ /* 0x0041e4000c101504 */
[----:B0-----:R-:W-:-:S04]  /*445b0*/  LEA R24, P6, R28, R0, 0x1 ;  /* 0x000000001c187211 */ /* 0x001fc800078c08ff */
[C---:B------:R-:W-:Y:S02]  /*445c0*/  LEA.HI.X.SX32 R25, R28.reuse, R2, 0x1, P6 ;  /* 0x000000021c197211 */ /* 0x040fe400030f0eff */
[----:B----4-:R-:W-:Y:S02]  /*445d0*/  ISETP.LT.AND P4, PT, R3, c[0x0][0x17c], !P0 ;  /* 0x00005f0003007a0c */ /* 0x010fe40004781270 */
[----:B------:R-:W-:Y:S02]  /*445e0*/  IADD3 R3, R28, c[0x0][0x198], RZ ;  /* 0x000066001c037a10 */ /* 0x000fe40007ffe0ff */
[----:B------:R-:W2:Y:S01]  /*445f0*/  LDL.LU R28, [R1+0x110c] ;  /* 0x00110c00011c7983 */ /* 0x000ea20000300800 */
[----:B------:R-:W-:-:S05]  /*44600*/  PRMT R4, R4, 0x7632, R4 ;  /* 0x0000763204047816 */ /* 0x000fca0000000004 */
[----:B------:R0:W-:Y:S02]  /*44610*/  @P3 STG.E.U16 [R26.64], R4 ;  /* 0x000000041a003986 */ /* 0x0001e4000c101504 */
[C---:B0-----:R-:W-:Y:S02]  /*44620*/  LEA R26, P6, R3.reuse, R0, 0x1 ;  /* 0x00000000031a7211 */ /* 0x041fe400078c08ff */
[C---:B------:R-:W-:Y:S02]  /*44630*/  IADD3 R4, R3.reuse, c[0x0][0x198], RZ ;  /* 0x0000660003047a10 */ /* 0x040fe40007ffe0ff */
[----:B------:R-:W-:Y:S02]  /*44640*/  LEA.HI.X.SX32 R27, R3, R2, 0x1, P6 ;  /* 0x00000002031b7211 */ /* 0x000fe400030f0eff */
[----:B--2---:R-:W-:Y:S02]  /*44650*/  ISETP.LT.AND P3, PT, R28, c[0x0][0x17c], !P0 ;  /* 0x00005f001c007a0c */ /* 0x004fe40004761270 */
[----:B------:R-:W2:Y:S04]  /*44660*/  LDL.LU R28, [R1+0x1118] ;  /* 0x00111800011c7983 */ /* 0x000ea80000300800 */
[----:B------:R-:W4:Y:S04]  /*44670*/  LDL.LU R3, [R1+0x1110] ;  /* 0x0011100001037983 */ /* 0x000f280000300800 */
[----:B------:R0:W-:Y:S02]  /*44680*/  @P5 STG.E.U16 [R24.64], R12 ;  /* 0x0000000c18005986 */ /* 0x0001e4000c101504 */
[----:B0-----:R-:W-:-:S02]  /*44690*/  LEA R24, P6, R4, R0, 0x1 ;  /* 0x0000000004187211 */ /* 0x001fc400078c08ff */
[----:B------:R-:W-:Y:S02]  /*446a0*/  PRMT R12, R12, 0x7632, R12 ;  /* 0x000076320c0c7816 */ /* 0x000fe4000000000c */
[----:B------:R-:W-:-:S03]  /*446b0*/  LEA.HI.X.SX32 R25, R4, R2, 0x1, P6 ;  /* 0x0000000204197211 */ /* 0x000fc600030f0eff */
[----:B------:R-:W-:Y:S04]  /*446c0*/  @P2 STG.E.U16 [R26.64], R12 ;  /* 0x0000000c1a002986 */ /* 0x000fe8000c101504 */
[----:B------:R0:W-:Y:S02]  /*446d0*/  @P1 STG.E.U16 [R24.64], R16 ;  /* 0x0000001018001986 */ /* 0x0001e4000c101504 */
[----:B0-----:R-:W-:Y:S02]  /*446e0*/  PRMT R16, R16, 0x7632, R16 ;  /* 0x0000763210107816 */ /* 0x001fe40000000010 */
[----:B----4-:R-:W-:Y:S02]  /*446f0*/  ISETP.LT.AND P5, PT, R3, c[0x0][0x17c], !P0 ;  /* 0x00005f0003007a0c */ /* 0x010fe400047a1270 */
[----:B------:R-:W-:-:S02]  /*44700*/  IADD3 R3, R4, c[0x0][0x198], RZ ;  /* 0x0000660004037a10 */ /* 0x000fc40007ffe0ff */
[----:B------:R-:W4:Y:S02]  /*44710*/  LDL.LU R4, [R1+0x1114] ;  /* 0x0011140001047983 */ /* 0x000f240000300800 */
[----:B------:R-:W-:-:S04]  /*44720*/  LEA R26, P6, R3, R0, 0x1 ;  /* 0x00000000031a7211 */ /* 0x000fc800078c08ff */
[C---:B------:R-:W-:Y:S02]  /*44730*/  LEA.HI.X.SX32 R27, R3.reuse, R2, 0x1, P6 ;  /* 0x00000002031b7211 */ /* 0x040fe400030f0eff */
[----:B------:R-:W-:Y:S02]  /*44740*/  IADD3 R12, R3, c[0x0][0x198], RZ ;  /* 0x00006600030c7a10 */ /* 0x000fe40007ffe0ff */
[----:B------:R-:W4:Y:S01]  /*44750*/  LDL.LU R3, [R1+0x111c] ;  /* 0x00111c0001037983 */ /* 0x000f220000300800 */
[----:B--2---:R-:W-:-:S03]  /*44760*/  ISETP.LT.AND P1, PT, R28, c[0x0][0x17c], !P0 ;  /* 0x00005f001c007a0c */ /* 0x004fc60004721270 */
[----:B------:R-:W2:Y:S04]  /*44770*/  LDL.LU R28, [R1+0x1124] ;  /* 0x00112400011c7983 */ /* 0x000ea80000300800 */
[----:B------:R0:W-:Y:S04]  /*44780*/  @P4 STG.E.U16 [R26.64], R16 ;  /* 0x000000101a004986 */ /* 0x0001e8000c101504 */
[----:B0-----:R-:W2:Y:S01]  /*44790*/  LDL.LU R16, [R1+0x1120] ;  /* 0x0011200001107983 */ /* 0x001ea20000300800 */
[----:B------:R-:W-:-:S04]  /*447a0*/  LEA R24, P6, R12, R0, 0x1 ;  /* 0x000000000c187211 */ /* 0x000fc800078c08ff */
[----:B------:R-:W-:-:S05]  /*447b0*/  LEA.HI.X.SX32 R25, R12, R2, 0x1, P6 ;  /* 0x000000020c197211 */ /* 0x000fca00030f0eff */
[----:B---3--:R0:W-:Y:S02]  /*447c0*/  @P3 STG.E.U16 [R24.64], R20 ;  /* 0x0000001418003986 */ /* 0x0081e4000c101504 */
[----:B0-----:R-:W-:Y:S02]  /*447d0*/  PRMT R20, R20, 0x7632, R20 ;  /* 0x0000763214147816 */ /* 0x001fe40000000014 */
[----:B----4-:R-:W-:Y:S02]  /*447e0*/  ISETP.LT.AND P2, PT, R4, c[0x0][0x17c], !P0 ;  /* 0x00005f0004007a0c */ /* 0x010fe40004741270 */
[----:B------:R-:W-:-:S04]  /*447f0*/  IADD3 R4, R12, c[0x0][0x198], RZ ;  /* 0x000066000c047a10 */ /* 0x000fc80007ffe0ff */
[----:B------:R-:W-:-:S04]  /*44800*/  LEA R26, P6, R4, R0, 0x1 ;  /* 0x00000000041a7211 */ /* 0x000fc800078c08ff */
[----:B------:R-:W-:-:S05]  /*44810*/  LEA.HI.X.SX32 R27, R4, R2, 0x1, P6 ;  /* 0x00000002041b7211 */ /* 0x000fca00030f0eff */
[----:B------:R0:W-:Y:S01]  /*44820*/  @P5 STG.E.U16 [R26.64], R20 ;  /* 0x000000141a005986 */ /* 0x0001e2000c101504 */
[----:B--2---:R-:W-:-:S03]  /*44830*/  ISETP.LT.AND P3, PT, R16, c[0x0][0x17c], !P0 ;  /* 0x00005f0010007a0c */ /* 0x004fc60004761270 */
[----:B------:R-:W2:Y:S04]  /*44840*/  LDL.LU R16, [R1+0x112c] ;  /* 0x00112c0001107983 */ /* 0x000ea80000300800 */
[----:B0-----:R-:W3:Y:S01]  /*44850*/  LDL.LU R20, [R1+0x1128] ;  /* 0x0011280001147983 */ /* 0x001ee20000300800 */
[----:B------:R-:W-:Y:S02]  /*44860*/  ISETP.LT.AND P4, PT, R3, c[0x0][0x17c], !P0 ;  /* 0x00005f0003007a0c */ /* 0x000fe40004781270 */
[----:B------:R-:W-:-:S04]  /*44870*/  IADD3 R3, R4, c[0x0][0x198], RZ ;  /* 0x0000660004037a10 */ /* 0x000fc80007ffe0ff */
[C---:B------:R-:W-:Y:S02]  /*44880*/  LEA R24, P6, R3.reuse, R0, 0x1 ;  /* 0x0000000003187211 */ /* 0x040fe400078c08ff */
[C---:B------:R-:W-:Y:S02]  /*44890*/  IADD3 R4, R3.reuse, c[0x0][0x198], RZ ;  /* 0x0000660003047a10 */ /* 0x040fe40007ffe0ff */
[----:B------:R-:W-:Y:S02]  /*448a0*/  LEA.HI.X.SX32 R25, R3, R2, 0x1, P6 ;  /* 0x0000000203197211 */ /* 0x000fe400030f0eff */
[C---:B------:R-:W-:Y:S02]  /*448b0*/  LEA R26, P6, R4.reuse, R0, 0x1 ;  /* 0x00000000041a7211 */ /* 0x040fe400078c08ff */
[C---:B------:R-:W-:Y:S01]  /*448c0*/  IADD3 R3, R4.reuse, c[0x0][0x198], RZ ;  /* 0x0000660004037a10 */ /* 0x040fe20007ffe0ff */
[----:B------:R0:W-:Y:S01]  /*448d0*/  @P2 STG.E.U16 [R24.64], R8 ;  /* 0x0000000818002986 */ /* 0x0001e2000c101504 */
[----:B------:R-:W-:-:S02]  /*448e0*/  LEA.HI.X.SX32 R27, R4, R2, 0x1, P6 ;  /* 0x00000002041b7211 */ /* 0x000fc400030f0eff */
[----:B------:R-:W-:Y:S02]  /*448f0*/  ISETP.LT.AND P5, PT, R28, c[0x0][0x17c], !P0 ;  /* 0x00005f001c007a0c */ /* 0x000fe400047a1270 */
[----:B------:R-:W4:Y:S01]  /*44900*/  LDL.LU R28, [R1+0x1130] ;  /* 0x00113000011c7983 */ /* 0x000f220000300800 */
[C---:B------:R-:W-:Y:S02]  /*44910*/  IADD3 R4, R3.reuse, c[0x0][0x198], RZ ;  /* 0x0000660003047a10 */ /* 0x040fe40007ffe0ff */
[----:B0-----:R-:W-:-:S04]  /*44920*/  LEA R24, P6, R3, R0, 0x1 ;  /* 0x0000000003187211 */ /* 0x001fc800078c08ff */
[----:B------:R-:W-:Y:S02]  /*44930*/  LEA.HI.X.SX32 R25, R3, R2, 0x1, P6 ;  /* 0x0000000203197211 */ /* 0x000fe400030f0eff */
[----:B------:R-:W-:-:S05]  /*44940*/  PRMT R8, R8, 0x7632, R8 ;  /* 0x0000763208087816 */ /* 0x000fca0000000008 */
[----:B------:R0:W-:Y:S01]  /*44950*/  @P1 STG.E.U16 [R26.64], R8 ;  /* 0x000000081a001986 */ /* 0x0001e2000c101504 */
[----:B---3--:R-:W-:-:S03]  /*44960*/  ISETP.LT.AND P2, PT, R20, c[0x0][0x17c], !P0 ;  /* 0x00005f0014007a0c */ /* 0x008fc60004741270 */
[----:B------:R-:W3:Y:S04]  /*44970*/  LDL.LU R20, [R1+0x1134] ;  /* 0x0011340001147983 */ /* 0x000ee80000300800 */
[----:B------:R-:W3:Y:S01]  /*44980*/  LDL.LU R3, [R1+0x10] ;  /* 0x0000100001037983 */ /* 0x000ee20000300800 */
[----:B--2---:R-:W-:-:S03]  /*44990*/  ISETP.LT.AND P1, PT, R16, c[0x0][0x17c], !P0 ;  /* 0x00005f0010007a0c */ /* 0x004fc60004721270 */
[----:B------:R-:W2:Y:S01]  /*449a0*/  LDL.LU R16, [R1+0x1138] ;  /* 0x0011380001107983 */ /* 0x000ea20000300800 */
[C---:B0-----:R-:W-:Y:S01]  /*449b0*/  LEA R26, P6, R4.reuse, R0, 0x1 ;  /* 0x00000000041a7211 */ /* 0x041fe200078c08ff */
[----:B---3--:R-:W-:Y:S01]  /*449c0*/  IMAD.MOV.U32 R27, RZ, RZ, R3 ;  /* 0x000000ffff1b7224 */ /* 0x008fe200078e0003 */
[----:B------:R-:W-:-:S04]  /*449d0*/  IADD3 R3, R4, c[0x0][0x198], RZ ;  /* 0x0000660004037a10 */ /* 0x000fc80007ffe0ff */
[----:B------:R0:W-:Y:S02]  /*449e0*/  @P4 STG.E.U16 [R24.64], R27 ;  /* 0x0000001b18004986 */ /* 0x0001e4000c101504 */
[----:B0-----:R-:W-:Y:S01]  /*449f0*/  IMAD.MOV.U32 R25, RZ, RZ, R27 ;  /* 0x000000ffff197224 */ /* 0x001fe200078e001b */
[----:B------:R-:W-:Y:S02]  /*44a00*/  LEA.HI.X.SX32 R27, R4, R2, 0x1, P6 ;  /* 0x00000002041b7211 */ /* 0x000fe400030f0eff */
[----:B------:R-:W-:Y:S02]  /*44a10*/  LEA R24, P6, R3, R0, 0x1 ;  /* 0x0000000003187211 */ /* 0x000fe400078c08ff */
[----:B------:R-:W-:Y:S02]  /*44a20*/  PRMT R8, R25, 0x7632, R8 ;  /* 0x0000763219087816 */ /* 0x000fe40000000008 */
[C---:B------:R-:W-:Y:S02]  /*44a30*/  IADD3 R4, R3.reuse, c[0x0][0x198], RZ ;  /* 0x0000660003047a10 */ /* 0x040fe40007ffe0ff */
[----:B------:R-:W-:Y:S01]  /*44a40*/  LEA.HI.X.SX32 R25, R3, R2, 0x1, P6 ;  /* 0x0000000203197211 */ /* 0x000fe200030f0eff */
[----:B------:R-:W-:Y:S01]  /*44a50*/  IMAD.MOV.U32 R3, RZ, RZ, R5 ;  /* 0x000000ffff037224 */ /* 0x000fe200078e0005 */
[----:B------:R0:W-:Y:S01]  /*44a60*/  @P3 STG.E.U16 [R26.64], R8 ;  /* 0x000000081a003986 */ /* 0x0001e2000c101504 */
[----:B----4-:R-:W-:-:S02]  /*44a70*/  ISETP.LT.AND P4, PT, R28, c[0x0][0x17c], !P0 ;  /* 0x00005f001c007a0c */ /* 0x010fc40004781270 */
[----:B0-----:R-:W-:Y:S01]  /*44a80*/  IMAD.MOV.U32 R27, RZ, RZ, R3 ;  /* 0x000000ffff1b7224 */ /* 0x001fe200078e0003 */
[C---:B------:R-:W-:Y:S01]  /*44a90*/  LEA R26, P6, R4.reuse, R0, 0x1 ;  /* 0x00000000041a7211 */ /* 0x040fe200078c08ff */
[----:B------:R-:W3:Y:S01]  /*44aa0*/  LDL.LU R28, [R1+0x113c] ;  /* 0x00113c00011c7983 */ /* 0x000ee20000300800 */
[----:B------:R-:W-:-:S03]  /*44ab0*/  IADD3 R3, R4, c[0x0][0x198], RZ ;  /* 0x0000660004037a10 */ /* 0x000fc60007ffe0ff */
[----:B------:R0:W-:Y:S01]  /*44ac0*/  @P5 STG.E.U16 [R24.64], R27 ;  /* 0x0000001b18005986 */ /* 0x0001e2000c101504 */
[----:B------:R-:W-:Y:S02]  /*44ad0*/  ISETP.LT.AND P3, PT, R20, c[0x0][0x17c], !P0 ;  /* 0x00005f0014007a0c */ /* 0x000fe40004761270 */
[----:B--2---:R-:W-:Y:S01]  /*44ae0*/  ISETP.LT.AND P5, PT, R16, c[0x0][0x17c], !P0 ;  /* 0x00005f0010007a0c */ /* 0x004fe200047a1270 */
[----:B------:R-:W2:Y:S04]  /*44af0*/  LDL.LU R5, [R1+0x131c] ;  /* 0x00131c0001057983 */ /* 0x000ea80000300800 */
[----:B------:R-:W4:Y:S01]  /*44b00*/  LDL.LU R20, [R1+0x1140] ;  /* 0x0011400001147983 */ /* 0x000f220000300800 */
[----:B0-----:R-:W-:Y:S01]  /*44b10*/  IMAD.MOV.U32 R25, RZ, RZ, R27 ;  /* 0x000000ffff197224 */ /* 0x001fe200078e001b */
[----:B------:R-:W-:-:S02]  /*44b20*/  LEA.HI.X.SX32 R27, R4, R2, 0x1, P6 ;  /* 0x00000002041b7211 */ /* 0x000fc400030f0eff */
[----:B------:R-:W2:Y:S01]  /*44b30*/  LDL.LU R16, [R1+0x1144] ;  /* 0x0011440001107983 */ /* 0x000ea20000300800 */
[----:B------:R-:W-:Y:S02]  /*44b40*/  LEA R24, P6, R3, R0, 0x1 ;  /* 0x0000000003187211 */ /* 0x000fe400078c08ff */
[----:B------:R-:W-:Y:S02]  /*44b50*/  PRMT R8, R25, 0x7632, R8 ;  /* 0x0000763219087816 */ /* 0x000fe40000000008 */
[C---:B------:R-:W-:Y:S02]  /*44b60*/  IADD3 R4, R3.reuse, c[0x0][0x198], RZ ;  /* 0x0000660003047a10 */ /* 0x040fe40007ffe0ff */
[----:B------:R-:W-:Y:S02]  /*44b70*/  LEA.HI.X.SX32 R25, R3, R2, 0x1, P6 ;  /* 0x0000000203197211 */ /* 0x000fe400030f0eff */
[----:B------:R-:W2:Y:S04]  /*44b80*/  LDL.LU R3, [R1+0x4] ;  /* 0x0000040001037983 */ /* 0x000ea80000300800 */
[----:B------:R0:W-:Y:S02]  /*44b90*/  @P2 STG.E.U16 [R26.64], R8 ;  /* 0x000000081a002986 */ /* 0x0001e4000c101504 */
[----:B0-----:R-:W-:-:S02]  /*44ba0*/  LEA R26, P6, R4, R0, 0x1 ;  /* 0x00000000041a7211 */ /* 0x001fc400078c08ff */
[----:B---3--:R-:W-:Y:S02]  /*44bb0*/  ISETP.LT.AND P2, PT, R28, c[0x0][0x17c], !P0 ;  /* 0x00005f001c007a0c */ /* 0x008fe40004741270 */
[----:B------:R-:W3:Y:S01]  /*44bc0*/  LDL.LU R28, [R1+0x1148] ;  /* 0x00114800011c7983 */ /* 0x000ee20000300800 */
[----:B--2---:R-:W-:-:S05]  /*44bd0*/  IMAD.MOV.U32 R27, RZ, RZ, R3 ;  /* 0x000000ffff1b7224 */ /* 0x004fca00078e0003 */
[----:B------:R0:W-:Y:S01]  /*44be0*/  @P1 STG.E.U16 [R24.64], R27 ;  /* 0x0000001b18001986 */ /* 0x0001e2000c101504 */
[----:B----4-:R-:W-:-:S03]  /*44bf0*/  ISETP.LT.AND P1, PT, R20, c[0x0][0x17c], !P0 ;  /* 0x00005f0014007a0c */ /* 0x010fc60004721270 */
[----:B------:R-:W2:Y:S01]  /*44c00*/  LDL.LU R20, [R1+0x114c] ;  /* 0x00114c0001147983 */ /* 0x000ea20000300800 */
[----:B0-----:R-:W-:Y:S01]  /*44c10*/  IMAD.MOV.U32 R25, RZ, RZ, R27 ;  /* 0x000000ffff197224 */ /* 0x001fe200078e001b */
[----:B------:R-:W-:-:S04]  /*44c20*/  LEA.HI.X.SX32 R27, R4, R2, 0x1, P6 ;  /* 0x00000002041b7211 */ /* 0x000fc800030f0eff */
[----:B------:R-:W-:-:S05]  /*44c30*/  PRMT R8, R25, 0x7632, R8 ;  /* 0x0000763219087816 */ /* 0x000fca0000000008 */
[----:B------:R0:W-:Y:S01]  /*44c40*/  @P4 STG.E.U16 [R26.64], R8 ;  /* 0x000000081a004986 */ /* 0x0001e2000c101504 */
[----:B------:R-:W-:-:S03]  /*44c50*/  ISETP.LT.AND P4, PT, R16, c[0x0][0x17c], !P0 ;  /* 0x00005f0010007a0c */ /* 0x000fc60004781270 */
[----:B------:R-:W4:Y:S01]  /*44c60*/  LDL.LU R16, [R1+0x1150] ;  /* 0x0011500001107983 */ /* 0x000f220000300800 */
[----:B------:R-:W-:-:S04]  /*44c70*/  IADD3 R3, R4, c[0x0][0x198], RZ ;  /* 0x0000660004037a10 */ /* 0x000fc80007ffe0ff */
[C---:B------:R-:W-:Y:S02]  /*44c80*/  LEA R24, P6, R3.reuse, R0, 0x1 ;  /* 0x0000000003187211 */ /* 0x040fe400078c08ff */
[C---:B------:R-:W-:Y:S02]  /*44c90*/  IADD3 R4, R3.reuse, c[0x0][0x198], RZ ;  /* 0x0000660003047a10 */ /* 0x040fe40007ffe0ff */
[----:B------:R-:W-:Y:S02]  /*44ca0*/  LEA.HI.X.SX32 R25, R3, R2, 0x1, P6 ;  /* 0x0000000203197211 */ /* 0x000fe400030f0eff */
[C---:B0-----:R-:W-:Y:S02]  /*44cb0*/  LEA R26, P6, R4.reuse, R0, 0x1 ;  /* 0x00000000041a7211 */ /* 0x041fe400078c08ff */
[C---:B------:R-:W-:Y:S02]  /*44cc0*/  IADD3 R3, R4.reuse, c[0x0][0x198], RZ ;  /* 0x0000660004037a10 */ /* 0x040fe40007ffe0ff */
[----:B------:R-:W-:-:S02]  /*44cd0*/  LEA.HI.X.SX32 R27, R4, R2, 0x1, P6 ;  /* 0x00000002041b7211 */ /* 0x000fc400030f0eff */
[----:B------:R-:W-:Y:S01]  /*44ce0*/  LEA R4, P6, R3, R0, 0x1 ;  /* 0x0000000003047211 */ /* 0x000fe200078c08ff */
[----:B------:R0:W-:Y:S01]  /*44cf0*/  @P3 STG.E.U16 [R24.64], R5 ;  /* 0x0000000518003986 */ /* 0x0001e2000c101504 */
[----:B------:R-:W-:-:S05]  /*44d00*/  PRMT R12, R5, 0x7632, R12 ;  /* 0x00007632050c7816 */ /* 0x000fca000000000c */
[----:B------:R1:W-:Y:S01]  /*44d10*/  @P5 STG.E.U16 [R26.64], R12 ;  /* 0x0000000c1a005986 */ /* 0x0003e2000c101504 */
[----:B0-----:R-:W-:-:S05]  /*44d20*/  LEA.HI.X.SX32 R5, R3, R2, 0x1, P6 ;  /* 0x0000000203057211 */ /* 0x001fca00030f0eff */
[----:B------:R0:W-:Y:S01]  /*44d30*/  @P2 STG.E.U16 [R4.64], R13 ;  /* 0x0000000d04002986 */ /* 0x0001e2000c101504 */
[----:B---3--:R-:W-:-:S03]  /*44d40*/  ISETP.LT.AND P3, PT, R28, c[0x0][0x17c], !P0 ;  /* 0x00005f001c007a0c */ /* 0x008fc60004761270 */
[----:B------:R-:W3:Y:S04]  /*44d50*/  LDL.LU R28, [R1+0x1154] ;  /* 0x00115400011c7983 */ /* 0x000ee80000300800 */
[----:B-1----:R-:W3:Y:S01]  /*44d60*/  LDL.LU R26, [R1+0x1158] ;  /* 0x00115800011a7983 */ /* 0x002ee20000300800 */
[----:B--2---:R-:W-:-:S03]  /*44d70*/  ISETP.LT.AND P5, PT, R20, c[0x0][0x17c], !P0 ;  /* 0x00005f0014007a0c */ /* 0x004fc600047a1270 */
[----:B------:R-:W2:Y:S01]  /*44d80*/  LDL.LU R20, [R1+0x115c] ;  /* 0x00115c0001147983 */ /* 0x000ea20000300800 */
[----:B----4-:R-:W-:-:S03]  /*44d90*/  ISETP.LT.AND P2, PT, R16, c[0x0][0x17c], !P0 ;  /* 0x00005f0010007a0c */ /* 0x010fc60004741270 */
[----:B------:R-:W4:Y:S01]  /*44da0*/  LDL.LU R16, [R1+0x1160] ;  /* 0x0011600001107983 */ /* 0x000f220000300800 */
[----:B------:R-:W-:-:S04]  /*44db0*/  IADD3 R8, R3, c[0x0][0x198], RZ ;  /* 0x0000660003087a10 */ /* 0x000fc80007ffe0ff */
[C---:B------:R-:W-:Y:S02]  /*44dc0*/  LEA R24, P6, R8.reuse, R0, 0x1 ;  /* 0x0000000008187211 */ /* 0x040fe400078c08ff */
[C---:B------:R-:W-:Y:S02]  /*44dd0*/  IADD3 R3, R8.reuse, c[0x0][0x198], RZ ;  /* 0x0000660008037a10 */ /* 0x040fe40007ffe0ff */
[----:B------:R-:W-:Y:S02]  /*44de0*/  LEA.HI.X.SX32 R25, R8, R2, 0x1, P6 ;  /* 0x0000000208197211 */ /* 0x000fe400030f0eff */
[C---:B0-----:R-:W-:Y:S02]  /*44df0*/  LEA R4, P6, R3.reuse, R0, 0x1 ;  /* 0x0000000003047211 */ /* 0x041fe400078c08ff */
[----:B------:R-:W-:Y:S02]  /*44e00*/  IADD3 R8, R3, c[0x0][0x198], RZ ;  /* 0x0000660003087a10 */ /* 0x000fe40007ffe0ff */
[----:B------:R-:W-:-:S02]  /*44e10*/  PRMT R13, R13, 0x7632, R13 ;  /* 0x000076320d0d7816 */ /* 0x000fc4000000000d */
[----:B------:R-:W-:Y:S02]  /*44e20*/  LEA.HI.X.SX32 R5, R3, R2, 0x1, P6 ;  /* 0x0000000203057211 */ /* 0x000fe400030f0eff */
[C---:B------:R-:W-:Y:S01]  /*44e30*/  LEA R12, P6, R8.reuse, R0, 0x1 ;  /* 0x00000000080c7211 */ /* 0x040fe200078c08ff */
[----:B------:R0:W-:Y:S01]  /*44e40*/  @P1 STG.E.U16 [R24.64], R13 ;  /* 0x0000000d18001986 */ /* 0x0001e2000c101504 */
[----:B------:R-:W-:-:S03]  /*44e50*/  IADD3 R3, R8, c[0x0][0x198], RZ ;  /* 0x0000660008037a10 */ /* 0x000fc60007ffe0ff */
[----:B------:R1:W-:Y:S01]  /*44e60*/  @P4 STG.E.U16 [R4.64], R17 ;  /* 0x0000001104004986 */ /* 0x0003e2000c101504 */
[----:B0-----:R-:W-:-:S03]  /*44e70*/  LEA.HI.X.SX32 R13, R8, R2, 0x1, P6 ;  /* 0x00000002080d7211 */ /* 0x001fc600030f0eff */
[----:B------:R-:W2:Y:S01]  /*44e80*/  LDL.LU R25, [R1+0x1164] ;  /* 0x0011640001197983 */ /* 0x000ea20000300800 */
[----:B-1----:R-:W-:-:S03]  /*44e90*/  PRMT R17, R17, 0x7632, R17 ;  /* 0x0000763211117816 */ /* 0x002fc60000000011 */
[----:B------:R-:W2:Y:S01]  /*44ea0*/  LDL.LU R24, [R1+0x1168] ;  /* 0x0011680001187983 */ /* 0x000ea20000300800 */
[----:B------:R-:W-:-:S03]  /*44eb0*/  LEA R4, P6, R3, R0, 0x1 ;  /* 0x0000000003047211 */ /* 0x000fc600078c08ff */
[----:B------:R-:W2:Y:S01]  /*44ec0*/  LDL.LU R27, [R1+0x14] ;  /* 0x00001400011b7983 */ /* 0x000ea20000300800 */
[----:B------:R-:W-:-:S03]  /*44ed0*/  LEA.HI.X.SX32 R5, R3, R2, 0x1, P6 ;  /* 0x0000000203057211 */ /* 0x000fc600030f0eff */
[----:B------:R0:W-:Y:S04]  /*44ee0*/  @P3 STG.E.U16 [R12.64], R17 ;  /* 0x000000110c003986 */ /* 0x0001e8000c101504 */
[----:B------:R1:W-:Y:S04]  /*44ef0*/  @P5 STG.E.U16 [R4.64], R21 ;  /* 0x0000001504005986 */ /* 0x0003e8000c101504 */
[----:B0-----:R-:W2:Y:S01]  /*44f00*/  LDL.LU R17, [R1+0x116c] ;  /* 0x00116c0001117983 */ /* 0x001ea20000300800 */
[----:B----4-:R-:W-:-:S03]  /*44f10*/  ISETP.LT.AND P5, PT, R16, c[0x0][0x17c], !P0 ;  /* 0x00005f0010007a0c */ /* 0x010fc600047a1270 */
[----:B------:R-:W4:Y:S01]  /*44f20*/  LDL.LU R16, [R1+0x1170] ;  /* 0x0011700001107983 */ /* 0x000f220000300800 */
[----:B------:R-:W-:-:S04]  /*44f30*/  IADD3 R8, R3, c[0x0][0x198], RZ ;  /* 0x0000660003087a10 */ /* 0x000fc80007ffe0ff */
[C---:B------:R-:W-:Y:S02]  /*44f40*/  LEA R12, P6, R8.reuse, R0, 0x1 ;  /* 0x00000000080c7211 */ /* 0x040fe400078c08ff */
[----:B------:R-:W-:Y:S02]  /*44f50*/  IADD3 R3, R8, c[0x0][0x198], RZ ;  /* 0x0000660008037a10 */ /* 0x000fe40007ffe0ff */
[----:B---3--:R-:W-:Y:S02]  /*44f60*/  ISETP.LT.AND P1, PT, R28, c[0x0][0x17c], !P0 ;  /* 0x00005f001c007a0c */ /* 0x008fe40004721270 */
[----:B------:R-:W-:Y:S02]  /*44f70*/  LEA.HI.X.SX32 R13, R8, R2, 0x1, P6 ;  /* 0x00000002080d7211 */ /* 0x000fe400030f0eff */
[----:B-1----:R-:W-:Y:S02]  /*44f80*/  PRMT R21, R21, 0x7632, R21 ;  /* 0x0000763215157816 */ /* 0x002fe40000000015 */
[----:B------:R-:W-:-:S02]  /*44f90*/  LEA R4, P6, R3, R0, 0x1 ;  /* 0x0000000003047211 */ /* 0x000fc400078c08ff */
[C---:B------:R-:W-:Y:S02]  /*44fa0*/  IADD3 R8, R3.reuse, c[0x0][0x198], RZ ;  /* 0x0000660003087a10 */ /* 0x040fe40007ffe0ff */
[----:B------:R-:W-:Y:S01]  /*44fb0*/  ISETP.LT.AND P4, PT, R26, c[0x0][0x17c], !P0 ;  /* 0x00005f001a007a0c */ /* 0x000fe20004781270 */
[----:B------:R0:W-:Y:S01]  /*44fc0*/  @P2 STG.E.U16 [R12.64], R21 ;  /* 0x000000150c002986 */ /* 0x0001e2000c101504 */
[----:B------:R-:W-:Y:S02]  /*44fd0*/  LEA.HI.X.SX32 R5, R3, R2, 0x1, P6 ;  /* 0x0000000203057211 */ /* 0x000fe400030f0eff */
[----:B--2---:R-:W-:Y:S02]  /*44fe0*/  ISETP.LT.AND P3, PT, R20, c[0x0][0x17c], !P0 ;  /* 0x00005f0014007a0c */ /* 0x004fe40004761270 */
[C---:B------:R-:W-:Y:S02]  /*44ff0*/  IADD3 R3, R8.reuse, c[0x0][0x198], RZ ;  /* 0x0000660008037a10 */ /* 0x040fe40007ffe0ff */
[C---:B0-----:R-:W-:Y:S01]  /*45000*/  LEA R12, P6, R8.reuse, R0, 0x1 ;  /* 0x00000000080c7211 */ /* 0x041fe200078c08ff */
[----:B------:R0:W-:Y:S03]  /*45010*/  @P1 STG.E.U16 [R4.64], R9 ;  /* 0x0000000904001986 */ /* 0x0001e6000c101504 */
[----:B------:R-:W-:Y:S01]  /*45020*/  LEA.HI.X.SX32 R13, R8, R2, 0x1, P6 ;  /* 0x00000002080d7211 */ /* 0x000fe200030f0eff */
[----:B------:R-:W2:Y:S01]  /*45030*/  LDL.LU R20, [R1+0x1174] ;  /* 0x0011740001147983 */ /* 0x000ea20000300800 */
[----:B------:R-:W-:-:S03]  /*45040*/  PRMT R8, R9, 0x7632, R8 ;  /* 0x0000763209087816 */ /* 0x000fc60000000008 */
[----:B------:R-:W3:Y:S01]  /*45050*/  LDL.LU R28, [R1+0x8] ;  /* 0x00000800011c7983 */ /* 0x000ee20000300800 */
[----:B0-----:R-:W-:-:S03]  /*45060*/  LEA R4, P6, R3, R0, 0x1 ;  /* 0x0000000003047211 */ /* 0x001fc600078c08ff */
[----:B------:R0:W-:Y:S01]  /*45070*/  @P4 STG.E.U16 [R12.64], R8 ;  /* 0x000000080c004986 */ /* 0x0001e2000c101504 */
[----:B------:R-:W-:Y:S02]  /*45080*/  LEA.HI.X.SX32 R5, R3, R2, 0x1, P6 ;  /* 0x0000000203057211 */ /* 0x000fe400030f0eff */
[----:B------:R-:W-:Y:S02]  /*45090*/  ISETP.LT.AND P4, PT, R17, c[0x0][0x17c], !P0 ;  /* 0x00005f0011007a0c */ /* 0x000fe40004781270 */
[----:B------:R-:W3:Y:S04]  /*450a0*/  LDL.LU R17, [R1+0x1178] ;  /* 0x0011780001117983 */ /* 0x000ee80000300800 */
[----:B------:R1:W-:Y:S01]  /*450b0*/  @P3 STG.E.U16 [R4.64], R27 ;  /* 0x0000001b04003986 */ /* 0x0003e2000c101504 */
[----:B----4-:R-:W-:-:S03]  /*450c0*/  ISETP.LT.AND P3, PT, R16, c[0x0][0x17c], !P0 ;  /* 0x00005f0010007a0c */ /* 0x010fc60004761270 */
[----:B------:R-:W4:Y:S01]  /*450d0*/  LDL.LU R16, [R1+0x117c] ;  /* 0x00117c0001107983 */ /* 0x000f220000300800 */
[----:B------:R-:W-:Y:S02]  /*450e0*/  IADD3 R9, R3, c[0x0][0x198], RZ ;  /* 0x0000660003097a10 */ /* 0x000fe40007ffe0ff */
[----:B------:R-:W-:Y:S02]  /*450f0*/  ISETP.LT.AND P2, PT, R25, c[0x0][0x17c], !P0 ;  /* 0x00005f0019007a0c */ /* 0x000fe40004741270 */
[C---:B0-----:R-:W-:Y:S02]  /*45100*/  LEA R8, P6, R9.reuse, R0, 0x1 ;  /* 0x0000000009087211 */ /* 0x041fe400078c08ff */
[C---:B------:R-:W-:Y:S02]  /*45110*/  IADD3 R3, R9.reuse, c[0x0][0x198], RZ ;  /* 0x0000660009037a10 */ /* 0x040fe40007ffe0ff */
[----:B------:R-:W-:Y:S02]  /*45120*/  LEA.HI.X.SX32 R9, R9, R2, 0x1, P6 ;  /* 0x0000000209097211 */ /* 0x000fe400030f0eff */
[----:B-1----:R-:W-:-:S02]  /*45130*/  LEA R4, P6, R3, R0, 0x1 ;  /* 0x0000000003047211 */ /* 0x002fc400078c08ff */
[----:B------:R-:W-:Y:S02]  /*45140*/  PRMT R13, R27, 0x7632, R13 ;  /* 0x000076321b0d7816 */ /* 0x000fe4000000000d */
[C---:B------:R-:W-:Y:S02]  /*45150*/  LEA.HI.X.SX32 R5, R3.reuse, R2, 0x1, P6 ;  /* 0x0000000203057211 */ /* 0x040fe400030f0eff */
[----:B------:R-:W-:Y:S01]  /*45160*/  ISETP.LT.AND P1, PT, R24, c[0x0][0x17c], !P0 ;  /* 0x00005f0018007a0c */ /* 0x000fe20004721270 */
[----:B------:R0:W-:Y:S01]  /*45170*/  @P5 STG.E.U16 [R8.64], R13 ;  /* 0x0000000d08005986 */ /* 0x0001e2000c101504 */
[----:B------:R-:W-:-:S03]  /*45180*/  IADD3 R12, R3, c[0x0][0x198], RZ ;  /* 0x00006600030c7a10 */ /* 0x000fc60007ffe0ff */
[----:B------:R1:W-:Y:S01]  /*45190*/  @P2 STG.E.U16 [R4.64], R6 ;  /* 0x0000000604002986 */ /* 0x0003e2000c101504 */
[----:B0-----:R-:W-:Y:S02]  /*451a0*/  PRMT R13, R6, 0x7632, R13 ;  /* 0x00007632060d7816 */ /* 0x001fe4000000000d */
[----:B------:R-:W-:Y:S01]  /*451b0*/  LEA R8, P6, R12, R0, 0x1 ;  /* 0x000000000c087211 */ /* 0x000fe200078c08ff */
[----:B-1----:R-:W4:Y:S01]  /*451c0*/  LDL.LU R6, [R1+0x1318] ;  /* 0x0013180001067983 */ /* 0x002f220000300800 */
[----:B--2---:R-:W-:-:S03]  /*451d0*/  ISETP.LT.AND P5, PT, R20, c[0x0][0x17c], !P0 ;  /* 0x00005f0014007a0c */ /* 0x004fc600047a1270 */
[----:B------:R-:W2:Y:S01]  /*451e0*/  LDL.LU R25, [R1+0x1180] ;  /* 0x0011800001197983 */ /* 0x000ea20000300800 */
[----:B------:R-:W-:-:S03]  /*451f0*/  LEA.HI.X.SX32 R9, R12, R2, 0x1, P6 ;  /* 0x000000020c097211 */ /* 0x000fc600030f0eff */
[----:B------:R-:W2:Y:S04]  /*45200*/  LDL.LU R20, [R1+0x1184] ;  /* 0x0011840001147983 */ /* 0x000ea80000300800 */
[----:B------:R-:W2:Y:S01]  /*45210*/  LDL.LU R24, [R1+0x118c] ;  /* 0x00118c0001187983 */ /* 0x000ea20000300800 */
[----:B---3--:R-:W-:-:S03]  /*45220*/  ISETP.LT.AND P2, PT, R17, c[0x0][0x17c], !P0 ;  /* 0x00005f0011007a0c */ /* 0x008fc60004741270 */
[----:B------:R-:W3:Y:S04]  /*45230*/  LDL.LU R17, [R1+0x1188] ;  /* 0x0011880001117983 */ /* 0x000ee80000300800 */
[----:B------:R0:W-:Y:S01]  /*45240*/  @P1 STG.E.U16 [R8.64], R13 ;  /* 0x0000000d08001986 */ /* 0x0001e2000c101504 */
[----:B------:R-:W-:-:S04]  /*45250*/  IADD3 R3, R12, c[0x0][0x198], RZ ;  /* 0x000066000c037a10 */ /* 0x000fc80007ffe0ff */
[C---:B------:R-:W-:Y:S02]  /*45260*/  LEA R4, P6, R3.reuse, R0, 0x1 ;  /* 0x0000000003047211 */ /* 0x040fe400078c08ff */
[C---:B------:R-:W-:Y:S02]  /*45270*/  IADD3 R12, R3.reuse, c[0x0][0x198], RZ ;  /* 0x00006600030c7a10 */ /* 0x040fe40007ffe0ff */
[----:B------:R-:W-:Y:S02]  /*45280*/  LEA.HI.X.SX32 R5, R3, R2, 0x1, P6 ;  /* 0x0000000203057211 */ /* 0x000fe400030f0eff */
[----:B0-----:R-:W-:Y:S02]  /*45290*/  LEA R8, P6, R12, R0, 0x1 ;  /* 0x000000000c087211 */ /* 0x001fe400078c08ff */
[----:B------:R-:W-:Y:S02]  /*452a0*/  PRMT R13, R28, 0x7632, R13 ;  /* 0x000076321c0d7816 */ /* 0x000fe4000000000d */
[----:B------:R-:W-:Y:S01]  /*452b0*/  LEA.HI.X.SX32 R9, R12, R2, 0x1, P6 ;  /* 0x000000020c097211 */ /* 0x000fe200030f0eff */
[----:B------:R-:W-:Y:S04]  /*452c0*/  @P4 STG.E.U16 [R4.64], R28 ;  /* 0x0000001c04004986 */ /* 0x000fe8000c101504 */
[----:B------:R0:W-:Y:S01]  /*452d0*/  @P3 STG.E.U16 [R8.64], R13 ;  /* 0x0000000d08003986 */ /* 0x0001e2000c101504 */
[----:B----4-:R-:W-:-:S03]  /*452e0*/  ISETP.LT.AND P1, PT, R16, c[0x0][0x17c], !P0 ;  /* 0x00005f0010007a0c */ /* 0x010fc60004721270 */
[----:B------:R-:W4:Y:S04]  /*452f0*/  LDL.LU R16, [R1+0x1194] ;  /* 0x0011940001107983 */ /* 0x000f280000300800 */
[----:B------:R-:W4:Y:S04]  /*45300*/  LDL.LU R21, [R1+0x1190] ;  /* 0x0011900001157983 */ /* 0x000f280000300800 */
[----:B0-----:R-:W4:Y:S01]  /*45310*/  LDL.LU R13, [R1+0x119c] ;  /* 0x00119c00010d7983 */ /* 0x001f220000300800 */
[----:B------:R-:W-:-:S04]  /*45320*/  IADD3 R3, R12, c[0x0][0x198], RZ ;  /* 0x000066000c037a10 */ /* 0x000fc80007ffe0ff */
[C---:B------:R-:W-:Y:S02]  /*45330*/  LEA R4, P6, R3.reuse, R0, 0x1 ;  /* 0x0000000003047211 */ /* 0x040fe400078c08ff */
[C---:B------:R-:W-:Y:S02]  /*45340*/  IADD3 R12, R3.reuse, c[0x0][0x198], RZ ;  /* 0x00006600030c7a10 */ /* 0x040fe40007ffe0ff */
[----:B------:R-:W-:Y:S02]  /*45350*/  LEA.HI.X.SX32 R5, R3, R2, 0x1, P6 ;  /* 0x0000000203057211 */ /* 0x000fe400030f0eff */
[C---:B------:R-:W-:Y:S02]  /*45360*/  LEA R8, P6, R12.reuse, R0, 0x1 ;  /* 0x000000000c087211 */ /* 0x040fe400078c08ff */
[C---:B------:R-:W-:Y:S02]  /*45370*/  IADD3 R3, R12.reuse, c[0x0][0x198], RZ ;  /* 0x000066000c037a10 */ /* 0x040fe40007ffe0ff */
[----:B------:R-:W-:-:S02]  /*45380*/  LEA.HI.X.SX32 R9, R12, R2, 0x1, P6 ;  /* 0x000000020c097211 */ /* 0x000fc400030f0eff */
[----:B------:R-:W-:Y:S01]  /*45390*/  PRMT R12, R6, 0x7632, R12 ;  /* 0x00007632060c7816 */ /* 0x000fe2000000000c */
[----:B------:R0:W-:Y:S04]  /*453a0*/  @P5 STG.E.U16 [R4.64], R6 ;  /* 0x0000000604005986 */ /* 0x0001e8000c101504 */
[----:B------:R1:W-:Y:S01]  /*453b0*/  @P2 STG.E.U16 [R8.64], R12 ;  /* 0x0000000c08002986 */ /* 0x0003e2000c101504 */
[----:B--2---:R-:W-:-:S03]  /*453c0*/  ISETP.LT.AND P3, PT, R20, c[0x0][0x17c], !P0 ;  /* 0x00005f0014007a0c */ /* 0x004fc60004761270 */
[----:B------:R-:W2:Y:S01]  /*453d0*/  LDL.LU R20, [R1+0x1198] ;  /* 0x0011980001147983 */ /* 0x000ea20000300800 */
[----:B0-----:R-:W-:-:S04]  /*453e0*/  LEA R4, P6, R3, R0, 0x1 ;  /* 0x0000000003047211 */ /* 0x001fc800078c08ff */
[----:B------:R-:W-:Y:S02]  /*453f0*/  LEA.HI.X.SX32 R5, R3, R2, 0x1, P6 ;  /* 0x0000000203057211 */ /* 0x000fe400030f0eff */
[----:B---3--:R-:W-:Y:S02]  /*45400*/  ISETP.LT.AND P2, PT, R17, c[0x0][0x17c], !P0 ;  /* 0x00005f0011007a0c */ /* 0x008fe40004741270 */
[----:B------:R-:W3:Y:S04]  /*45410*/  LDL.LU R17, [R1+0x11a4] ;  /* 0x0011a40001117983 */ /* 0x000ee80000300800 */
[----:B------:R0:W-:Y:S01]  /*45420*/  @P1 STG.E.U16 [R4.64], R14 ;  /* 0x0000000e04001986 */ /* 0x0001e2000c101504 */
[----:B------:R-:W-:Y:S02]  /*45430*/  IADD3 R6, R3, c[0x0][0x198], RZ ;  /* 0x0000660003067a10 */ /* 0x000fe40007ffe0ff */
[----:B------:R-:W-:-:S02]  /*45440*/  ISETP.LT.AND P4, PT, R25, c[0x0][0x17c], !P0 ;  /* 0x00005f0019007a0c */ /* 0x000fc40004781270 */
[C---:B-1----:R-:W-:Y:S02]  /*45450*/  LEA R8, P6, R6.reuse, R0, 0x1 ;  /* 0x0000000006087211 */ /* 0x042fe400078c08ff */
[C---:B------:R-:W-:Y:S02]  /*45460*/  IADD3 R3, R6.reuse, c[0x0][0x198], RZ ;  /* 0x0000660006037a10 */ /* 0x040fe40007ffe0ff */
[----:B------:R-:W-:Y:S02]  /*45470*/  LEA.HI.X.SX32 R9, R6, R2, 0x1, P6 ;  /* 0x0000000206097211 */ /* 0x000fe400030f0eff */
[C---:B0-----:R-:W-:Y:S02]  /*45480*/  LEA R4, P6, R3.reuse, R0, 0x1 ;  /* 0x0000000003047211 */ /* 0x041fe400078c08ff */
[----:B------:R-:W-:Y:S02]  /*45490*/  PRMT R14, R14, 0x7632, R14 ;  /* 0x000076320e0e7816 */ /* 0x000fe4000000000e */
[----:B------:R-:W-:-:S03]  /*454a0*/  LEA.HI.X.SX32 R5, R3, R2, 0x1, P6 ;  /* 0x0000000203057211 */ /* 0x000fc600030f0eff */
[----:B------:R0:W-:Y:S04]  /*454b0*/  @P4 STG.E.U16 [R8.64], R14 ;  /* 0x0000000e08004986 */ /* 0x0001e8000c101504 */
[----:B------:R1:W-:Y:S01]  /*454c0*/  @P3 STG.E.U16 [R4.64], R18 ;  /* 0x0000001204003986 */ /* 0x0003e2000c101504 */
[----:B----4-:R-:W-:-:S03]  /*454d0*/  ISETP.LT.AND P1, PT, R16, c[0x0][0x17c], !P0 ;  /* 0x00005f0010007a0c */ /* 0x010fc60004721270 */
[----:B------:R-:W4:Y:S04]  /*454e0*/  LDL.LU R16, [R1+0x11a0] ;  /* 0x0011a00001107983 */ /* 0x000f280000300800 */
[----:B0-----:R-:W4:Y:S01]  /*454f0*/  LDL.LU R14, [R1+0x11ac] ;  /* 0x0011ac00010e7983 */ /* 0x001f220000300800 */
[----:B------:R-:W-:-:S03]  /*45500*/  ISETP.LT.AND P3, PT, R13, c[0x0][0x17c], !P0 ;  /* 0x00005f000d007a0c */ /* 0x000fc60004761270 */
[----:B------:R-:W4:Y:S01]  /*45510*/  LDL.LU R13, [R1+0x11a8] ;  /* 0x0011a800010d7983 */ /* 0x000f220000300800 */
[----:B------:R-:W-:Y:S02]  /*45520*/  IADD3 R6, R3, c[0x0][0x198], RZ ;  /* 0x0000660003067a10 */ /* 0x000fe40007ffe0ff */
[----:B------:R-:W-:Y:S01]  /*45530*/  ISETP.LT.AND P5, PT, R24, c[0x0][0x17c], !P0 ;  /* 0x00005f0018007a0c */ /* 0x000fe200047a1270 */
[----:B------:R-:W4:Y:S01]  /*45540*/  LDL.LU R27, [R1+0x18] ;  /* 0x00001800011b7983 */ /* 0x000f220000300800 */
[C---:B------:R-:W-:Y:S02]  /*45550*/  LEA R8, P6, R6.reuse, R0, 0x1 ;  /* 0x0000000006087211 */ /* 0x040fe400078c08ff */
[C---:B------:R-:W-:Y:S02]  /*45560*/  IADD3 R3, R6.reuse, c[0x0][0x198], RZ ;  /* 0x0000660006037a10 */ /* 0x040fe40007ffe0ff */
[----:B------:R-:W-:Y:S02]  /*45570*/  LEA.HI.X.SX32 R9, R6, R2, 0x1, P6 ;  /* 0x0000000206097211 */ /* 0x000fe400030f0eff */
[----:B-1----:R-:W-:-:S02]  /*45580*/  LEA R4, P6, R3, R0, 0x1 ;  /* 0x0000000003047211 */ /* 0x002fc400078c08ff */
[----:B------:R-:W-:Y:S02]  /*45590*/  PRMT R18, R18, 0x7632, R18 ;  /* 0x0000763212127816 */ /* 0x000fe40000000012 */
[C---:B------:R-:W-:Y:S02]  /*455a0*/  IADD3 R6, R3.reuse, c[0x0][0x198], RZ ;  /* 0x0000660003067a10 */ /* 0x040fe40007ffe0ff */
[----:B------:R-:W-:Y:S01]  /*455b0*/  LEA.HI.X.SX32 R5, R3, R2, 0x1, P6 ;  /* 0x0000000203057211 */ /* 0x000fe200030f0eff */
[----:B------:R0:W-:Y:S04]  /*455c0*/  @P5 STG.E.U16 [R8.64], R18 ;  /* 0x0000001208005986 */ /* 0x0001e8000c101504 */
[----:B------:R1:W-:Y:S01]  /*455d0*/  @P2 STG.E.U16 [R4.64], R22 ;  /* 0x0000001604002986 */ /* 0x0003e2000c101504 */
[----:B0-----:R-:W-:-:S02]  /*455e0*/  LEA R8, P6, R6, R0, 0x1 ;  /* 0x0000000006087211 */ /* 0x001fc400078c08ff */
[----:B--2---:R-:W-:Y:S02]  /*455f0*/  ISETP.LT.AND P5, PT, R20, c[0x0][0x17c], !P0 ;  /* 0x00005f0014007a0c */ /* 0x004fe400047a1270 */
[----:B------:R-:W2:Y:S01]  /*45600*/  LDL.LU R20, [R1+0x11b4] ;  /* 0x0011b40001147983 */ /* 0x000ea20000300800 */
[----:B------:R-:W-:Y:S02]  /*45610*/  LEA.HI.X.SX32 R9, R6, R2, 0x1, P6 ;  /* 0x0000000206097211 */ /* 0x000fe400030f0eff */
[----:B-1----:R-:W-:Y:S02]  /*45620*/  PRMT R22, R22, 0x7632, R22 ;  /* 0x0000763216167816 */ /* 0x002fe40000000016 */
[----:B---3--:R-:W-:Y:S02]  /*45630*/  ISETP.LT.AND P2, PT, R17, c[0x0][0x17c], !P0 ;  /* 0x00005f0011007a0c */ /* 0x008fe40004741270 */
[----:B------:R-:W3:Y:S04]  /*45640*/  LDL.LU R17, [R1+0x11b0] ;  /* 0x0011b00001117983 */ /* 0x000ee80000300800 */
[----:B------:R0:W-:Y:S01]  /*45650*/  @P1 STG.E.U16 [R8.64], R22 ;  /* 0x0000001608001986 */ /* 0x0001e2000c101504 */
[----:B------:R-:W-:-:S02]  /*45660*/  ISETP.LT.AND P4, PT, R21, c[0x0][0x17c], !P0 ;  /* 0x00005f0015007a0c */ /* 0x000fc40004781270 */
[----:B------:R-:W-:-:S04]  /*45670*/  IADD3 R3, R6, c[0x0][0x198], RZ ;  /* 0x0000660006037a10 */ /* 0x000fc80007ffe0ff */
[C---:B------:R-:W-:Y:S02]  /*45680*/  LEA R4, P6, R3.reuse, R0, 0x1 ;  /* 0x0000000003047211 */ /* 0x040fe400078c08ff */
[C---:B------:R-:W-:Y:S02]  /*45690*/  IADD3 R6, R3.reuse, c[0x0][0x198], RZ ;  /* 0x0000660003067a10 */ /* 0x040fe40007ffe0ff */
[----:B------:R-:W-:Y:S02]  /*456a0*/  LEA.HI.X.SX32 R5, R3, R2, 0x1, P6 ;  /* 0x0000000203057211 */ /* 0x000fe400030f0eff */
[----:B0-----:R-:W-:-:S03]  /*456b0*/  LEA R8, P6, R6, R0, 0x1 ;  /* 0x0000000006087211 */ /* 0x001fc600078c08ff */
[----:B------:R0:W-:Y:S01]  /*456c0*/  @P4 STG.E.U16 [R4.64], R10 ;  /* 0x0000000a04004986 */ /* 0x0001e2000c101504 */
[----:B------:R-:W-:Y:S02]  /*456d0*/  LEA.HI.X.SX32 R9, R6, R2, 0x1, P6 ;  /* 0x0000000206097211 */ /* 0x000fe400030f0eff */
[----:B0-----:R-:W-:-:S05]  /*456e0*/  PRMT R10, R10, 0x7632, R10 ;  /* 0x000076320a0a7816 */ /* 0x001fca000000000a */
[----:B------:R0:W-:Y:S01]  /*456f0*/  @P3 STG.E.U16 [R8.64], R10 ;  /* 0x0000000a08003986 */ /* 0x0001e2000c101504 */
[----:B----4-:R-:W-:-:S03]  /*45700*/  ISETP.LT.AND P1, PT, R16, c[0x0][0x17c], !P0 ;  /* 0x00005f0010007a0c */ /* 0x010fc60004721270 */
[----:B------:R-:W4:Y:S04]  /*45710*/  LDL.LU R16, [R1+0x11b8] ;  /* 0x0011b80001107983 */ /* 0x000f280000300800 */
[----:B------:R-:W4:Y:S04]  /*45720*/  LDL.LU R18, [R1+0x11bc] ;  /* 0x0011bc0001127983 */ /* 0x000f280000300800 */
[----:B------:R-:W4:Y:S01]  /*45730*/  LDL.LU R28, [R1+0xc] ;  /* 0x00000c00011c7983 */ /* 0x000f220000300800 */
[----:B------:R-:W-:Y:S02]  /*45740*/  ISETP.LT.AND P4, PT, R14, c[0x0][0x17c], !P0 ;  /* 0x00005f000e007a0c */ /* 0x000fe40004781270 */
[----:B------:R-:W-:Y:S01]  /*45750*/  ISETP.LT.AND P3, PT, R13, c[0x0][0x17c], !P0 ;  /* 0x00005f000d007a0c */ /* 0x000fe20004761270 */
[----:B------:R-:W4:Y:S04]  /*45760*/  LDL.LU R14, [R1+0x11c0] ;  /* 0x0011c000010e7983 */ /* 0x000f280000300800 */
[----:B------:R-:W4:Y:S01]  /*45770*/  LDL.LU R13, [R1+0x11c4] ;  /* 0x0011c400010d7983 */ /* 0x000f220000300800 */
[----:B------:R-:W-:-:S04]  /*45780*/  IADD3 R3, R6, c[0x0][0x198], RZ ;  /* 0x0000660006037a10 */ /* 0x000fc80007ffe0ff */
[C---:B------:R-:W-:Y:S02]  /*45790*/  LEA R4, P6, R3.reuse, R0, 0x1 ;  /* 0x0000000003047211 */ /* 0x040fe400078c08ff */
[C---:B------:R-:W-:Y:S02]  /*457a0*/  IADD3 R6, R3.reuse, c[0x0][0x198], RZ ;  /* 0x0000660003067a10 */ /* 0x040fe40007ffe0ff */
[----:B------:R-:W-:Y:S02]  /*457b0*/  LEA.HI.X.SX32 R5, R3, R2, 0x1, P6 ;  /* 0x0000000203057211 */ /* 0x000fe400030f0eff */
[C---:B0-----:R-:W-:Y:S02]  /*457c0*/  LEA R8, P6, R6.reuse, R0, 0x1 ;  /* 0x0000000006087211 */ /* 0x041fe400078c08ff */
[C---:B------:R-:W-:Y:S01]  /*457d0*/  IADD3 R3, R6.reuse, c[0x0][0x198], RZ ;  /* 0x0000660006037a10 */ /* 0x040fe20007ffe0ff */
[----:B------:R0:W-:Y:S01]  /*457e0*/  @P5 STG.E.U16 [R4.64], R27 ;  /* 0x0000001b04005986 */ /* 0x0001e2000c101504 */
[----:B------:R-:W-:-:S02]  /*457f0*/  LEA.HI.X.SX32 R9, R6, R2, 0x1, P6 ;  /* 0x0000000206097211 */ /* 0x000fc400030f0eff */
[----:B------:R-:W-:Y:S02]  /*45800*/  PRMT R10, R27, 0x7632, R10 ;  /* 0x000076321b0a7816 */ /* 0x000fe4000000000a */
[----:B0-----:R-:W-:-:S04]  /*45810*/  LEA R4, P6, R3, R0, 0x1 ;  /* 0x0000000003047211 */ /* 0x001fc800078c08ff */
[----:B------:R-:W-:Y:S01]  /*45820*/  LEA.HI.X.SX32 R5, R3, R2, 0x1, P6 ;  /* 0x0000000203057211 */ /* 0x000fe200030f0eff */
[----:B------:R-:W-:Y:S04]  /*45830*/  @P2 STG.E.U16 [R8.64], R10 ;  /* 0x0000000a08002986 */ /* 0x000fe8000c101504 */
[----:B------:R0:W-:Y:S01]  /*45840*/  @P1 STG.E.U16 [R4.64], R7 ;  /* 0x0000000704001986 */ /* 0x0001e2000c101504 */
[----:B---3--:R-:W-:-:S03]  /*45850*/  ISETP.LT.AND P2, PT, R17, c[0x0][0x17c], !P0 ;  /* 0x00005f0011007a0c */ /* 0x008fc60004741270 */
[----:B------:R-:W3:Y:S01]  /*45860*/  LDL.LU R17, [R1+0x11c8] ;  /* 0x0011c80001117983 */ /* 0x000ee20000300800 */
[----:B0-----:R-:W-:-:S03]  /*45870*/  PRMT R5, R7, 0x7632, R5 ;  /* 0x0000763207057816 */ /* 0x001fc60000000005 */
[----:B------:R-:W3:Y:S01]  /*45880*/  LDL.LU R7, [R1+0x1314] ;  /* 0x0013140001077983 */ /* 0x000ee20000300800 */
[----:B------:R-:W-:-:S04]  /*45890*/  IADD3 R6, R3, c[0x0][0x198], RZ ;  /* 0x0000660003067a10 */ /* 0x000fc80007ffe0ff */
[C---:B------:R-:W-:Y:S02]  /*458a0*/  LEA R8, P6, R6.reuse, R0, 0x1 ;  /* 0x0000000006087211 */ /* 0x040fe400078c08ff */
[C---:B------:R-:W-:Y:S02]  /*458b0*/  IADD3 R3, R6.reuse, c[0x0][0x198], RZ ;  /* 0x0000660006037a10 */ /* 0x040fe40007ffe0ff */
[----:B------:R-:W-:Y:S02]  /*458c0*/  LEA.HI.X.SX32 R9, R6, R2, 0x1, P6 ;  /* 0x0000000206097211 */ /* 0x000fe400030f0eff */
[C---:B------:R-:W-:Y:S02]  /*458d0*/  LEA R4, P6, R3.reuse, R0, 0x1 ;  /* 0x0000000003047211 */ /* 0x040fe400078c08ff */
[----:B--2---:R-:W-:Y:S02]  /*458e0*/  ISETP.LT.AND P5, PT, R20, c[0x0][0x17c], !P0 ;  /* 0x00005f0014007a0c */ /* 0x004fe400047a1270 */
[C---:B------:R-:W-:Y:S01]  /*458f0*/  IADD3 R6, R3.reuse, c[0x0][0x198], RZ ;  /* 0x0000660003067a10 */ /* 0x040fe20007ffe0ff */
[----:B------:R0:W-:Y:S02]  /*45900*/  @P4 STG.E.U16 [R8.64], R5 ;  /* 0x0000000508004986 */ /* 0x0001e4000c101504 */
[----:B0-----:R-:W-:-:S02]  /*45910*/  LEA.HI.X.SX32 R5, R3, R2, 0x1, P6 ;  /* 0x0000000203057211 */ /* 0x001fc400030f0eff */
[----:B------:R-:W-:-:S04]  /*45920*/  LEA R8, P6, R6, R0, 0x1 ;  /* 0x0000000006087211 */ /* 0x000fc800078c08ff */
[----:B------:R-:W-:Y:S02]  /*45930*/  LEA.HI.X.SX32 R9, R6, R2, 0x1, P6 ;  /* 0x0000000206097211 */ /* 0x000fe400030f0eff */
[----:B----4-:R-:W-:Y:S02]  /*45940*/  ISETP.LT.AND P1, PT, R16, c[0x0][0x17c], !P0 ;  /* 0x00005f0010007a0c */ /* 0x010fe40004721270 */
[----:B------:R-:W2:Y:S04]  /*45950*/  LDL.LU R16, [R1+0x11cc] ;  /* 0x0011cc0001107983 */ /* 0x000ea80000300800 */
[----:B------:R-:W4:Y:S01]  /*45960*/  LDL.LU R20, [R1+0x11d4] ;  /* 0x0011d40001147983 */ /* 0x000f220000300800 */
[----:B------:R-:W-:-:S03]  /*45970*/  PRMT R3, R28, 0x7632, R3 ;  /* 0x000076321c037816 */ /* 0x000fc60000000003 */
[----:B------:R0:W-:Y:S01]  /*45980*/  @P3 STG.E.U16 [R4.64], R28 ;  /* 0x0000001c04003986 */ /* 0x0001e2000c101504 */
[----:B------:R-:W-:-:S03]  /*45990*/  ISETP.LT.AND P3, PT, R14, c[0x0][0x17c], !P0 ;  /* 0x00005f000e007a0c */ /* 0x000fc60004761270 */
[----:B------:R1:W-:Y:S01]  /*459a0*/  @P5 STG.E.U16 [R8.64], R3 ;  /* 0x0000000308005986 */ /* 0x0003e2000c101504 */
[----:B------:R-:W-:-:S03]  /*459b0*/  ISETP.LT.AND P5, PT, R13, c[0x0][0x17c], !P0 ;  /* 0x00005f000d007a0c */ /* 0x000fc600047a1270 */
[----:B------:R-:W4:Y:S04]  /*459c0*/  LDL.LU R14, [R1+0x11d8] ;  /* 0x0011d800010e7983 */ /* 0x000f280000300800 */
[----:B------:R-:W4:Y:S01]  /*459d0*/  LDL.LU R13, [R1+0x11e0] ;  /* 0x0011e000010d7983 */ /* 0x000f220000300800 */
[----:B------:R-:W-:-:S04]  /*459e0*/  IADD3 R10, R6, c[0x0][0x198], RZ ;  /* 0x00006600060a7a10 */ /* 0x000fc80007ffe0ff */
[C---:B0-----:R-:W-:Y:S02]  /*459f0*/  LEA R4, P6, R10.reuse, R0, 0x1 ;  /* 0x000000000a047211 */ /* 0x041fe400078c08ff */
[C---:B------:R-:W-:Y:S02]  /*45a00*/  IADD3 R6, R10.reuse, c[0x0][0x198], RZ ;  /* 0x000066000a067a10 */ /* 0x040fe40007ffe0ff */
[----:B------:R-:W-:Y:S02]  /*45a10*/  LEA.HI.X.SX32 R5, R10, R2, 0x1, P6 ;  /* 0x000000020a057211 */ /* 0x000fe400030f0eff */
[----:B-1----:R-:W-:-:S04]  /*45a20*/  LEA R8, P6, R6, R0, 0x1 ;  /* 0x0000000006087211 */ /* 0x002fc800078c08ff */
[----:B------:R-:W-:Y:S02]  /*45a30*/  LEA.HI.X.SX32 R9, R6, R2, 0x1, P6 ;  /* 0x0000000206097211 */ /* 0x000fe400030f0eff */
[----:B------:R-:W-:Y:S02]  /*45a40*/  ISETP.LT.AND P4, PT, R18, c[0x0][0x17c], !P0 ;  /* 0x00005f0012007a0c */ /* 0x000fe40004781270 */
[----:B------:R-:W4:Y:S01]  /*45a50*/  LDL.LU R18, [R1+0x11e4] ;  /* 0x0011e40001127983 */ /* 0x000f220000300800 */
[----:B---3--:R-:W-:-:S03]  /*45a60*/  PRMT R3, R7, 0x7632, R3 ;  /* 0x0000763207037816 */ /* 0x008fc60000000003 */
[----:B------:R0:W-:Y:S01]  /*45a70*/  @P2 STG.E.U16 [R4.64], R7 ;  /* 0x0000000704002986 */ /* 0x0001e2000c101504 */
[----:B------:R-:W-:-:S03]  /*45a80*/  ISETP.LT.AND P2, PT, R17, c[0x0][0x17c], !P0 ;  /* 0x00005f0011007a0c */ /* 0x000fc60004741270 */
[----:B------:R1:W-:Y:S04]  /*45a90*/  @P1 STG.E.U16 [R8.64], R3 ;  /* 0x0000000308001986 */ /* 0x0003e8000c101504 */
[----:B------:R-:W3:Y:S01]  /*45aa0*/  LDL.LU R17, [R1+0x11dc] ;  /* 0x0011dc0001117983 */ /* 0x000ee20000300800 */
[----:B------:R-:W-:-:S04]  /*45ab0*/  IADD3 R10, R6, c[0x0][0x198], RZ ;  /* 0x00006600060a7a10 */ /* 0x000fc80007ffe0ff */
[C---:B0-----:R-:W-:Y:S02]  /*45ac0*/  LEA R4, P6, R10.reuse, R0, 0x1 ;  /* 0x000000000a047211 */ /* 0x041fe400078c08ff */
[C---:B------:R-:W-:Y:S02]  /*45ad0*/  IADD3 R7, R10.reuse, c[0x0][0x198], RZ ;  /* 0x000066000a077a10 */ /* 0x040fe40007ffe0ff */
[----:B------:R-:W-:Y:S02]  /*45ae0*/  LEA.HI.X.SX32 R5, R10, R2, 0x1, P6 ;  /* 0x000000020a057211 */ /* 0x000fe400030f0eff */
[C---:B------:R-:W-:Y:S02]  /*45af0*/  LEA R6, P6, R7.reuse, R0, 0x1 ;  /* 0x0000000007067211 */ /* 0x040fe400078c08ff */
[C---:B-1----:R-:W-:Y:S01]  /*45b00*/  IADD3 R8, R7.reuse, c[0x0][0x198], RZ ;  /* 0x0000660007087a10 */ /* 0x042fe20007ffe0ff */
[----:B------:R0:W-:Y:S01]  /*45b10*/  @P4 STG.E.U16 [R4.64], R15 ;  /* 0x0000000f04004986 */ /* 0x0001e2000c101504 */
[----:B------:R-:W-:-:S02]  /*45b20*/  LEA.HI.X.SX32 R7, R7, R2, 0x1, P6 ;  /* 0x0000000207077211 */ /* 0x000fc400030f0eff */
[----:B------:R-:W-:Y:S02]  /*45b30*/  PRMT R3, R15, 0x7632, R3 ;  /* 0x000076320f037816 */ /* 0x000fe40000000003 */
[----:B0-----:R-:W-:-:S04]  /*45b40*/  LEA R4, P6, R8, R0, 0x1 ;  /* 0x0000000008047211 */ /* 0x001fc800078c08ff */
[----:B------:R-:W-:Y:S01]  /*45b50*/  LEA.HI.X.SX32 R5, R8, R2, 0x1, P6 ;  /* 0x0000000208057211 */ /* 0x000fe200030f0eff */
[----:B------:R0:W-:Y:S04]  /*45b60*/  @P3 STG.E.U16 [R6.64], R3 ;  /* 0x0000000306003986 */ /* 0x0001e8000c101504 */
[----:B------:R1:W-:Y:S01]  /*45b70*/  @P5 STG.E.U16 [R4.64], R19 ;  /* 0x0000001304005986 */ /* 0x0003e2000c101504 */
[----:B--2---:R-:W-:-:S03]  /*45b80*/  ISETP.LT.AND P1, PT, R16, c[0x0][0x17c], !P0 ;  /* 0x00005f0010007a0c */ /* 0x004fc60004721270 */
[----:B------:R-:W2:Y:S01]  /*45b90*/  LDL.LU R16, [R1+0x11d0] ;  /* 0x0011d00001107983 */ /* 0x000ea20000300800 */
[----:B----4-:R-:W-:-:S03]  /*45ba0*/  ISETP.LT.AND P3, PT, R14, c[0x0][0x17c], !P0 ;  /* 0x00005f000e007a0c */ /* 0x010fc60004761270 */
[----:B------:R-:W4:Y:S01]  /*45bb0*/  LDL.LU R14, [R1+0x11e8] ;  /* 0x0011e800010e7983 */ /* 0x000f220000300800 */
[----:B------:R-:W-:-:S03]  /*45bc0*/  ISETP.LT.AND P5, PT, R13, c[0x0][0x17c], !P0 ;  /* 0x00005f000d007a0c */ /* 0x000fc600047a1270 */
[----:B------:R-:W4:Y:S01]  /*45bd0*/  LDL.LU R13, [R1+0x11ec] ;  /* 0x0011ec00010d7983 */ /* 0x000f220000300800 */
[----:B------:R-:W-:Y:S02]  /*45be0*/  IADD3 R9, R8, c[0x0][0x198], RZ ;  /* 0x0000660008097a10 */ /* 0x000fe40007ffe0ff */
[----:B0-----:R-:W-:Y:S01]  /*45bf0*/  PRMT R3, R19, 0x7632, R3 ;  /* 0x0000763213037816 */ /* 0x001fe20000000003 */
[----:B------:R-:W4:Y:S01]  /*45c00*/  LDL.LU R21, [R1+0x1c] ;  /* 0x00001c0001157983 */ /* 0x000f220000300800 */
[C---:B------:R-:W-:Y:S02]  /*45c10*/  LEA R6, P6, R9.reuse, R0, 0x1 ;  /* 0x0000000009067211 */ /* 0x040fe400078c08ff */
[C---:B------:R-:W-:Y:S02]  /*45c20*/  IADD3 R8, R9.reuse, c[0x0][0x198], RZ ;  /* 0x0000660009087a10 */ /* 0x040fe40007ffe0ff */
[----:B------:R-:W-:Y:S02]  /*45c30*/  LEA.HI.X.SX32 R7, R9, R2, 0x1, P6 ;  /* 0x0000000209077211 */ /* 0x000fe400030f0eff */
[----:B-1----:R-:W-:-:S02]  /*45c40*/  LEA R4, P6, R8, R0, 0x1 ;  /* 0x0000000008047211 */ /* 0x002fc400078c08ff */
[----:B------:R-:W-:Y:S02]  /*45c50*/  ISETP.LT.AND P4, PT, R20, c[0x0][0x17c], !P0 ;  /* 0x00005f0014007a0c */ /* 0x000fe40004781270 */
[C---:B------:R-:W-:Y:S01]  /*45c60*/  IADD3 R9, R8.reuse, c[0x0][0x198], RZ ;  /* 0x0000660008097a10 */ /* 0x040fe20007ffe0ff */
[----:B------:R0:W-:Y:S01]  /*45c70*/  @P2 STG.E.U16 [R6.64], R3 ;  /* 0x0000000306002986 */ /* 0x0001e2000c101504 */
[----:B------:R-:W-:Y:S02]  /*45c80*/  LEA.HI.X.SX32 R5, R8, R2, 0x1, P6 ;  /* 0x0000000208057211 */ /* 0x000fe400030f0eff */
[----:B------:R-:W-:Y:S02]  /*45c90*/  PRMT R8, R23, 0x7632, R8 ;  /* 0x0000763217087816 */ /* 0x000fe40000000008 */
[----:B0-----:R-:W-:-:S04]  /*45ca0*/  LEA R6, P6, R9, R0, 0x1 ;  /* 0x0000000009067211 */ /* 0x001fc800078c08ff */
[----:B------:R-:W-:Y:S01]  /*45cb0*/  LEA.HI.X.SX32 R7, R9, R2, 0x1, P6 ;  /* 0x0000000209077211 */ /* 0x000fe200030f0eff */
[----:B------:R0:W-:Y:S01]  /*45cc0*/  @P1 STG.E.U16 [R4.64], R23 ;  /* 0x0000001704001986 */ /* 0x0001e2000c101504 */
[----:B------:R-:W-:-:S03]  /*45cd0*/  ISETP.LT.AND P2, PT, R18, c[0x0][0x17c], !P0 ;  /* 0x00005f0012007a0c */ /* 0x000fc60004741270 */
[----:B------:R1:W-:Y:S01]  /*45ce0*/  @P4 STG.E.U16 [R6.64], R8 ;  /* 0x0000000806004986 */ /* 0x0003e2000c101504 */
[----:B---3--:R-:W-:Y:S02]  /*45cf0*/  ISETP.LT.AND P1, PT, R17, c[0x0][0x17c], !P0 ;  /* 0x00005f0011007a0c */ /* 0x008fe40004721270 */
[----:B------:R-:W-:-:S05]  /*45d00*/  LOP3.LUT R20, R29, 0x20, RZ, 0x3c, !PT ;  /* 0x000000201d147812 */ /* 0x000fca00078e3cff */
[----:B------:R-:W-:Y:S01]  /*45d10*/  LDS.128 R24, [R20] ;  /* 0x0000000014187984 */ /* 0x000fe20000000c00 */
[----:B------:R-:W-:-:S04]  /*45d20*/  IADD3 R10, R9, c[0x0][0x198], RZ ;  /* 0x00006600090a7a10 */ /* 0x000fc80007ffe0ff */
[C---:B0-----:R-:W-:Y:S02]  /*45d30*/  LEA R4, P6, R10.reuse, R0, 0x1 ;  /* 0x000000000a047211 */ /* 0x041fe400078c08ff */
[C---:B------:R-:W-:Y:S02]  /*45d40*/  IADD3 R3, R10.reuse, c[0x0][0x198], RZ ;  /* 0x000066000a037a10 */ /* 0x040fe40007ffe0ff */
[----:B------:R-:W-:Y:S02]  /*45d50*/  LEA.HI.X.SX32 R5, R10, R2, 0x1, P6 ;  /* 0x000000020a057211 */ /* 0x000fe400030f0eff */
[----:B-1----:R-:W-:Y:S02]  /*45d60*/  LEA R6, P6, R3, R0, 0x1 ;  /* 0x0000000003067211 */ /* 0x002fe400078c08ff */
[----:B------:R-:W-:Y:S02]  /*45d70*/  PRMT R9, R11, 0x7632, R9 ;  /* 0x000076320b097816 */ /* 0x000fe40000000009 */
[----:B------:R-:W-:Y:S01]  /*45d80*/  LEA.HI.X.SX32 R7, R3, R2, 0x1, P6 ;  /* 0x0000000203077211 */ /* 0x000fe200030f0eff */
[----:B------:R-:W-:Y:S04]  /*45d90*/  @P3 STG.E.U16 [R4.64], R11 ;  /* 0x0000000b04003986 */ /* 0x000fe8000c101504 */
[----:B------:R-:W-:Y:S01]  /*45da0*/  @P5 STG.E.U16 [R6.64], R9 ;  /* 0x0000000906005986 */ /* 0x000fe2000c101504 */
[----:B--2---:R-:W-:-:S03]  /*45db0*/  ISETP.LT.AND P4, PT, R16, c[0x0][0x17c], !P0 ;  /* 0x00005f0010007a0c */ /* 0x004fc60004781270 */
[----:B------:R-:W0:Y:S01]  /*45dc0*/  LDS.128 R16, [R29] ;  /* 0x000000001d107984 */ /* 0x000e220000000c00 */
[----:B----4-:R-:W-:Y:S02]  /*45dd0*/  ISETP.LT.AND P3, PT, R14, c[0x0][0x17c], !P0 ;  /* 0x00005f000e007a0c */ /* 0x010fe40004761270 */
[----:B------:R-:W-:Y:S01]  /*45de0*/  ISETP.LT.AND P5, PT, R13, c[0x0][0x17c], !P0 ;  /* 0x00005f000d007a0c */ /* 0x000fe200047a1270 */
[----:B0-----:R0:W-:Y:S04]  /*45df0*/  STL [R1+0x24], R17 ;  /* 0x0000241101007387 */ /* 0x0011e80000100800 */
[----:B------:R1:W-:Y:S04]  /*45e00*/  STL.64 [R1+0x28], R18 ;  /* 0x0000281201007387 */ /* 0x0003e80000100a00 */
[----:B0-----:R-:W2:Y:S04]  /*45e10*/  LDL.LU R17, [R1+0x11f4] ;  /* 0x0011f40001117983 */ /* 0x001ea80000300800 */
[----:B------:R-:W3:Y:S04]  /*45e20*/  LDL.LU R10, [R1+0x11f0] ;  /* 0x0011f000010a7983 */ /* 0x000ee80000300800 */
[----:B------:R-:W4:Y:S04]  /*45e30*/  LDL.LU R28, [R1+0xac] ;  /* 0x0000ac00011c7983 */ /* 0x000f280000300800 */
[----:B------:R-:W2:Y:S04]  /*45e40*/  LDL.LU R14, [R1+0x11f8] ;  /* 0x0011f800010e7983 */ /* 0x000ea80000300800 */
[----:B------:R-:W2:Y:S04]  /*45e50*/  LDL.LU R13, [R1+0x11fc] ;  /* 0x0011fc00010d7983 */ /* 0x000ea80000300800 */
[----:B------:R0:W-:Y:S04]  /*45e60*/  STL [R1+0x1310], R20 ;  /* 0x0013101401007387 */ /* 0x0001e80000100800 */
[----:B------:R-:W-:Y:S04]  /*45e70*/  STL [R1+0x12f0], R26 ;  /* 0x0012f01a01007387 */ /* 0x000fe80000100800 */
[----:B------:R-:W-:Y:S04]  /*45e80*/  STL [R1+0x12ec], R27 ;  /* 0x0012ec1b01007387 */ /* 0x000fe80000100800 */
[----:B-1----:R-:W2:Y:S04]  /*45e90*/  LDL.LU R18, [R1+0x1200] ;  /* 0x0012000001127983 */ /* 0x002ea80000300800 */
[----:B0-----:R-:W2:Y:S01]  /*45ea0*/  LDL.LU R20, [R1+0x1204] ;  /* 0x0012040001147983 */ /* 0x001ea20000300800 */
[----:B------:R-:W-:-:S04]  /*45eb0*/  IADD3 R8, R3, c[0x0][0x198], RZ ;  /* 0x0000660003087a10 */ /* 0x000fc80007ffe0ff */
[C---:B------:R-:W-:Y:S02]  /*45ec0*/  LEA R4, P6, R8.reuse, R0, 0x1 ;  /* 0x0000000008047211 */ /* 0x040fe400078c08ff */
[C---:B------:R-:W-:Y:S02]  /*45ed0*/  IADD3 R3, R8.reuse, c[0x0][0x198], RZ ;  /* 0x0000660008037a10 */ /* 0x040fe40007ffe0ff */
[----:B------:R-:W-:Y:S02]  /*45ee0*/  LEA.HI.X.SX32 R5, R8, R2, 0x1, P6 ;  /* 0x0000000208057211 */ /* 0x000fe400030f0eff */
[C---:B------:R-:W-:Y:S02]  /*45ef0*/  LEA R6, P6, R3.reuse, R0, 0x1 ;  /* 0x0000000003067211 */ /* 0x040fe400078c08ff */
[----:B------:R-:W-:Y:S01]  /*45f00*/  IADD3 R9, R3, c[0x0][0x198], RZ ;  /* 0x0000660003097a10 */ /* 0x000fe20007ffe0ff */
[----:B------:R0:W-:Y:S01]  /*45f10*/  @P2 STG.E.U16 [R4.64], R21 ;  /* 0x0000001504002986 */ /* 0x0001e2000c101504 */
[----:B------:R-:W-:-:S02]  /*45f20*/  PRMT R8, R21, 0x7632, R8 ;  /* 0x0000763215087816 */ /* 0x000fc40000000008 */
[----:B------:R-:W-:Y:S02]  /*45f30*/  LEA.HI.X.SX32 R7, R3, R2, 0x1, P6 ;  /* 0x0000000203077211 */ /* 0x000fe400030f0eff */
[----:B------:R-:W-:-:S03]  /*45f40*/  IADD3 R3, R9, c[0x0][0x198], RZ ;  /* 0x0000660009037a10 */ /* 0x000fc60007ffe0ff */
[----:B------:R1:W-:Y:S01]  /*45f50*/  @P1 STG.E.U16 [R6.64], R8 ;  /* 0x0000000806001986 */ /* 0x0003e2000c101504 */
[----:B0-----:R-:W-:-:S04]  /*45f60*/  LEA R4, P6, R9, R0, 0x1 ;  /* 0x0000000009047211 */ /* 0x001fc800078c08ff */
[----:B------:R-:W-:Y:S02]  /*45f70*/  LEA.HI.X.SX32 R5, R9, R2, 0x1, P6 ;  /* 0x0000000209057211 */ /* 0x000fe400030f0eff */
[----:B------:R-:W-:Y:S02]  /*45f80*/  IADD3 R9, R3, c[0x0][0x198], RZ ;  /* 0x0000660003097a10 */ /* 0x000fe40007ffe0ff */
[----:B------:R-:W-:Y:S02]  /*45f90*/  LOP3.LUT R19, R29, 0x40, RZ, 0x3c, !PT ;  /* 0x000000401d137812 */ /* 0x000fe400078e3cff */
[----:B------:R-:W-:Y:S02]  /*45fa0*/  PRMT R15, R16, 0x7632, R15 ;  /* 0x00007632100f7816 */ /* 0x000fe4000000000f */
[----:B---3--:R-:W-:Y:S02]  /*45fb0*/  ISETP.LT.AND P1, PT, R10, c[0x0][0x17c], !P0 ;  /* 0x00005f000a007a0c */ /* 0x008fe40004721270 */
[----:B------:R-:W-:-:S02]  /*45fc0*/  LEA R10, P6, R3, R0, 0x1 ;  /* 0x00000000030a7211 */ /* 0x000fc400078c08ff */
[----:B----4-:R-:W-:Y:S02]  /*45fd0*/  PRMT R12, R28, 0x7632, R12 ;  /* 0x000076321c0c7816 */ /* 0x010fe4000000000c */
[----:B------:R-:W-:Y:S02]  /*45fe0*/  LEA.HI.X.SX32 R11, R3, R2, 0x1, P6 ;  /* 0x00000002030b7211 */ /* 0x000fe400030f0eff */
[----:B-1----:R-:W-:Y:S02]  /*45ff0*/  LEA R8, P6, R9, R0, 0x1 ;  /* 0x0000000009087211 */ /* 0x002fe400078c08ff */
[----:B--2---:R-:W-:Y:S02]  /*46000*/  ISETP.LT.AND P2, PT, R17, c[0x0][0x17c], !P0 ;  /* 0x00005f0011007a0c */ /* 0x004fe40004741270 */
[C---:B------:R-:W-:Y:S01]  /*46010*/  IADD3 R3, R9.reuse, c[0x0][0x198], RZ ;  /* 0x0000660009037a10 */ /* 0x040fe20007ffe0ff */
[----:B------:R0:W-:Y:S01]  /*46020*/  @P4 STG.E.U16 [R4.64], R28 ;  /* 0x0000001c04004986 */ /* 0x0001e2000c101504 */
[----:B------:R-:W-:-:S03]  /*46030*/  LEA.HI.X.SX32 R9, R9, R2, 0x1, P6 ;  /* 0x0000000209097211 */ /* 0x000fc600030f0eff */
[----:B------:R1:W-:Y:S01]  /*46040*/  @P3 STG.E.U16 [R10.64], R12 ;  /* 0x0000000c0a003986 */ /* 0x0003e2000c101504 */
[----:B------:R-:W-:-:S03]  /*46050*/  ISETP.LT.AND P3, PT, R13, c[0x0][0x17c], !P0 ;  /* 0x00005f000d007a0c */ /* 0x000fc60004761270 */
[----:B------:R-:W2:Y:S01]  /*46060*/  LDS.128 R4, [R19] ;  /* 0x0000000013047984 */ /* 0x000ea20000000c00 */
[----:B0-----:R-:W-:Y:S02]  /*46070*/  LOP3.LUT R28, R29, 0x60, RZ, 0x3c, !PT ;  /* 0x000000601d1c7812 */ /* 0x001fe400078e3cff */
[C---:B-1----:R-:W-:Y:S01]  /*46080*/  LEA R12, P6, R3.reuse, R0, 0x1 ;  /* 0x00000000030c7211 */ /* 0x042fe200078c08ff */
[----:B------:R-:W-:Y:S03]  /*46090*/  @P5 STG.E.U16 [R8.64], R16 ;  /* 0x0000001008005986 */ /* 0x000fe6000c101504 */
[----:B------:R-:W-:Y:S01]  /*460a0*/  LEA.HI.X.SX32 R13, R3, R2, 0x1, P6 ;  /* 0x00000002030d7211 */ /* 0x000fe200030f0eff */
[----:B------:R-:W0:Y:S04]  /*460b0*/  LDS.128 R8, [R28] ;  /* 0x000000001c087984 */ /* 0x000e280000000c00 */
[----:B------:R-:W-:Y:S01]  /*460c0*/  @P2 STG.E.U16 [R12.64], R15 ;  /* 0x0000000f0c002986 */ /* 0x000fe2000c101504 */
[----:B------:R-:W-:-:S03]  /*460d0*/  ISETP.LT.AND P2, PT, R20, c[0x0][0x17c], !P0 ;  /* 0x00005f0014007a0c */ /* 0x000fc60004741270 */
[----:B------:R-:W1:Y:S01]  /*460e0*/  LDS.128 R20, [R29+0x400] ;  /* 0x000400001d147984 */ /* 0x000e620000000c00 */
[----:B------:R-:W-:-:S03]  /*460f0*/  ISETP.LT.AND P5, PT, R18, c[0x0][0x17c], !P0 ;  /* 0x00005f0012007a0c */ /* 0x000fc600047a1270 */
[----:B--2---:R2:W-:Y:S04]  /*46100*/  STL.64 [R1+0x12f8], R6 ;  /* 0x0012f80601007387 */ /* 0x0045e80000100a00 */
[----:B0-----:R1:W-:Y:S04]  /*46110*/  STL.64 [R1+0x1300], R10 ;  /* 0x0013000a01007387 */ /* 0x0013e80000100a00 */
[----:B------:R-:W3:Y:S04]  /*46120*/  LDL.LU R18, [R1+0x1208] ;  /* 0x0012080001127983 */ /* 0x000ee80000300800 */
[----:B--2---:R-:W2:Y:S01]  /*46130*/  LDL.LU R6, [R1+0x120c] ;  /* 0x00120c0001067983 */ /* 0x004ea20000300800 */
[----:B-1----:R-:W-:-:S03]  /*46140*/  IMAD.MOV.U32 R10, RZ, RZ, R20 ;  /* 0x000000ffff0a7224 */ /* 0x002fc600078e0014 */
[----:B------:R-:W-:Y:S04]  /*46150*/  STL [R1+0xc], R23 ;  /* 0x00000c1701007387 */ /* 0x000fe80000100800 */
[----:B------:R-:W4:Y:S04]  /*46160*/  LDL.LU R20, [R1+0x1310] ;  /* 0x0013100001147983 */ /* 0x000f280000300800 */
[----:B------:R-:W4:Y:S01]  /*46170*/  LDL.LU R7, [R1+0x1210] ;  /* 0x0012100001077983 */ /* 0x000f220000300800 */
[----:B------:R-:W-:Y:S02]  /*46180*/  ISETP.LT.AND P4, PT, R14, c[0x0][0x17c], !P0 ;  /* 0x00005f000e007a0c */ /* 0x000fe40004781270 */
[----:B------:R-:W-:Y:S01]  /*46190*/  IADD3 R14, R3, c[0x0][0x198], RZ ;  /* 0x00006600030e7a10 */ /* 0x000fe20007ffe0ff */
[----:B------:R-:W-:Y:S01]  /*461a0*/  IMAD.MOV.U32 R26, RZ, RZ, R21 ;  /* 0x000000ffff1a7224 */ /* 0x000fe200078e0015 */
[----:B------:R-:W4:Y:S02]  /*461b0*/  LDL.LU R11, [R1+0x1214] ;  /* 0x00121400010b7983 */ /* 0x000f240000300800 */
[----:B------:R-:W-:-:S02]  /*461c0*/  LEA R16, P6, R14, R0, 0x1 ;  /* 0x000000000e107211 */ /* 0x000fc400078c08ff */
[C---:B------:R-:W-:Y:S02]  /*461d0*/  IADD3 R3, R14.reuse, c[0x0][0x198], RZ ;  /* 0x000066000e037a10 */ /* 0x040fe40007ffe0ff */
[----:B------:R-:W-:Y:S02]  /*461e0*/  LEA.HI.X.SX32 R17, R14, R2, 0x1, P6 ;  /* 0x000000020e117211 */ /* 0x000fe400030f0eff */
[C---:B------:R-:W-:Y:S02]  /*461f0*/  LEA R14, P6, R3.reuse, R0, 0x1 ;  /* 0x00000000030e7211 */ /* 0x040fe400078c08ff */
[C---:B------:R-:W-:Y:S02]  /*46200*/  IADD3 R13, R3.reuse, c[0x0][0x198], RZ ;  /* 0x00006600030d7a10 */ /* 0x040fe40007ffe0ff */
[----:B------:R-:W-:Y:S01]  /*46210*/  LEA.HI.X.SX32 R15, R3, R2, 0x1, P6 ;  /* 0x00000002030f7211 */ /* 0x000fe200030f0eff */
[----:B------:R0:W-:Y:S01]  /*46220*/  @P1 STG.E.U16 [R16.64], R24 ;  /* 0x0000001810001986 */ /* 0x0001e2000c101504 */
[C---:B------:R-:W-:Y:S01]  /*46230*/  LEA R12, P6, R13.reuse, R0, 0x1 ;  /* 0x000000000d0c7211 */ /* 0x040fe200078c08ff */
[----:B------:R-:W-:Y:S01]  /*46240*/  IMAD.MOV.U32 R27, RZ, RZ, R22 ;  /* 0x000000ffff1b7224 */ /* 0x000fe200078e0016 */
[----:B------:R-:W-:-:S02]  /*46250*/  IADD3 R3, R13, c[0x0][0x198], RZ ;  /* 0x000066000d037a10 */ /* 0x000fc40007ffe0ff */
[----:B------:R-:W-:Y:S02]  /*46260*/  LEA.HI.X.SX32 R13, R13, R2, 0x1, P6 ;  /* 0x000000020d0d7211 */ /* 0x000fe400030f0eff */
[----:B0-----:R-:W-:Y:S01]  /*46270*/  PRMT R24, R24, 0x7632, R24 ;  /* 0x0000763218187816 */ /* 0x001fe20000000018 */
[----:B------:R-:W-:Y:S04]  /*46280*/  STL.64 [R1+0x1308], R26 ;  /* 0x0013081a01007387 */ /* 0x000fe80000100a00 */
[----:B------:R-:W-:Y:S04]  /*46290*/  @P4 STG.E.U16 [R14.64], R24 ;  /* 0x000000180e004986 */ /* 0x000fe8000c101504 */
[----:B------:R0:W-:Y:S01]  /*462a0*/  @P3 STG.E.U16 [R12.64], R4 ;  /* 0x000000040c003986 */ /* 0x0001e2000c101504 */
[----:B--2---:R-:W-:-:S03]  /*462b0*/  ISETP.LT.AND P4, PT, R6, c[0x0][0x17c], !P0 ;  /* 0x00005f0006007a0c */ /* 0x004fc60004781270 */
[----:B------:R-:W2:Y:S01]  /*462c0*/  LDL.LU R6, [R1+0x1218] ;  /* 0x0012180001067983 */ /* 0x000ea20000300800 */
[----:B---3--:R-:W-:Y:S02]  /*462d0*/  ISETP.LT.AND P1, PT, R18, c[0x0][0x17c], !P0 ;  /* 0x00005f0012007a0c */ /* 0x008fe40004721270 */
[----:B------:R-:W-:Y:S02]  /*462e0*/  LEA R16, P6, R3, R0, 0x1 ;  /* 0x0000000003107211 */ /* 0x000fe400078c08ff */
[----:B0-----:R-:W-:Y:S01]  /*462f0*/  PRMT R4, R4, 0x7632, R4 ;  /* 0x0000763204047816 */ /* 0x001fe20000000004 */
[----:B----4-:R0:W1:Y:S01]  /*46300*/  LDS.128 R12, [R20+0x400] ;  /* 0x00040000140c7984 */ /* 0x0100620000000c00 */
[----:B------:R-:W-:-:S03]  /*46310*/  ISETP.LT.AND P3, PT, R7, c[0x0][0x17c], !P0 ;  /* 0x00005f0007007a0c */ /* 0x000fc60004761270 */
[----:B------:R-:W3:Y:S01]  /*46320*/  LDL.LU R7, [R1+0x121c] ;  /* 0x00121c0001077983 */ /* 0x000ee20000300800 */
[C---:B------:R-:W-:Y:S02]  /*46330*/  IADD3 R18, R3.reuse, c[0x0][0x198], RZ ;  /* 0x0000660003127a10 */ /* 0x040fe40007ffe0ff */
[----:B------:R-:W-:Y:S02]  /*46340*/  LEA.HI.X.SX32 R17, R3, R2, 0x1, P6 ;  /* 0x0000000203117211 */ /* 0x000fe400030f0eff */
[C---:B------:R-:W-:Y:S02]  /*46350*/  LEA R22, P6, R18.reuse, R0, 0x1 ;  /* 0x0000000012167211 */ /* 0x040fe400078c08ff */
[C---:B------:R-:W-:Y:S02]  /*46360*/  IADD3 R3, R18.reuse, c[0x0][0x198], RZ ;  /* 0x0000660012037a10 */ /* 0x040fe40007ffe0ff */
[----:B------:R-:W-:Y:S02]  /*46370*/  LEA.HI.X.SX32 R23, R18, R2, 0x1, P6 ;  /* 0x0000000212177211 */ /* 0x000fe400030f0eff */
[----:B0-----:R-:W-:-:S02]  /*46380*/  LEA R20, P6, R3, R0, 0x1 ;  /* 0x0000000003147211 */ /* 0x001fc400078c08ff */
[----:B------:R-:W-:Y:S02]  /*46390*/  PRMT R24, R8, 0x7632, R24 ;  /* 0x0000763208187816 */ /* 0x000fe40000000018 */
[C---:B------:R-:W-:Y:S01]  /*463a0*/  LEA.HI.X.SX32 R21, R3.reuse, R2, 0x1, P6 ;  /* 0x0000000203157211 */ /* 0x040fe200030f0eff */
[----:B------:R0:W-:Y:S04]  /*463b0*/  @P5 STG.E.U16 [R16.64], R4 ;  /* 0x0000000410005986 */ /* 0x0001e8000c101504 */
[----:B------:R-:W-:Y:S04]  /*463c0*/  @P2 STG.E.U16 [R22.64], R8 ;  /* 0x0000000816002986 */ /* 0x000fe8000c101504 */
[----:B------:R4:W-:Y:S01]  /*463d0*/  @P1 STG.E.U16 [R20.64], R24 ;  /* 0x0000001814001986 */ /* 0x0009e2000c101504 */
[----:B0-----:R-:W-:-:S03]  /*463e0*/  IADD3 R4, R3, c[0x0][0x198], RZ ;  /* 0x0000660003047a10 */ /* 0x001fc60007ffe0ff */
[----:B------:R0:W-:Y:S04]  /*463f0*/  LDS.128 R20, [R28+0x400] ;  /* 0x000400001c147984 */ /* 0x0001e80000000c00 */
[----:B------:R-:W0:Y:S01]  /*46400*/  LDS.128 R16, [R19+0x400] ;  /* 0x0004000013107984 */ /* 0x000e220000000c00 */
[----:B--2---:R-:W-:-:S03]  /*46410*/  ISETP.LT.AND P2, PT, R6, c[0x0][0x17c], !P0 ;  /* 0x00005f0006007a0c */ /* 0x004fc60004741270 */
[----:B------:R-:W2:Y:S04]  /*46420*/  LDL.LU R6, [R1+0x1224] ;  /* 0x0012240001067983 */ /* 0x000ea80000300800 */
[----:B----4-:R-:W4:Y:S01]  /*46430*/  LDL.LU R24, [R1+0x1220] ;  /* 0x0012200001187983 */ /* 0x010f220000300800 */
[----:B---3--:R-:W-:-:S03]  /*46440*/  ISETP.LT.AND P1, PT, R7, c[0x0][0x17c], !P0 ;  /* 0x00005f0007007a0c */ /* 0x008fc60004721270 */
[----:B------:R-:W3:Y:S01]  /*46450*/  LDL.LU R7, [R1+0x1228] ;  /* 0x0012280001077983 */ /* 0x000ee20000300800 */
[C---:B------:R-:W-:Y:S02]  /*46460*/  LEA R26, P6, R4.reuse, R0, 0x1 ;  /* 0x00000000041a7211 */ /* 0x040fe400078c08ff */
[C---:B------:R-:W-:Y:S02]  /*46470*/  IADD3 R3, R4.reuse, c[0x0][0x198], RZ ;  /* 0x0000660004037a10 */ /* 0x040fe40007ffe0ff */
[----:B------:R-:W-:Y:S02]  /*46480*/  LEA.HI.X.SX32 R27, R4, R2, 0x1, P6 ;  /* 0x00000002041b7211 */ /* 0x000fe400030f0eff */
[----:B0-----:R-:W-:Y:S02]  /*46490*/  LEA R28, P6, R3, R0, 0x1 ;  /* 0x00000000031c7211 */ /* 0x001fe400078c08ff */
[----:B------:R-:W-:Y:S02]  /*464a0*/  ISETP.LT.AND P5, PT, R11, c[0x0][0x17c], !P0 ;  /* 0x00005f000b007a0c */ /* 0x000fe400047a1270 */
[C---:B------:R-:W-:Y:S01]  /*464b0*/  IADD3 R4, R3.reuse, c[0x0][0x198], RZ ;  /* 0x0000660003047a10 */ /* 0x040fe20007ffe0ff */
[----:B------:R0:W-:Y:S01]  /*464c0*/  @P4 STG.E.U16 [R26.64], R10 ;  /* 0x0000000a1a004986 */ /* 0x0001e2000c101504 */
[----:B------:R-:W-:-:S02]  /*464d0*/  LEA.HI.X.SX32 R29, R3, R2, 0x1, P6 ;  /* 0x00000002031d7211 */ /* 0x000fc400030f0eff */
[----:B------:R-:W-:Y:S02]  /*464e0*/  PRMT R8, R10, 0x7632, R8 ;  /* 0x000076320a087816 */ /* 0x000fe40000000008 */
[----:B------:R-:W-:-:S03]  /*464f0*/  IADD3 R3, R4, c[0x0][0x198], RZ ;  /* 0x0000660004037a10 */ /* 0x000fc60007ffe0ff */
[----:B------:R1:W-:Y:S01]  /*46500*/  @P3 STG.E.U16 [R28.64], R8 ;  /* 0x000000081c003986 */ /* 0x0003e2000c101504 */
[----:B0-----:R-:W-:-:S03]  /*46510*/  LEA R10, P6, R4, R0, 0x1 ;  /* 0x00000000040a7211 */ /* 0x001fc600078c08ff */
[----:B------:R-:W3:Y:S01]  /*46520*/  LDL.LU.64 R26, [R1+0x1308] ;  /* 0x00130800011a7983 */ /* 0x000ee20000300a00 */
[----:B------:R-:W-:Y:S02]  /*46530*/  LEA.HI.X.SX32 R11, R4, R2, 0x1, P6 ;  /* 0x00000002040b7211 */ /* 0x000fe400030f0eff */
[C---:B------:R-:W-:Y:S02]  /*46540*/  IADD3 R4, R3.reuse, c[0x0][0x198], RZ ;  /* 0x0000660003047a10 */ /* 0x040fe40007ffe0ff */
[C---:B-1----:R-:W-:Y:S01]  /*46550*/  LEA R28, P6, R3.reuse, R0, 0x1 ;  /* 0x00000000031c7211 */ /* 0x042fe200078c08ff */
[----:B------:R0:W-:Y:S03]  /*46560*/  @P5 STG.E.U16 [R10.64], R12 ;  /* 0x0000000c0a005986 */ /* 0x0001e6000c101504 */
[----:B------:R-:W-:Y:S02]  /*46570*/  LEA.HI.X.SX32 R29, R3, R2, 0x1, P6 ;  /* 0x00000002031d7211 */ /* 0x000fe400030f0eff */
[----:B------:R-:W-:-:S02]  /*46580*/  IADD3 R3, R4, c[0x0][0x198], RZ ;  /* 0x0000660004037a10 */ /* 0x000fc40007ffe0ff */
[----:B0-----:R-:W-:-:S04]  /*46590*/  LEA R10, P6, R4, R0, 0x1 ;  /* 0x00000000040a7211 */ /* 0x001fc800078c08ff */
[----:B------:R-:W-:Y:S02]  /*465a0*/  LEA.HI.X.SX32 R11, R4, R2, 0x1, P6 ;  /* 0x00000002040b7211 */ /* 0x000fe400030f0eff */
[----:B--2---:R-:W-:Y:S02]  /*465b0*/  ISETP.LT.AND P3, PT, R6, c[0x0][0x17c], !P0 ;  /* 0x00005f0006007a0c */ /* 0x004fe40004761270 */
[----:B------:R-:W2:Y:S01]  /*465c0*/  LDL.LU R6, [R1+0x1230] ;  /* 0x0012300001067983 */ /* 0x000ea20000300800 */
[----:B----4-:R-:W-:-:S03]  /*465d0*/  ISETP.LT.AND P4, PT, R24, c[0x0][0x17c], !P0 ;  /* 0x00005f0018007a0c */ /* 0x010fc60004781270 */
[----:B------:R-:W4:Y:S01]  /*465e0*/  LDL.LU R24, [R1+0x1234] ;  /* 0x0012340001187983 */ /* 0x000f220000300800 */
[----:B---3--:R-:W-:-:S03]  /*465f0*/  ISETP.LT.AND P5, PT, R7, c[0x0][0x17c], !P0 ;  /* 0x00005f0007007a0c */ /* 0x008fc600047a1270 */
[----:B------:R-:W3:Y:S04]  /*46600*/  LDL.LU R7, [R1+0x24] ;  /* 0x0000240001077983 */ /* 0x000ee80000300800 */
[----:B------:R-:W3:Y:S01]  /*46610*/  LDL.LU R4, [R1+0x122c] ;  /* 0x00122c0001047983 */ /* 0x000ee20000300800 */
[----:B------:R-:W-:-:S05]  /*46620*/  PRMT R12, R12, 0x7632, R12 ;  /* 0x000076320c0c7816 */ /* 0x000fca000000000c */
[----:B------:R0:W-:Y:S04]  /*46630*/  @P2 STG.E.U16 [R28.64], R12 ;  /* 0x0000000c1c002986 */ /* 0x0001e8000c101504 */
[----:B------:R1:W-:Y:S01]  /*46640*/  @P1 STG.E.U16 [R10.64], R16 ;  /* 0x000000100a001986 */ /* 0x0003e2000c101504 */
[----:B0-----:R-:W-:-:S04]  /*46650*/  LEA R28, P6, R3, R0, 0x1 ;  /* 0x00000000031c7211 */ /* 0x001fc800078c08ff */
[----:B------:R-:W-:Y:S02]  /*46660*/  LEA.HI.X.SX32 R29, R3, R2, 0x1, P6 ;  /* 0x00000002031d7211 */ /* 0x000fe400030f0eff */
[----:B-1----:R-:W-:-:S05]  /*46670*/  PRMT R16, R16, 0x7632, R16 ;  /* 0x0000763210107816 */ /* 0x002fca0000000010 */
[----:B------:R0:W-:Y:S01]  /*46680*/  @P4 STG.E.U16 [R28.64], R16 ;  /* 0x000000101c004986 */ /* 0x0001e2000c101504 */
[----:B--2---:R-:W-:-:S03]  /*46690*/  ISETP.LT.AND P1, PT, R6, c[0x0][0x17c], !P0 ;  /* 0x00005f0006007a0c */ /* 0x004fc60004721270 */
[----:B------:R-:W2:Y:S01]  /*466a0*/  LDL.LU R6, [R1+0x123c] ;  /* 0x00123c0001067983 */ /* 0x000ea20000300800 */
[----:B----4-:R-:W-:-:S03]  /*466b0*/  ISETP.LT.AND P4, PT, R24, c[0x0][0x17c], !P0 ;  /* 0x00005f0018007a0c */ /* 0x010fc60004781270 */
[----:B------:R-:W4:Y:S01]  /*466c0*/  LDL.LU R24, [R1+0x1244] ;  /* 0x0012440001187983 */ /* 0x000f220000300800 */
[----:B---3--:R-:W-:Y:S02]  /*466d0*/  ISETP.LT.AND P2, PT, R4, c[0x0][0x17c], !P0 ;  /* 0x00005f0004007a0c */ /* 0x008fe40004741270 */
[----:B------:R-:W-:-:S04]  /*466e0*/  IADD3 R4, R3, c[0x0][0x198], RZ ;  /* 0x0000660003047a10 */ /* 0x000fc80007ffe0ff */
[C---:B------:R-:W-:Y:S02]  /*466f0*/  LEA R10, P6, R4.reuse, R0, 0x1 ;  /* 0x00000000040a7211 */ /* 0x040fe400078c08ff */
[C---:B------:R-:W-:Y:S02]  /*46700*/  IADD3 R3, R4.reuse, c[0x0][0x198], RZ ;  /* 0x0000660004037a10 */ /* 0x040fe40007ffe0ff */
[----:B------:R-:W-:Y:S02]  /*46710*/  LEA.HI.X.SX32 R11, R4, R2, 0x1, P6 ;  /* 0x00000002040b7211 */ /* 0x000fe400030f0eff */
[C---:B0-----:R-:W-:Y:S02]  /*46720*/  LEA R28, P6, R3.reuse, R0, 0x1 ;  /* 0x00000000031c7211 */ /* 0x041fe400078c08ff */
[C---:B------:R-:W-:Y:S02]  /*46730*/  IADD3 R4, R3.reuse, c[0x0][0x198], RZ ;  /* 0x0000660003047a10 */ /* 0x040fe40007ffe0ff */
[----:B------:R-:W-:-:S02]  /*46740*/  LEA.HI.X.SX32 R29, R3, R2, 0x1, P6 ;  /* 0x00000002031d7211 */ /* 0x000fc400030f0eff */
[----:B------:R-:W3:Y:S04]  /*46750*/  LDL.LU R3, [R1+0x1238] ;  /* 0x0012380001037983 */ /* 0x000ee80000300800 */
[----:B------:R0:W-:Y:S02]  /*46760*/  @P3 STG.E.U16 [R10.64], R20 ;  /* 0x000000140a003986 */ /* 0x0001e4000c101504 */
[----:B0-----:R-:W-:-:S05]  /*46770*/  PRMT R20, R20, 0x7632, R20 ;  /* 0x0000763214147816 */ /* 0x001fca0000000014 */
[----:B------:R0:W-:Y:S04]  /*46780*/  @P5 STG.E.U16 [R28.64], R20 ;  /* 0x000000141c005986 */ /* 0x0001e8000c101504 */
[----:B0-----:R-:W4:Y:S01]  /*46790*/  LDL.LU R20, [R1+0x1240] ;  /* 0x0012400001147983 */ /* 0x001f220000300800 */
[----:B------:R-:W-:-:S04]  /*467a0*/  LEA R10, P6, R4, R0, 0x1 ;  /* 0x00000000040a7211 */ /* 0x000fc800078c08ff */
[----:B------:R-:W-:Y:S02]  /*467b0*/  LEA.HI.X.SX32 R11, R4, R2, 0x1, P6 ;  /* 0x00000002040b7211 */ /* 0x000fe400030f0eff */
[----:B------:R-:W-:-:S03]  /*467c0*/  PRMT R8, R7, 0x7632, R8 ;  /* 0x0000763207087816 */ /* 0x000fc60000000008 */
[----:B------:R0:W-:Y:S04]  /*467d0*/  @P2 STG.E.U16 [R10.64], R7 ;  /* 0x000000070a002986 */ /* 0x0001e8000c101504 */
[----:B0-----:R-:W4:Y:S01]  /*467e0*/  LDL.LU.64 R10, [R1+0x1300] ;  /* 0x00130000010a7983 */ /* 0x001f220000300a00 */
[----:B--2---:R-:W-:Y:S02]  /*467f0*/  ISETP.LT.AND P5, PT, R6, c[0x0][0x17c], !P0 ;  /* 0x00005f0006007a0c */ /* 0x004fe400047a1270 */
[----:B---3--:R-:W-:Y:S02]  /*46800*/  ISETP.LT.AND P3, PT, R3, c[0x0][0x17c], !P0 ;  /* 0x00005f0003007a0c */ /* 0x008fe40004761270 */
[----:B------:R-:W-:-:S04]  /*46810*/  IADD3 R3, R4, c[0x0][0x198], RZ ;  /* 0x0000660004037a10 */ /* 0x000fc80007ffe0ff */
[C---:B------:R-:W-:Y:S02]  /*46820*/  LEA R28, P6, R3.reuse, R0, 0x1 ;  /* 0x00000000031c7211 */ /* 0x040fe400078c08ff */
[C---:B------:R-:W-:Y:S02]  /*46830*/  IADD3 R4, R3.reuse, c[0x0][0x198], RZ ;  /* 0x0000660003047a10 */ /* 0x040fe40007ffe0ff */
[----:B------:R-:W-:Y:S02]  /*46840*/  LEA.HI.X.SX32 R29, R3, R2, 0x1, P6 ;  /* 0x00000002031d7211 */ /* 0x000fe400030f0eff */
[C---:B------:R-:W-:Y:S02]  /*46850*/  LEA R6, P6, R4.reuse, R0, 0x1 ;  /* 0x0000000004067211 */ /* 0x040fe400078c08ff */
[C---:B------:R-:W-:Y:S02]  /*46860*/  IADD3 R3, R4.reuse, c[0x0][0x198], RZ ;  /* 0x0000660004037a10 */ /* 0x040fe40007ffe0ff */
[----:B------:R-:W-:-:S02]  /*46870*/  LEA.HI.X.SX32 R7, R4, R2, 0x1, P6 ;  /* 0x0000000204077211 */ /* 0x000fc400030f0eff */
[----:B------:R-:W2:Y:S01]  /*46880*/  LDL.LU R4, [R1+0x1248] ;  /* 0x0012480001047983 */ /* 0x000ea20000300800 */
[----:B----4-:R-:W-:-:S03]  /*46890*/  ISETP.LT.AND P2, PT, R20, c[0x0][0x17c], !P0 ;  /* 0x00005f0014007a0c */ /* 0x010fc60004741270 */
[----:B------:R-:W3:Y:S04]  /*468a0*/  LDL.LU R20, [R1+0x1250] ;  /* 0x0012500001147983 */ /* 0x000ee80000300800 */
[----:B------:R0:W-:Y:S01]  /*468b0*/  @P1 STG.E.U16 [R28.64], R8 ;  /* 0x000000081c001986 */ /* 0x0001e2000c101504 */
[----:B------:R-:W-:-:S03]  /*468c0*/  ISETP.LT.AND P1, PT, R24, c[0x0][0x17c], !P0 ;  /* 0x00005f0018007a0c */ /* 0x000fc60004721270 */
[----:B------:R1:W-:Y:S01]  /*468d0*/  @P4 STG.E.U16 [R6.64], R25 ;  /* 0x0000001906004986 */ /* 0x0003e2000c101504 */
[C---:B0-----:R-:W-:Y:S02]  /*468e0*/  LEA R28, P6, R3.reuse, R0, 0x1 ;  /* 0x00000000031c7211 */ /* 0x041fe400078c08ff */
[C---:B------:R-:W-:Y:S02]  /*468f0*/  IADD3 R8, R3.reuse, c[0x0][0x198], RZ ;  /* 0x0000660003087a10 */ /* 0x040fe40007ffe0ff */
[----:B------:R-:W-:Y:S01]  /*46900*/  LEA.HI.X.SX32 R29, R3, R2, 0x1, P6 ;  /* 0x00000002031d7211 */ /* 0x000fe200030f0eff */
[----:B-1----:R-:W4:Y:S01]  /*46910*/  LDL.LU.64 R6, [R1+0x12f8] ;  /* 0x0012f80001067983 */ /* 0x002f220000300a00 */
[C---:B------:R-:W-:Y:S02]  /*46920*/  LEA R24, P6, R8.reuse, R0, 0x1 ;  /* 0x0000000008187211 */ /* 0x040fe400078c08ff */
[----:B------:R-:W-:Y:S02]  /*46930*/  PRMT R3, R25, 0x7632, R3 ;  /* 0x0000763219037816 */ /* 0x000fe40000000003 */
[----:B------:R-:W-:-:S03]  /*46940*/  LEA.HI.X.SX32 R25, R8, R2, 0x1, P6 ;  /* 0x0000000208197211 */ /* 0x000fc600030f0eff */
[----:B------:R-:W-:Y:S04]  /*46950*/  @P3 STG.E.U16 [R28.64], R3 ;  /* 0x000000031c003986 */ /* 0x000fe8000c101504 */
[----:B------:R0:W-:Y:S01]  /*46960*/  @P5 STG.E.U16 [R24.64], R5 ;  /* 0x0000000518005986 */ /* 0x0001e2000c101504 */
[----:B--2---:R-:W-:Y:S02]  /*46970*/  ISETP.LT.AND P4, PT, R4, c[0x0][0x17c], !P0 ;  /* 0x00005f0004007a0c */ /* 0x004fe40004781270 */
[----:B------:R-:W-:Y:S02]  /*46980*/  IADD3 R4, R8, c[0x0][0x198], RZ ;  /* 0x0000660008047a10 */ /* 0x000fe40007ffe0ff */
[----:B------:R-:W2:Y:S04]  /*46990*/  LDL.LU R8, [R1+0x124c] ;  /* 0x00124c0001087983 */ /* 0x000ea80000300800 */
[----:B0-----:R-:W4:Y:S01]  /*469a0*/  LDL.LU R25, [R1+0x1254] ;  /* 0x0012540001197983 */ /* 0x001f220000300800 */
[----:B---3--:R-:W-:-:S03]  /*469b0*/  ISETP.LT.AND P5, PT, R20, c[0x0][0x17c], !P0 ;  /* 0x00005f0014007a0c */ /* 0x008fc600047a1270 */
[----:B------:R-:W3:Y:S01]  /*469c0*/  LDL.LU R20, [R1+0x125c] ;  /* 0x00125c0001147983 */ /* 0x000ee20000300800 */
[C---:B------:R-:W-:Y:S02]  /*469d0*/  LEA R28, P6, R4.reuse, R0, 0x1 ;  /* 0x00000000041c7211 */ /* 0x040fe400078c08ff */
[C---:B------:R-:W-:Y:S02]  /*469e0*/  IADD3 R3, R4.reuse, c[0x0][0x198], RZ ;  /* 0x0000660004037a10 */ /* 0x040fe40007ffe0ff */
[----:B------:R-:W-:Y:S02]  /*469f0*/  LEA.HI.X.SX32 R29, R4, R2, 0x1, P6 ;  /* 0x00000002041d7211 */ /* 0x000fe400030f0eff */
[----:B------:R-:W-:Y:S02]  /*46a00*/  LEA R4, P6, R3, R0, 0x1 ;  /* 0x0000000003047211 */ /* 0x000fe400078c08ff */
[----:B------:R-:W-:Y:S02]  /*46a10*/  PRMT R12, R5, 0x7632, R12 ;  /* 0x00007632050c7816 */ /* 0x000fe4000000000c */
[----:B------:R-:W-:-:S03]  /*46a20*/  LEA.HI.X.SX32 R5, R3, R2, 0x1, P6 ;  /* 0x0000000203057211 */ /* 0x000fc600030f0eff */
[----:B------:R0:W-:Y:S04]  /*46a30*/  @P2 STG.E.U16 [R28.64], R12 ;  /* 0x0000000c1c002986 */ /* 0x0001e8000c101504 */
[----:B------:R1:W-:Y:S04]  /*46a40*/  @P1 STG.E.U16 [R4.64], R9 ;  /* 0x0000000904001986 */ /* 0x0003e8000c101504 */
[----:B0-----:R-:W3:Y:S01]  /*46a50*/  LDL.LU R29, [R1+0x1258] ;  /* 0x00125800011d7983 */ /* 0x001ee20000300800 */
[----:B-1----:R-:W-:-:S03]  /*46a60*/  PRMT R4, R9, 0x7632, R4 ;  /* 0x0000763209047816 */ /* 0x002fc60000000004 */
[----:B------:R-:W3:Y:S04]  /*46a70*/  LDL.LU R12, [R1+0x1260] ;  /* 0x00126000010c7983 */ /* 0x000ee80000300800 */
[----:B------:R-:W3:Y:S01]  /*46a80*/  LDL.LU R28, [R1+0x1264] ;  /* 0x00126400011c7983 */ /* 0x000ee20000300800 */
[----:B------:R-:W-:Y:S02]  /*46a90*/  PRMT R16, R26, 0x7632, R16 ;  /* 0x000076321a107816 */ /* 0x000fe40000000010 */
[----:B--2---:R-:W-:Y:S02]  /*46aa0*/  ISETP.LT.AND P3, PT, R8, c[0x0][0x17c], !P0 ;  /* 0x00005f0008007a0c */ /* 0x004fe40004761270 */
[----:B------:R-:W-:-:S04]  /*46ab0*/  IADD3 R8, R3, c[0x0][0x198], RZ ;  /* 0x0000660003087a10 */ /* 0x000fc80007ffe0ff */
[C---:B------:R-:W-:Y:S02]  /*46ac0*/  LEA R24, P6, R8.reuse, R0, 0x1 ;  /* 0x0000000008187211 */ /* 0x040fe400078c08ff */
[----:B----4-:R-:W-:Y:S02]  /*46ad0*/  ISETP.LT.AND P2, PT, R25, c[0x0][0x17c], !P0 ;  /* 0x00005f0019007a0c */ /* 0x010fe40004741270 */
[C---:B------:R-:W-:Y:S02]  /*46ae0*/  LEA.HI.X.SX32 R25, R8.reuse, R2, 0x1, P6 ;  /* 0x0000000208197211 */ /* 0x040fe400030f0eff */
[----:B------:R-:W-:-:S03]  /*46af0*/  IADD3 R3, R8, c[0x0][0x198], RZ ;  /* 0x0000660008037a10 */ /* 0x000fc60007ffe0ff */
[----:B------:R0:W-:Y:S01]  /*46b00*/  @P4 STG.E.U16 [R24.64], R4 ;  /* 0x0000000418004986 */ /* 0x0001e2000c101504 */
[----:B---3--:R-:W-:-:S03]  /*46b10*/  ISETP.LT.AND P4, PT, R20, c[0x0][0x17c], !P0 ;  /* 0x00005f0014007a0c */ /* 0x008fc60004781270 */
[----:B------:R-:W2:Y:S01]  /*46b20*/  LDL.LU R20, [R1+0x126c] ;  /* 0x00126c0001147983 */ /* 0x000ea20000300800 */
[C---:B------:R-:W-:Y:S02]  /*46b30*/  LEA R8, P6, R3.reuse, R0, 0x1 ;  /* 0x0000000003087211 */ /* 0x040fe400078c08ff */
[C---:B------:R-:W-:Y:S02]  /*46b40*/  IADD3 R5, R3.reuse, c[0x0][0x198], RZ ;  /* 0x0000660003057a10 */ /* 0x040fe40007ffe0ff */
[----:B------:R-:W-:Y:S02]  /*46b50*/  LEA.HI.X.SX32 R9, R3, R2, 0x1, P6 ;  /* 0x0000000203097211 */ /* 0x000fe400030f0eff */
[C---:B0-----:R-:W-:Y:S02]  /*46b60*/  LEA R4, P6, R5.reuse, R0, 0x1 ;  /* 0x0000000005047211 */ /* 0x041fe400078c08ff */
[C---:B------:R-:W-:Y:S02]  /*46b70*/  IADD3 R3, R5.reuse, c[0x0][0x198], RZ ;  /* 0x0000660005037a10 */ /* 0x040fe40007ffe0ff */
[----:B------:R-:W-:Y:S01]  /*46b80*/  LEA.HI.X.SX32 R5, R5, R2, 0x1, P6 ;  /* 0x0000000205057211 */ /* 0x000fe200030f0eff */
[----:B------:R0:W-:Y:S04]  /*46b90*/  @P3 STG.E.U16 [R8.64], R26 ;  /* 0x0000001a08003986 */ /* 0x0001e8000c101504 */
[----:B------:R1:W-:Y:S04]  /*46ba0*/  @P5 STG.E.U16 [R4.64], R16 ;  /* 0x0000001004005986 */ /* 0x0003e8000c101504 */
[----:B0-----:R-:W3:Y:S04]  /*46bb0*/  LDL.LU R26, [R1+0x12f0] ;  /* 0x0012f000011a7983 */ /* 0x001ee80000300800 */
[----:B------:R-:W4:Y:S04]  /*46bc0*/  LDL.LU R25, [R1+0x1268] ;  /* 0x0012680001197983 */ /* 0x000f280000300800 */
[----:B-1----:R-:W3:Y:S01]  /*46bd0*/  LDL.LU R16, [R1+0x1278] ;  /* 0x0012780001107983 */ /* 0x002ee20000300800 */
[----:B------:R-:W-:-:S02]  /*46be0*/  LEA R8, P6, R3, R0, 0x1 ;  /* 0x0000000003087211 */ /* 0x000fc400078c08ff */
[----:B------:R-:W-:Y:S01]  /*46bf0*/  ISETP.LT.AND P3, PT, R12, c[0x0][0x17c], !P0 ;  /* 0x00005f000c007a0c */ /* 0x000fe20004761270 */
[----:B------:R-:W4:Y:S01]  /*46c00*/  LDL.LU R24, [R1+0x1274] ;  /* 0x0012740001187983 */ /* 0x000f220000300800 */
[C---:B------:R-:W-:Y:S02]  /*46c10*/  LEA.HI.X.SX32 R9, R3.reuse, R2, 0x1, P6 ;  /* 0x0000000203097211 */ /* 0x040fe400030f0eff */
[----:B------:R-:W-:-:S03]  /*46c20*/  IADD3 R12, R3, c[0x0][0x198], RZ ;  /* 0x00006600030c7a10 */ /* 0x000fc60007ffe0ff */
[----:B------:R0:W-:Y:S01]  /*46c30*/  @P2 STG.E.U16 [R8.64], R13 ;  /* 0x0000000d08002986 */ /* 0x0001e2000c101504 */
[----:B------:R-:W-:Y:S02]  /*46c40*/  ISETP.LT.AND P1, PT, R29, c[0x0][0x17c], !P0 ;  /* 0x00005f001d007a0c */ /* 0x000fe40004721270 */
[C---:B------:R-:W-:Y:S02]  /*46c50*/  LEA R4, P6, R12.reuse, R0, 0x1 ;  /* 0x000000000c047211 */ /* 0x040fe400078c08ff */
[C---:B------:R-:W-:Y:S02]  /*46c60*/  IADD3 R3, R12.reuse, c[0x0][0x198], RZ ;  /* 0x000066000c037a10 */ /* 0x040fe40007ffe0ff */
[----:B------:R-:W-:Y:S02]  /*46c70*/  LEA.HI.X.SX32 R5, R12, R2, 0x1, P6 ;  /* 0x000000020c057211 */ /* 0x000fe400030f0eff */
[----:B0-----:R-:W-:Y:S02]  /*46c80*/  LEA R8, P6, R3, R0, 0x1 ;  /* 0x0000000003087211 */ /* 0x001fe400078c08ff */
[----:B------:R-:W-:-:S02]  /*46c90*/  PRMT R13, R13, 0x7632, R13 ;  /* 0x000076320d0d7816 */ /* 0x000fc4000000000d */
[----:B------:R-:W-:-:S03]  /*46ca0*/  LEA.HI.X.SX32 R9, R3, R2, 0x1, P6 ;  /* 0x0000000203097211 */ /* 0x000fc600030f0eff */
[----:B------:R0:W-:Y:S04]  /*46cb0*/  @P1 STG.E.U16 [R4.64], R13 ;  /* 0x0000000d04001986 */ /* 0x0001e8000c101504 */
[----:B------:R1:W-:Y:S01]  /*46cc0*/  @P4 STG.E.U16 [R8.64], R17 ;  /* 0x0000001108004986 */ /* 0x0003e2000c101504 */
[----:B--2---:R-:W-:-:S03]  /*46cd0*/  ISETP.LT.AND P2, PT, R20, c[0x0][0x17c], !P0 ;  /* 0x00005f0014007a0c */ /* 0x004fc60004741270 */
[----:B------:R-:W2:Y:S04]  /*46ce0*/  LDL.LU R20, [R1+0x1284] ;  /* 0x0012840001147983 */ /* 0x000ea80000300800 */
[----:B------:R-:W2:Y:S01]  /*46cf0*/  LDL.LU R29, [R1+0x28] ;  /* 0x00002800011d7983 */ /* 0x000ea20000300800 */
[----:B---3--:R-:W-:-:S03]  /*46d00*/  ISETP.LT.AND P4, PT, R16, c[0x0][0x17c], !P0 ;  /* 0x00005f0010007a0c */ /* 0x008fc60004781270 */
[----:B------:R-:W3:Y:S01]  /*46d10*/  LDL.LU R16, [R1+0x1280] ;  /* 0x0012800001107983 */ /* 0x000ee20000300800 */
[----:B------:R-:W-:-:S04]  /*46d20*/  IADD3 R12, R3, c[0x0][0x198], RZ ;  /* 0x00006600030c7a10 */ /* 0x000fc80007ffe0ff */
[C---:B0-----:R-:W-:Y:S02]  /*46d30*/  LEA R4, P6, R12.reuse, R0, 0x1 ;  /* 0x000000000c047211 */ /* 0x041fe400078c08ff */
[----:B-1----:R-:W-:Y:S02]  /*46d40*/  PRMT R17, R17, 0x7632, R17 ;  /* 0x0000763211117816 */ /* 0x002fe40000000011 */
[----:B------:R-:W-:Y:S02]  /*46d50*/  LEA.HI.X.SX32 R5, R12, R2, 0x1, P6 ;  /* 0x000000020c057211 */ /* 0x000fe400030f0eff */
[----:B------:R-:W-:Y:S02]  /*46d60*/  ISETP.LT.AND P5, PT, R28, c[0x0][0x17c], !P0 ;  /* 0x00005f001c007a0c */ /* 0x000fe400047a1270 */
[----:B------:R-:W-:Y:S01]  /*46d70*/  IADD3 R3, R12, c[0x0][0x198], RZ ;  /* 0x000066000c037a10 */ /* 0x000fe20007ffe0ff */
[----:B------:R0:W-:Y:S03]  /*46d80*/  @P3 STG.E.U16 [R4.64], R17 ;  /* 0x0000001104003986 */ /* 0x0001e6000c101504 */
[----:B------:R-:W-:-:S04]  /*46d90*/  LEA R8, P6, R3, R0, 0x1 ;  /* 0x0000000003087211 */ /* 0x000fc800078c08ff */
[----:B------:R-:W-:Y:S01]  /*46da0*/  LEA.HI.X.SX32 R9, R3, R2, 0x1, P6 ;  /* 0x0000000203097211 */ /* 0x000fe200030f0eff */
[----:B0-----:R-:W3:Y:S01]  /*46db0*/  LDL.LU R17, [R1+0x128c] ;  /* 0x00128c0001117983 */ /* 0x001ee20000300800 */
[----:B----4-:R-:W-:-:S03]  /*46dc0*/  ISETP.LT.AND P3, PT, R24, c[0x0][0x17c], !P0 ;  /* 0x00005f0018007a0c */ /* 0x010fc60004761270 */
[----:B------:R0:W-:Y:S04]  /*46dd0*/  @P5 STG.E.U16 [R8.64], R21 ;  /* 0x0000001508005986 */ /* 0x0001e8000c101504 */
[----:B------:R-:W4:Y:S01]  /*46de0*/  LDL.LU R24, [R1+0x1288] ;  /* 0x0012880001187983 */ /* 0x000f220000300800 */
[----:B------:R-:W-:-:S04]  /*46df0*/  IADD3 R12, R3, c[0x0][0x198], RZ ;  /* 0x00006600030c7a10 */ /* 0x000fc80007ffe0ff */
[C---:B------:R-:W-:Y:S02]  /*46e00*/  LEA R4, P6, R12.reuse, R0, 0x1 ;  /* 0x000000000c047211 */ /* 0x040fe400078c08ff */
[----:B0-----:R-:W-:Y:S02]  /*46e10*/  PRMT R21, R21, 0x7632, R21 ;  /* 0x0000763215157816 */ /* 0x001fe40000000015 */
[----:B------:R-:W-:-:S05]  /*46e20*/  LEA.HI.X.SX32 R5, R12, R2, 0x1, P6 ;  /* 0x000000020c057211 */ /* 0x000fca00030f0eff */
[----:B------:R0:W-:Y:S01]  /*46e30*/  @P2 STG.E.U16 [R4.64], R21 ;  /* 0x0000001504002986 */ /* 0x0001e2000c101504 */
[----:B--2---:R-:W-:-:S03]  /*46e40*/  ISETP.LT.AND P5, PT, R20, c[0x0][0x17c], !P0 ;  /* 0x00005f0014007a0c */ /* 0x004fc600047a1270 */
[----:B------:R-:W2:Y:S01]  /*46e50*/  LDL.LU R20, [R1+0x1294] ;  /* 0x0012940001147983 */ /* 0x000ea20000300800 */
[----:B---3--:R-:W-:-:S03]  /*46e60*/  ISETP.LT.AND P2, PT, R16, c[0x0][0x17c], !P0 ;  /* 0x00005f0010007a0c */ /* 0x008fc60004741270 */
[----:B------:R-:W3:Y:S01]  /*46e70*/  LDL.LU R16, [R1+0x1290] ;  /* 0x0012900001107983 */ /* 0x000ee20000300800 */
[----:B------:R-:W-:Y:S02]  /*46e80*/  IADD3 R3, R12, c[0x0][0x198], RZ ;  /* 0x000066000c037a10 */ /* 0x000fe40007ffe0ff */
[----:B------:R-:W-:Y:S01]  /*46e90*/  ISETP.LT.AND P1, PT, R25, c[0x0][0x17c], !P0 ;  /* 0x00005f0019007a0c */ /* 0x000fe20004721270 */
[----:B0-----:R-:W4:Y:S01]  /*46ea0*/  LDL.LU R21, [R1+0x129c] ;  /* 0x00129c0001157983 */ /* 0x001f220000300800 */
[C---:B------:R-:W-:Y:S02]  /*46eb0*/  LEA R8, P6, R3.reuse, R0, 0x1 ;  /* 0x0000000003087211 */ /* 0x040fe400078c08ff */
[C---:B------:R-:W-:Y:S02]  /*46ec0*/  IADD3 R12, R3.reuse, c[0x0][0x198], RZ ;  /* 0x00006600030c7a10 */ /* 0x040fe40007ffe0ff */
[----:B------:R-:W-:Y:S02]  /*46ed0*/  LEA.HI.X.SX32 R9, R3, R2, 0x1, P6 ;  /* 0x0000000203097211 */ /* 0x000fe400030f0eff */
[----:B------:R-:W-:-:S02]  /*46ee0*/  LEA R4, P6, R12, R0, 0x1 ;  /* 0x000000000c047211 */ /* 0x000fc400078c08ff */
[----:B------:R-:W-:Y:S02]  /*46ef0*/  PRMT R13, R29, 0x7632, R13 ;  /* 0x000076321d0d7816 */ /* 0x000fe4000000000d */
[C---:B------:R-:W-:Y:S02]  /*46f00*/  LEA.HI.X.SX32 R5, R12.reuse, R2, 0x1, P6 ;  /* 0x000000020c057211 */ /* 0x040fe400030f0eff */
[----:B------:R-:W-:Y:S01]  /*46f10*/  IADD3 R3, R12, c[0x0][0x198], RZ ;  /* 0x000066000c037a10 */ /* 0x000fe20007ffe0ff */
[----:B------:R0:W-:Y:S04]  /*46f20*/  @P1 STG.E.U16 [R8.64], R29 ;  /* 0x0000001d08001986 */ /* 0x0001e8000c101504 */
[----:B------:R1:W-:Y:S01]  /*46f30*/  @P4 STG.E.U16 [R4.64], R13 ;  /* 0x0000000d04004986 */ /* 0x0003e2000c101504 */
[----:B------:R-:W-:-:S03]  /*46f40*/  ISETP.LT.AND P1, PT, R17, c[0x0][0x17c], !P0 ;  /* 0x00005f0011007a0c */ /* 0x000fc60004721270 */
[----:B------:R-:W4:Y:S01]  /*46f50*/  LDL.LU R17, [R1+0x1298] ;  /* 0x0012980001117983 */ /* 0x000f220000300800 */
[----:B0-----:R-:W-:-:S03]  /*46f60*/  LEA R8, P6, R3, R0, 0x1 ;  /* 0x0000000003087211 */ /* 0x001fc600078c08ff */
[----:B-1----:R-:W4:Y:S01]  /*46f70*/  LDL.LU R13, [R1+0x12a4] ;  /* 0x0012a400010d7983 */ /* 0x002f220000300800 */
[----:B------:R-:W-:-:S05]  /*46f80*/  LEA.HI.X.SX32 R9, R3, R2, 0x1, P6 ;  /* 0x0000000203097211 */ /* 0x000fca00030f0eff */
[----:B------:R0:W-:Y:S01]  /*46f90*/  @P3 STG.E.U16 [R8.64], R26 ;  /* 0x0000001a08003986 */ /* 0x0001e2000c101504 */
[----:B------:R-:W-:-:S04]  /*46fa0*/  IADD3 R12, R3, c[0x0][0x198], RZ ;  /* 0x00006600030c7a10 */ /* 0x000fc80007ffe0ff */
[----:B------:R-:W-:-:S04]  /*46fb0*/  LEA R4, P6, R12, R0, 0x1 ;  /* 0x000000000c047211 */ /* 0x000fc800078c08ff */
[----:B------:R-:W-:Y:S02]  /*46fc0*/  LEA.HI.X.SX32 R5, R12, R2, 0x1, P6 ;  /* 0x000000020c057211 */ /* 0x000fe400030f0eff */
[----:B0-----:R-:W-:-:S05]  /*46fd0*/  PRMT R26, R26, 0x7632, R26 ;  /* 0x000076321a1a7816 */ /* 0x001fca000000001a */
[----:B------:R0:W-:Y:S01]  /*46fe0*/  @P5 STG.E.U16 [R4.64], R26 ;  /* 0x0000001a04005986 */ /* 0x0001e2000c101504 */
[----:B--2---:R-:W-:-:S03]  /*46ff0*/  ISETP.LT.AND P3, PT, R20, c[0x0][0x17c], !P0 ;  /* 0x00005f0014007a0c */ /* 0x004fc60004761270 */
[----:B------:R-:W2:Y:S01]  /*47000*/  LDL.LU R20, [R1+0x12a0] ;  /* 0x0012a00001147983 */ /* 0x000ea20000300800 */
[----:B---3--:R-:W-:-:S03]  /*47010*/  ISETP.LT.AND P5, PT, R16, c[0x0][0x17c], !P0 ;  /* 0x00005f0010007a0c */ /* 0x008fc600047a1270 */
[----:B------:R-:W3:Y:S01]  /*47020*/  LDL.LU R16, [R1+0x12ac] ;  /* 0x0012ac0001107983 */ /* 0x000ee20000300800 */
[----:B------:R-:W-:-:S04]  /*47030*/  IADD3 R3, R12, c[0x0][0x198], RZ ;  /* 0x000066000c037a10 */ /* 0x000fc80007ffe0ff */
[C---:B------:R-:W-:Y:S02]  /*47040*/  LEA R8, P6, R3.reuse, R0, 0x1 ;  /* 0x0000000003087211 */ /* 0x040fe400078c08ff */
[C---:B------:R-:W-:Y:S02]  /*47050*/  IADD3 R12, R3.reuse, c[0x0][0x198], RZ ;  /* 0x00006600030c7a10 */ /* 0x040fe40007ffe0ff */
[----:B------:R-:W-:Y:S02]  /*47060*/  LEA.HI.X.SX32 R9, R3, R2, 0x1, P6 ;  /* 0x0000000203097211 */ /* 0x000fe400030f0eff */
[----:B0-----:R-:W-:Y:S02]  /*47070*/  LEA R4, P6, R12, R0, 0x1 ;  /* 0x000000000c047211 */ /* 0x001fe400078c08ff */
[----:B----4-:R-:W-:Y:S02]  /*47080*/  ISETP.LT.AND P4, PT, R24, c[0x0][0x17c], !P0 ;  /* 0x00005f0018007a0c */ /* 0x010fe40004781270 */
[C---:B------:R-:W-:Y:S01]  /*47090*/  IADD3 R3, R12.reuse, c[0x0][0x198], RZ ;  /* 0x000066000c037a10 */ /* 0x040fe20007ffe0ff */
[----:B------:R0:W-:Y:S01]  /*470a0*/  @P2 STG.E.U16 [R8.64], R6 ;  /* 0x0000000608002986 */ /* 0x0001e2000c101504 */
[----:B------:R-:W-:-:S02]  /*470b0*/  LEA.HI.X.SX32 R5, R12, R2, 0x1, P6 ;  /* 0x000000020c057211 */ /* 0x000fc400030f0eff */
[----:B------:R-:W-:Y:S02]  /*470c0*/  PRMT R12, R6, 0x7632, R12 ;  /* 0x00007632060c7816 */ /* 0x000fe4000000000c */
[C---:B0-----:R-:W-:Y:S02]  /*470d0*/  LEA R8, P6, R3.reuse, R0, 0x1 ;  /* 0x0000000003087211 */ /* 0x041fe400078c08ff */
[C---:B------:R-:W-:Y:S02]  /*470e0*/  IADD3 R6, R3.reuse, c[0x0][0x198], RZ ;  /* 0x0000660003067a10 */ /* 0x040fe40007ffe0ff */
[----:B------:R-:W-:Y:S01]  /*470f0*/  LEA.HI.X.SX32 R9, R3, R2, 0x1, P6 ;  /* 0x0000000203097211 */ /* 0x000fe200030f0eff */
[----:B------:R0:W-:Y:S01]  /*47100*/  @P1 STG.E.U16 [R4.64], R12 ;  /* 0x0000000c04001986 */ /* 0x0001e2000c101504 */
[----:B------:R-:W-:Y:S02]  /*47110*/  ISETP.LT.AND P2, PT, R21, c[0x0][0x17c], !P0 ;  /* 0x00005f0015007a0c */ /* 0x000fe40004741270 */
[----:B------:R-:W-:Y:S01]  /*47120*/  ISETP.LT.AND P1, PT, R17, c[0x0][0x17c], !P0 ;  /* 0x00005f0011007a0c */ /* 0x000fe20004721270 */
[----:B------:R-:W4:Y:S04]  /*47130*/  LDL.LU R21, [R1+0x12a8] ;  /* 0x0012a80001157983 */ /* 0x000f280000300800 */
[----:B------:R1:W-:Y:S01]  /*47140*/  @P4 STG.E.U16 [R8.64], R10 ;  /* 0x0000000a08004986 */ /* 0x0003e2000c101504 */
[----:B------:R-:W-:-:S03]  /*47150*/  ISETP.LT.AND P4, PT, R13, c[0x0][0x17c], !P0 ;  /* 0x00005f000d007a0c */ /* 0x000fc60004781270 */
[----:B------:R-:W4:Y:S01]  /*47160*/  LDL.LU R17, [R1+0x12b4] ;  /* 0x0012b40001117983 */ /* 0x000f220000300800 */
[----:B0-----:R-:W-:-:S03]  /*47170*/  LEA R4, P6, R6, R0, 0x1 ;  /* 0x0000000006047211 */ /* 0x001fc600078c08ff */
[----:B------:R-:W4:Y:S01]  /*47180*/  LDL.LU R13, [R1+0x12b0] ;  /* 0x0012b000010d7983 */ /* 0x000f220000300800 */
[----:B------:R-:W-:Y:S02]  /*47190*/  LEA.HI.X.SX32 R5, R6, R2, 0x1, P6 ;  /* 0x0000000206057211 */ /* 0x000fe400030f0eff */
[----:B-1----:R-:W-:-:S05]  /*471a0*/  PRMT R10, R10, 0x7632, R10 ;  /* 0x000076320a0a7816 */ /* 0x002fca000000000a */
[----:B------:R0:W-:Y:S01]  /*471b0*/  @P3 STG.E.U16 [R4.64], R10 ;  /* 0x0000000a04003986 */ /* 0x0001e2000c101504 */
[----:B------:R-:W-:-:S04]  /*471c0*/  IADD3 R3, R6, c[0x0][0x198], RZ ;  /* 0x0000660006037a10 */ /* 0x000fc80007ffe0ff */
[----:B------:R-:W-:-:S04]  /*471d0*/  LEA R8, P6, R3, R0, 0x1 ;  /* 0x0000000003087211 */ /* 0x000fc800078c08ff */
[----:B------:R-:W-:Y:S02]  /*471e0*/  LEA.HI.X.SX32 R9, R3, R2, 0x1, P6 ;  /* 0x0000000203097211 */ /* 0x000fe400030f0eff */
[----:B0-----:R-:W-:-:S03]  /*471f0*/  PRMT R10, R27, 0x7632, R10 ;  /* 0x000076321b0a7816 */ /* 0x001fc6000000000a */
[----:B------:R0:W-:Y:S01]  /*47200*/  @P5 STG.E.U16 [R8.64], R27 ;  /* 0x0000001b08005986 */ /* 0x0001e2000c101504 */
[----:B--2---:R-:W-:-:S03]  /*47210*/  ISETP.LT.AND P3, PT, R20, c[0x0][0x17c], !P0 ;  /* 0x00005f0014007a0c */ /* 0x004fc60004761270 */
[----:B------:R-:W2:Y:S04]  /*47220*/  LDL.LU R20, [R1+0x12bc] ;  /* 0x0012bc0001147983 */ /* 0x000ea80000300800 */
[----:B0-----:R-:W2:Y:S01]  /*47230*/  LDL.LU R27, [R1+0x12ec] ;  /* 0x0012ec00011b7983 */ /* 0x001ea20000300800 */
[----:B---3--:R-:W-:-:S03]  /*47240*/  ISETP.LT.AND P5, PT, R16, c[0x0][0x17c], !P0 ;  /* 0x00005f0010007a0c */ /* 0x008fc600047a1270 */
[----:B------:R-:W3:Y:S01]  /*47250*/  LDL.LU R16, [R1+0x12b8] ;  /* 0x0012b80001107983 */ /* 0x000ee20000300800 */
[----:B------:R-:W-:-:S03]  /*47260*/  IADD3 R6, R3, c[0x0][0x198], RZ ;  /* 0x0000660003067a10 */ /* 0x000fc60007ffe0ff */
[----:B------:R-:W3:Y:S01]  /*47270*/  LDL.LU R12, [R1+0x12c0] ;  /* 0x0012c000010c7983 */ /* 0x000ee20000300800 */
[C---:B------:R-:W-:Y:S02]  /*47280*/  LEA R4, P6, R6.reuse, R0, 0x1 ;  /* 0x0000000006047211 */ /* 0x040fe400078c08ff */
[C---:B------:R-:W-:Y:S02]  /*47290*/  IADD3 R3, R6.reuse, c[0x0][0x198], RZ ;  /* 0x0000660006037a10 */ /* 0x040fe40007ffe0ff */
[----:B------:R-:W-:Y:S02]  /*472a0*/  LEA.HI.X.SX32 R5, R6, R2, 0x1, P6 ;  /* 0x0000000206057211 */ /* 0x000fe400030f0eff */
[C---:B------:R-:W-:Y:S02]  /*472b0*/  LEA R8, P6, R3.reuse, R0, 0x1 ;  /* 0x0000000003087211 */ /* 0x040fe400078c08ff */
[C---:B------:R-:W-:Y:S01]  /*472c0*/  IADD3 R6, R3.reuse, c[0x0][0x198], RZ ;  /* 0x0000660003067a10 */ /* 0x040fe20007ffe0ff */
[----:B------:R0:W-:Y:S01]  /*472d0*/  @P2 STG.E.U16 [R4.64], R10 ;  /* 0x0000000a04002986 */ /* 0x0001e2000c101504 */
[----:B------:R-:W-:-:S02]  /*472e0*/  LEA.HI.X.SX32 R9, R3, R2, 0x1, P6 ;  /* 0x0000000203097211 */ /* 0x000fc400030f0eff */
[----:B------:R-:W-:-:S03]  /*472f0*/  IADD3 R3, R6, c[0x0][0x198], RZ ;  /* 0x0000660006037a10 */ /* 0x000fc60007ffe0ff */
[----:B------:R1:W-:Y:S01]  /*47300*/  @P1 STG.E.U16 [R8.64], R14 ;  /* 0x0000000e08001986 */ /* 0x0003e2000c101504 */
[----:B0-----:R-:W-:-:S03]  /*47310*/  LEA R4, P6, R6, R0, 0x1 ;  /* 0x0000000006047211 */ /* 0x001fc600078c08ff */
[----:B------:R-:W3:Y:S01]  /*47320*/  LDL.LU R10, [R1+0x12c4] ;  /* 0x0012c400010a7983 */ /* 0x000ee20000300800 */
[----:B------:R-:W-:-:S03]  /*47330*/  LEA.HI.X.SX32 R5, R6, R2, 0x1, P6 ;  /* 0x0000000206057211 */ /* 0x000fc600030f0eff */
[----:B------:R-:W3:Y:S01]  /*47340*/  LDL.LU R29, [R1+0x2c] ;  /* 0x00002c00011d7983 */ /* 0x000ee20000300800 */
[----:B-1----:R-:W-:Y:S02]  /*47350*/  PRMT R14, R14, 0x7632, R14 ;  /* 0x000076320e0e7816 */ /* 0x002fe4000000000e */
[----:B------:R-:W-:-:S03]  /*47360*/  LEA R8, P6, R3, R0, 0x1 ;  /* 0x0000000003087211 */ /* 0x000fc600078c08ff */
[----:B------:R0:W-:Y:S01]  /*47370*/  @P4 STG.E.U16 [R4.64], R14 ;  /* 0x0000000e04004986 */ /* 0x0001e2000c101504 */
[----:B------:R-:W-:Y:S02]  /*47380*/  LEA.HI.X.SX32 R9, R3, R2, 0x1, P6 ;  /* 0x0000000203097211 */ /* 0x000fe400030f0eff */
[----:B----4-:R-:W-:Y:S02]  /*47390*/  ISETP.LT.AND P4, PT, R13, c[0x0][0x17c], !P0 ;  /* 0x00005f000d007a0c */ /* 0x010fe40004781270 */
[----:B------:R-:W4:Y:S01]  /*473a0*/  LDL.LU R13, [R1+0x12cc] ;  /* 0x0012cc00010d7983 */ /* 0x000f220000300800 */
[----:B------:R-:W-:-:S03]  /*473b0*/  ISETP.LT.AND P1, PT, R17, c[0x0][0x17c], !P0 ;  /* 0x00005f0011007a0c */ /* 0x000fc60004721270 */
[----:B------:R1:W-:Y:S04]  /*473c0*/  @P3 STG.E.U16 [R8.64], R18 ;  /* 0x0000001208003986 */ /* 0x0003e8000c101504 */
[----:B------:R-:W4:Y:S01]  /*473d0*/  LDL.LU R17, [R1+0x12d0] ;  /* 0x0012d00001117983 */ /* 0x000f220000300800 */
[----:B------:R-:W-:-:S04]  /*473e0*/  IADD3 R6, R3, c[0x0][0x198], RZ ;  /* 0x0000660003067a10 */ /* 0x000fc80007ffe0ff */
[----:B0-----:R-:W-:Y:S02]  /*473f0*/  LEA R4, P6, R6, R0, 0x1 ;  /* 0x0000000006047211 */ /* 0x001fe400078c08ff */
[----:B-1----:R-:W-:Y:S02]  /*47400*/  PRMT R18, R18, 0x7632, R18 ;  /* 0x0000763212127816 */ /* 0x002fe40000000012 */
[----:B------:R-:W-:-:S05]  /*47410*/  LEA.HI.X.SX32 R5, R6, R2, 0x1, P6 ;  /* 0x0000000206057211 */ /* 0x000fca00030f0eff */
[----:B------:R0:W-:Y:S01]  /*47420*/  @P5 STG.E.U16 [R4.64], R18 ;  /* 0x0000001204005986 */ /* 0x0001e2000c101504 */
[----:B--2---:R-:W-:-:S03]  /*47430*/  ISETP.LT.AND P3, PT, R20, c[0x0][0x17c], !P0 ;  /* 0x00005f0014007a0c */ /* 0x004fc60004761270 */
[----:B------:R-:W2:Y:S04]  /*47440*/  LDL.LU R20, [R1+0x12d8] ;  /* 0x0012d80001147983 */ /* 0x000ea80000300800 */
[----:B0-----:R-:W2:Y:S01]  /*47450*/  LDL.LU R18, [R1+0x12dc] ;  /* 0x0012dc0001127983 */ /* 0x001ea20000300800 */
[----:B---3--:R-:W-:-:S03]  /*47460*/  ISETP.LT.AND P5, PT, R16, c[0x0][0x17c], !P0 ;  /* 0x00005f0010007a0c */ /* 0x008fc600047a1270 */
[----:B------:R-:W3:Y:S01]  /*47470*/  LDL.LU R16, [R1+0x12e4] ;  /* 0x0012e40001107983 */ /* 0x000ee20000300800 */
        /* <DEDUP_REMOVED lines=9> */
[C---:B------:R-:W-:Y:S02]  /*47510*/  IADD3 R6, R3.reuse, c[0x0][0x198], RZ ;  /* 0x0000660003067a10 */ /* 0x040fe40007ffe0ff */
[----:B------:R-:W-:Y:S02]  /*47520*/  ISETP.LT.AND P2, PT, R12, c[0x0][0x17c], !P0 ;  /* 0x00005f000c007a0c */ /* 0x000fe40004741270 */
[----:B------:R-:W3:Y:S04]  /*47530*/  LDL.LU R12, [R1+0x12e8] ;  /* 0x0012e800010c7983 */ /* 0x000ee80000300800 */
[----:B------:R-:W3:Y:S01]  /*47540*/  LDL.LU R21, [R1+0x12e0] ;  /* 0x0012e00001157983 */ /* 0x000ee20000300800 */
[----:B0-----:R-:W-:Y:S02]  /*47550*/  PRMT R22, R22, 0x7632, R22 ;  /* 0x0000763216167816 */ /* 0x001fe40000000016 */
[----:B------:R-:W-:-:S03]  /*47560*/  LEA R8, P6, R3, R0, 0x1 ;  /* 0x0000000003087211 */ /* 0x000fc600078c08ff */
[----:B------:R0:W-:Y:S01]  /*47570*/  @P1 STG.E.U16 [R4.64], R22 ;  /* 0x0000001604001986 */ /* 0x0001e2000c101504 */
[----:B------:R-:W-:Y:S02]  /*47580*/  LEA.HI.X.SX32 R9, R3, R2, 0x1, P6 ;  /* 0x0000000203097211 */ /* 0x000fe400030f0eff */
[----:B------:R-:W-:Y:S02]  /*47590*/  ISETP.LT.AND P1, PT, R10, c[0x0][0x17c], !P0 ;  /* 0x00005f000a007a0c */ /* 0x000fe40004721270 */
[C---:B------:R-:W-:Y:S01]  /*475a0*/  IADD3 R10, R6.reuse, c[0x0][0x198], RZ ;  /* 0x00006600060a7a10 */ /* 0x040fe20007ffe0ff */
[----:B------:R1:W-:Y:S01]  /*475b0*/  @P4 STG.E.U16 [R8.64], R29 ;  /* 0x0000001d08004986 */ /* 0x0003e2000c101504 */
[----:B------:R-:W-:Y:S02]  /*475c0*/  PRMT R3, R29, 0x7632, R3 ;  /* 0x000076321d037816 */ /* 0x000fe40000000003 */
[----:B0-----:R-:W-:Y:S01]  /*475d0*/  LEA R4, P6, R6, R0, 0x1 ;  /* 0x0000000006047211 */ /* 0x001fe200078c08ff */
[----:B------:R-:W3:Y:S01]  /*475e0*/  LDL.LU R22, [R1+0x12d4] ;  /* 0x0012d40001167983 */ /* 0x000ee20000300800 */
[----:B----4-:R-:W-:-:S02]  /*475f0*/  ISETP.LT.AND P4, PT, R13, c[0x0][0x17c], !P0 ;  /* 0x00005f000d007a0c */ /* 0x010fc40004781270 */
[----:B------:R-:W-:Y:S02]  /*47600*/  LEA.HI.X.SX32 R5, R6, R2, 0x1, P6 ;  /* 0x0000000206057211 */ /* 0x000fe400030f0eff */
[C---:B-1----:R-:W-:Y:S02]  /*47610*/  LEA R8, P6, R10.reuse, R0, 0x1 ;  /* 0x000000000a087211 */ /* 0x042fe400078c08ff */
[C---:B------:R-:W-:Y:S01]  /*47620*/  IADD3 R13, R10.reuse, c[0x0][0x198], RZ ;  /* 0x000066000a0d7a10 */ /* 0x040fe20007ffe0ff */
[----:B------:R0:W-:Y:S01]  /*47630*/  @P3 STG.E.U16 [R4.64], R3 ;  /* 0x0000000304003986 */ /* 0x0001e2000c101504 */
[----:B------:R-:W-:Y:S02]  /*47640*/  LEA.HI.X.SX32 R9, R10, R2, 0x1, P6 ;  /* 0x000000020a097211 */ /* 0x000fe400030f0eff */
[----:B------:R-:W-:Y:S02]  /*47650*/  ISETP.LT.AND P3, PT, R17, c[0x0][0x17c], !P0 ;  /* 0x00005f0011007a0c */ /* 0x000fe40004761270 */
[----:B0-----:R-:W-:-:S04]  /*47660*/  LEA R4, P6, R13, R0, 0x1 ;  /* 0x000000000d047211 */ /* 0x001fc800078c08ff */
[C---:B------:R-:W-:Y:S02]  /*47670*/  LEA.HI.X.SX32 R5, R13.reuse, R2, 0x1, P6 ;  /* 0x000000020d057211 */ /* 0x040fe400030f0eff */
[----:B------:R-:W-:Y:S01]  /*47680*/  IADD3 R17, R13, c[0x0][0x198], RZ ;  /* 0x000066000d117a10 */ /* 0x000fe20007ffe0ff */
[----:B------:R0:W-:Y:S01]  /*47690*/  @P5 STG.E.U16 [R8.64], R27 ;  /* 0x0000001b08005986 */ /* 0x0001e2000c101504 */
[----:B------:R-:W-:Y:S02]  /*476a0*/  PRMT R10, R27, 0x7632, R10 ;  /* 0x000076321b0a7816 */ /* 0x000fe4000000000a */
[----:B------:R-:W-:-:S03]  /*476b0*/  IADD3 R13, R17, c[0x0][0x198], RZ ;  /* 0x00006600110d7a10 */ /* 0x000fc60007ffe0ff */
[----:B------:R1:W-:Y:S01]  /*476c0*/  @P2 STG.E.U16 [R4.64], R10 ;  /* 0x0000000a04002986 */ /* 0x0003e2000c101504 */
[----:B0-----:R-:W-:-:S04]  /*476d0*/  LEA R8, P5, R17, R0, 0x1 ;  /* 0x0000000011087211 */ /* 0x001fc800078a08ff */
[----:B------:R-:W-:Y:S02]  /*476e0*/  LEA.HI.X.SX32 R9, R17, R2, 0x1, P5 ;  /* 0x0000000211097211 */ /* 0x000fe400028f0eff */
[----:B-1----:R-:W-:Y:S02]  /*476f0*/  LEA R4, P5, R13, R0, 0x1 ;  /* 0x000000000d047211 */ /* 0x002fe400078a08ff */
[----:B------:R-:W-:Y:S02]  /*47700*/  PRMT R14, R7, 0x7632, R14 ;  /* 0x00007632070e7816 */ /* 0x000fe4000000000e */
[----:B------:R-:W-:Y:S01]  /*47710*/  LEA.HI.X.SX32 R5, R13, R2, 0x1, P5 ;  /* 0x000000020d057211 */ /* 0x000fe200028f0eff */
[----:B------:R-:W-:Y:S04]  /*47720*/  @P1 STG.E.U16 [R8.64], R7 ;  /* 0x0000000708001986 */ /* 0x000fe8000c101504 */
[----:B------:R0:W-:Y:S01]  /*47730*/  @P4 STG.E.U16 [R4.64], R14 ;  /* 0x0000000e04004986 */ /* 0x0001e2000c101504 */
[----:B--2---:R-:W-:-:S03]  /*47740*/  ISETP.LT.AND P6, PT, R20, c[0x0][0x17c], !P0 ;  /* 0x00005f0014007a0c */ /* 0x004fc600047c1270 */
[----:B------:R-:W2:Y:S01]  /*47750*/  LDL.LU R20, [R1+0xc] ;  /* 0x00000c0001147983 */ /* 0x000ea20000300800 */
[----:B------:R-:W-:Y:S02]  /*47760*/  ISETP.LT.AND P2, PT, R18, c[0x0][0x17c], !P0 ;  /* 0x00005f0012007a0c */ /* 0x000fe40004741270 */
[----:B---3--:R-:W-:Y:S02]  /*47770*/  ISETP.LT.AND P1, PT, R16, c[0x0][0x17c], !P0 ;  /* 0x00005f0010007a0c */ /* 0x008fe40004721270 */
[----:B------:R-:W3:Y:S04]  /*47780*/  LDL.LU R16, [R1+0x12c8] ;  /* 0x0012c80001107983 */ /* 0x000ee80000300800 */
[----:B------:R-:W4:Y:S04]  /*47790*/  LDL.LU R18, [R1+0x127c] ;  /* 0x00127c0001127983 */ /* 0x000f280000300800 */
[----:B0-----:R-:W4:Y:S01]  /*477a0*/  LDL.LU R14, [R1+0x1270] ;  /* 0x00127000010e7983 */ /* 0x001f220000300800 */
[----:B------:R-:W-:-:S04]  /*477b0*/  IADD3 R3, R13, c[0x0][0x198], RZ ;  /* 0x000066000d037a10 */ /* 0x000fc80007ffe0ff */
[C---:B------:R-:W-:Y:S02]  /*477c0*/  LEA R6, P5, R3.reuse, R0, 0x1 ;  /* 0x0000000003067211 */ /* 0x040fe400078a08ff */
[C---:B------:R-:W-:Y:S02]  /*477d0*/  IADD3 R13, R3.reuse, c[0x0][0x198], RZ ;  /* 0x00006600030d7a10 */ /* 0x040fe40007ffe0ff */
[----:B------:R-:W-:Y:S02]  /*477e0*/  LEA.HI.X.SX32 R7, R3, R2, 0x1, P5 ;  /* 0x0000000203077211 */ /* 0x000fe400028f0eff */
[C---:B------:R-:W-:Y:S02]  /*477f0*/  IADD3 R3, R13.reuse, c[0x0][0x198], RZ ;  /* 0x000066000d037a10 */ /* 0x040fe40007ffe0ff */
[----:B------:R-:W-:Y:S02]  /*47800*/  ISETP.LT.AND P5, PT, R12, c[0x0][0x17c], !P0 ;  /* 0x00005f000c007a0c */ /* 0x000fe400047a1270 */
[----:B------:R-:W-:-:S02]  /*47810*/  LEA R12, P4, R13, R0, 0x1 ;  /* 0x000000000d0c7211 */ /* 0x000fc400078808ff */
[----:B------:R-:W-:Y:S02]  /*47820*/  PRMT R5, R11, 0x7632, R5 ;  /* 0x000076320b057816 */ /* 0x000fe40000000005 */
[----:B------:R-:W-:Y:S02]  /*47830*/  LEA.HI.X.SX32 R13, R13, R2, 0x1, P4 ;  /* 0x000000020d0d7211 */ /* 0x000fe400020f0eff */
[----:B------:R-:W-:Y:S01]  /*47840*/  IADD3 R17, R3, c[0x0][0x198], RZ ;  /* 0x0000660003117a10 */ /* 0x000fe20007ffe0ff */
[----:B------:R-:W-:Y:S01]  /*47850*/  @P3 STG.E.U16 [R6.64], R11 ;  /* 0x0000000b06003986 */ /* 0x000fe2000c101504 */
[----:B------:R-:W-:Y:S02]  /*47860*/  ISETP.LT.AND P4, PT, R21, c[0x0][0x17c], !P0 ;  /* 0x00005f0015007a0c */ /* 0x000fe40004781270 */
[----:B------:R-:W-:Y:S01]  /*47870*/  LEA R8, P3, R3, R0, 0x1 ;  /* 0x0000000003087211 */ /* 0x000fe200078608ff */
[----:B------:R0:W-:Y:S01]  /*47880*/  @P6 STG.E.U16 [R12.64], R5 ;  /* 0x000000050c006986 */ /* 0x0001e2000c101504 */
[----:B------:R-:W-:-:S02]  /*47890*/  IADD3 R21, R17, c[0x0][0x198], RZ ;  /* 0x0000660011157a10 */ /* 0x000fc40007ffe0ff */
[----:B------:R-:W-:Y:S02]  /*478a0*/  LEA R4, P6, R17, R0, 0x1 ;  /* 0x0000000011047211 */ /* 0x000fe400078c08ff */
[-C--:B------:R-:W-:Y:S02]  /*478b0*/  LEA.HI.X.SX32 R9, R3, R2.reuse, 0x1, P3 ;  /* 0x0000000203097211 */ /* 0x080fe400018f0eff */
[----:B------:R-:W-:Y:S02]  /*478c0*/  IADD3 R3, R21, c[0x0][0x198], RZ ;  /* 0x0000660015037a10 */ /* 0x000fe40007ffe0ff */
[----:B0-----:R-:W-:Y:S02]  /*478d0*/  LEA.HI.X.SX32 R5, R17, R2, 0x1, P6 ;  /* 0x0000000211057211 */ /* 0x001fe400030f0eff */
[----:B------:R-:W-:-:S04]  /*478e0*/  IADD3 R17, R3, c[0x0][0x198], RZ ;  /* 0x0000660003117a10 */ /* 0x000fc80007ffe0ff */
[C---:B------:R-:W-:Y:S02]  /*478f0*/  IADD3 R25, R17.reuse, c[0x0][0x198], RZ ;  /* 0x0000660011197a10 */ /* 0x040fe40007ffe0ff */
[C---:B------:R-:W-:Y:S02]  /*47900*/  LEA R12, P6, R17.reuse, R0, 0x1 ;  /* 0x00000000110c7211 */ /* 0x040fe400078c08ff */
[----:B------:R-:W-:Y:S02]  /*47910*/  ISETP.LT.AND P3, PT, R22, c[0x0][0x17c], !P0 ;  /* 0x00005f0016007a0c */ /* 0x000fe40004761270 */
[----:B------:R-:W-:Y:S02]  /*47920*/  LEA.HI.X.SX32 R13, R17, R2, 0x1, P6 ;  /* 0x00000002110d7211 */ /* 0x000fe400030f0eff */
[----:B--2---:R-:W-:Y:S01]  /*47930*/  PRMT R7, R20, 0x7632, R7 ;  /* 0x0000763214077816 */ /* 0x004fe20000000007 */
[----:B------:R-:W-:Y:S04]  /*47940*/  @P2 STG.E.U16 [R8.64], R20 ;  /* 0x0000001408002986 */ /* 0x000fe8000c101504 */
[----:B------:R0:W-:Y:S01]  /*47950*/  @P1 STG.E.U16 [R4.64], R7 ;  /* 0x0000000704001986 */ /* 0x0001e2000c101504 */
[----:B------:R-:W-:-:S02]  /*47960*/  LEA R6, P1, R21, R0, 0x1 ;  /* 0x0000000015067211 */ /* 0x000fc400078208ff */
[----:B------:R-:W-:Y:S02]  /*47970*/  LEA R10, P2, R3, R0, 0x1 ;  /* 0x00000000030a7211 */ /* 0x000fe400078408ff */
[-C--:B0-----:R-:W-:Y:S02]  /*47980*/  LEA.HI.X.SX32 R7, R21, R2.reuse, 0x1, P1 ;  /* 0x0000000215077211 */ /* 0x081fe400008f0eff */
[----:B------:R-:W-:Y:S02]  /*47990*/  IADD3 R21, R25, c[0x0][0x198], RZ ;  /* 0x0000660019157a10 */ /* 0x000fe40007ffe0ff */
[----:B------:R-:W-:Y:S02]  /*479a0*/  LEA.HI.X.SX32 R11, R3, R2, 0x1, P2 ;  /* 0x00000002030b7211 */ /* 0x000fe400010f0eff */
[-C--:B------:R-:W-:Y:S02]  /*479b0*/  LEA R4, P1, R21, R0.reuse, 0x1 ;  /* 0x0000000015047211 */ /* 0x080fe400078208ff */
[----:B------:R-:W-:-:S02]  /*479c0*/  LEA R8, P6, R25, R0, 0x1 ;  /* 0x0000000019087211 */ /* 0x000fc400078c08ff */
[C---:B------:R-:W-:Y:S02]  /*479d0*/  IADD3 R3, R21.reuse, c[0x0][0x198], RZ ;  /* 0x0000660015037a10 */ /* 0x040fe40007ffe0ff */
[-C--:B------:R-:W-:Y:S02]  /*479e0*/  LEA.HI.X.SX32 R5, R21, R2.reuse, 0x1, P1 ;  /* 0x0000000215057211 */ /* 0x080fe400008f0eff */
[----:B------:R-:W-:Y:S02]  /*479f0*/  LEA.HI.X.SX32 R9, R25, R2, 0x1, P6 ;  /* 0x0000000219097211 */ /* 0x000fe400030f0eff */
[----:B---3--:R-:W-:Y:S02]  /*47a00*/  ISETP.LT.AND P2, PT, R16, c[0x0][0x17c], !P0 ;  /* 0x00005f0010007a0c */ /* 0x008fe40004741270 */
[----:B------:R-:W-:Y:S02]  /*47a10*/  LEA R16, P6, R3, R0, 0x1 ;  /* 0x0000000003107211 */ /* 0x000fe400078c08ff */
[----:B----4-:R-:W-:-:S02]  /*47a20*/  ISETP.LT.AND P1, PT, R18, c[0x0][0x17c], !P0 ;  /* 0x00005f0012007a0c */ /* 0x010fc40004721270 */
[----:B------:R-:W-:Y:S02]  /*47a30*/  ISETP.LT.AND P0, PT, R14, c[0x0][0x17c], !P0 ;  /* 0x00005f000e007a0c */ /* 0x000fe40004701270 */
[----:B------:R-:W-:Y:S02]  /*47a40*/  PRMT R0, R15, 0x7632, R0 ;  /* 0x000076320f007816 */ /* 0x000fe40000000000 */
[----:B------:R-:W-:Y:S02]  /*47a50*/  LEA.HI.X.SX32 R17, R3, R2, 0x1, P6 ;  /* 0x0000000203117211 */ /* 0x000fe400030f0eff */
[----:B------:R-:W-:Y:S01]  /*47a60*/  PRMT R2, R19, 0x7632, R2 ;  /* 0x0000763213027816 */ /* 0x000fe20000000002 */
[----:B------:R0:W-:Y:S04]  /*47a70*/  @P5 STG.E.U16 [R6.64], R15 ;  /* 0x0000000f06005986 */ /* 0x0001e8000c101504 */
[----:B------:R0:W-:Y:S04]  /*47a80*/  @P4 STG.E.U16 [R10.64], R0 ;  /* 0x000000000a004986 */ /* 0x0001e8000c101504 */
[----:B------:R0:W-:Y:S04]  /*47a90*/  @P3 STG.E.U16 [R12.64], R19 ;  /* 0x000000130c003986 */ /* 0x0001e8000c101504 */
[----:B------:R0:W-:Y:S04]  /*47aa0*/  @P2 STG.E.U16 [R8.64], R2 ;  /* 0x0000000208002986 */ /* 0x0001e8000c101504 */
[----:B------:R0:W-:Y:S01]  /*47ab0*/  @P1 STG.E.U16 [R4.64], R23 ;  /* 0x0000001704001986 */ /* 0x0001e2000c101504 */
[----:B------:R-:W-:Y:S05]  /*47ac0*/  @!P0 EXIT ;  /* 0x000000000000894d */ /* 0x000fea0003800000 */
[----:B0-----:R-:W-:-:S05]  /*47ad0*/  PRMT R8, R23, 0x7632, R8 ;  /* 0x0000763217087816 */ /* 0x001fca0000000008 */
[----:B------:R-:W-:Y:S01]  /*47ae0*/  STG.E.U16 [R16.64], R8 ;  /* 0x0000000810007986 */ /* 0x000fe2000c101504 */
[----:B------:R-:W-:Y:S05]  /*47af0*/  EXIT ;  /* 0x000000000000794d */ /* 0x000fea0003800000 */
.L_x_3:
[----:B------:R-:W-:-:S00]  /*47b00*/  BRA `(.L_x_3) ;  /* 0xfffffff000007947 */ /* 0x000fc0000383ffff */
[----:B------:R-:W-:-:S00]  /*47b10*/  NOP ;  /* 0x0000000000007918 */ /* 0x000fc00000000000 */
        /* <DEDUP_REMOVED lines=14> */
.L_x_4:


//--------------------- .nv.shared.matmul_kernel  --------------------------
	.section	.nv.shared.matmul_kernel,"aw",@nobits
	.sectionflags	@""
	.align	16
